//
// Generated by NVIDIA NVVM Compiler
//
// Compiler Build ID: CL-36424714
// Cuda compilation tools, release 13.0, V13.0.88
// Based on NVVM 20.0.0
//

.version 9.0
.target sm_100
.address_size 64

	// .globl	_Z21call_vecchia_Linv_gpuPdS_dddS_S_iiii

.visible .entry _Z21call_vecchia_Linv_gpuPdS_dddS_S_iiii(
	.param .u64 .ptr .align 1 _Z21call_vecchia_Linv_gpuPdS_dddS_S_iiii_param_0,
	.param .u64 .ptr .align 1 _Z21call_vecchia_Linv_gpuPdS_dddS_S_iiii_param_1,
	.param .f64 _Z21call_vecchia_Linv_gpuPdS_dddS_S_iiii_param_2,
	.param .f64 _Z21call_vecchia_Linv_gpuPdS_dddS_S_iiii_param_3,
	.param .f64 _Z21call_vecchia_Linv_gpuPdS_dddS_S_iiii_param_4,
	.param .u64 .ptr .align 1 _Z21call_vecchia_Linv_gpuPdS_dddS_S_iiii_param_5,
	.param .u64 .ptr .align 1 _Z21call_vecchia_Linv_gpuPdS_dddS_S_iiii_param_6,
	.param .u32 _Z21call_vecchia_Linv_gpuPdS_dddS_S_iiii_param_7,
	.param .u32 _Z21call_vecchia_Linv_gpuPdS_dddS_S_iiii_param_8,
	.param .u32 _Z21call_vecchia_Linv_gpuPdS_dddS_S_iiii_param_9,
	.param .u32 _Z21call_vecchia_Linv_gpuPdS_dddS_S_iiii_param_10
)
{
	.local .align 16 .b8 	__local_depot0[21632];
	.reg .b64 	%SP;
	.reg .b64 	%SPL;
	.reg .pred 	%p<74>;
	.reg .b16 	%rs<17>;
	.reg .b32 	%r<318>;
	.reg .b32 	%f<7>;
	.reg .b64 	%rd<243>;
	.reg .b64 	%fd<551>;

	mov.u64 	%SPL, __local_depot0;
	ld.param.u64 	%rd12, [_Z21call_vecchia_Linv_gpuPdS_dddS_S_iiii_param_0];
	ld.param.u64 	%rd13, [_Z21call_vecchia_Linv_gpuPdS_dddS_S_iiii_param_1];
	ld.param.f64 	%fd62, [_Z21call_vecchia_Linv_gpuPdS_dddS_S_iiii_param_3];
	ld.param.u32 	%r95, [_Z21call_vecchia_Linv_gpuPdS_dddS_S_iiii_param_7];
	ld.param.u32 	%r93, [_Z21call_vecchia_Linv_gpuPdS_dddS_S_iiii_param_8];
	ld.param.u32 	%r94, [_Z21call_vecchia_Linv_gpuPdS_dddS_S_iiii_param_9];
	ld.param.u32 	%r96, [_Z21call_vecchia_Linv_gpuPdS_dddS_S_iiii_param_10];
	cvta.to.global.u64 	%rd1, %rd12;
	cvta.to.global.u64 	%rd2, %rd13;
	add.u64 	%rd3, %SPL, 0;
	add.u64 	%rd4, %SPL, 816;
	mov.u32 	%r97, %ctaid.x;
	mov.u32 	%r98, %ntid.x;
	mov.u32 	%r99, %tid.x;
	mad.lo.s32 	%r1, %r97, %r98, %r99;
	setp.ge.s32 	%p1, %r1, %r95;
	setp.lt.s32 	%p2, %r1, %r96;
	or.pred  	%p3, %p1, %p2;
	add.s32 	%r2, %r93, -1;
	setp.gt.u32 	%p4, %r2, 50;
	or.pred  	%p5, %p4, %p3;
	@%p5 bra 	$L__BB0_100;
	setp.lt.s32 	%p6, %r94, 1;
	@%p6 bra 	$L__BB0_15;
	and.b32  	%r3, %r94, 7;
	mov.b32 	%r288, 0;
$L__BB0_3:
	setp.lt.u32 	%p7, %r94, 8;
	mad.lo.s32 	%r102, %r93, %r1, %r288;
	mul.wide.s32 	%rd16, %r102, 8;
	add.s64 	%rd17, %rd2, %rd16;
	ld.global.f64 	%fd64, [%rd17];
	cvt.rzi.s32.f64 	%r103, %fd64;
	add.s32 	%r104, %r103, -1;
	mul.lo.s32 	%r5, %r104, %r94;
	not.b32 	%r105, %r288;
	add.s32 	%r106, %r93, %r105;
	mul.lo.s32 	%r6, %r106, %r94;
	mov.b32 	%r291, 0;
	@%p7 bra 	$L__BB0_6;
	mov.b32 	%r289, 0;
$L__BB0_5:
	.pragma "nounroll";
	add.s32 	%r108, %r5, %r289;
	mul.wide.s32 	%rd18, %r108, 8;
	add.s64 	%rd19, %rd1, %rd18;
	ld.global.f64 	%fd65, [%rd19];
	div.rn.f64 	%fd66, %fd65, %fd62;
	add.s32 	%r109, %r289, %r6;
	mul.wide.s32 	%rd20, %r109, 8;
	add.s64 	%rd21, %rd3, %rd20;
	st.local.f64 	[%rd21], %fd66;
	ld.global.f64 	%fd67, [%rd19+8];
	div.rn.f64 	%fd68, %fd67, %fd62;
	st.local.f64 	[%rd21+8], %fd68;
	ld.global.f64 	%fd69, [%rd19+16];
	div.rn.f64 	%fd70, %fd69, %fd62;
	st.local.f64 	[%rd21+16], %fd70;
	ld.global.f64 	%fd71, [%rd19+24];
	div.rn.f64 	%fd72, %fd71, %fd62;
	st.local.f64 	[%rd21+24], %fd72;
	ld.global.f64 	%fd73, [%rd19+32];
	div.rn.f64 	%fd74, %fd73, %fd62;
	st.local.f64 	[%rd21+32], %fd74;
	ld.global.f64 	%fd75, [%rd19+40];
	div.rn.f64 	%fd76, %fd75, %fd62;
	st.local.f64 	[%rd21+40], %fd76;
	ld.global.f64 	%fd77, [%rd19+48];
	div.rn.f64 	%fd78, %fd77, %fd62;
	st.local.f64 	[%rd21+48], %fd78;
	ld.global.f64 	%fd79, [%rd19+56];
	div.rn.f64 	%fd80, %fd79, %fd62;
	st.local.f64 	[%rd21+56], %fd80;
	add.s32 	%r289, %r289, 8;
	and.b32  	%r291, %r94, 2147483640;
	setp.ne.s32 	%p8, %r289, %r291;
	@%p8 bra 	$L__BB0_5;
$L__BB0_6:
	setp.eq.s32 	%p9, %r3, 0;
	@%p9 bra 	$L__BB0_14;
	add.s32 	%r110, %r3, -1;
	setp.lt.u32 	%p10, %r110, 3;
	@%p10 bra 	$L__BB0_9;
	add.s32 	%r111, %r5, %r291;
	mul.wide.s32 	%rd22, %r111, 8;
	add.s64 	%rd23, %rd1, %rd22;
	ld.global.f64 	%fd81, [%rd23];
	div.rn.f64 	%fd82, %fd81, %fd62;
	add.s32 	%r112, %r291, %r6;
	mul.wide.s32 	%rd24, %r112, 8;
	add.s64 	%rd25, %rd3, %rd24;
	st.local.f64 	[%rd25], %fd82;
	ld.global.f64 	%fd83, [%rd23+8];
	div.rn.f64 	%fd84, %fd83, %fd62;
	st.local.f64 	[%rd25+8], %fd84;
	ld.global.f64 	%fd85, [%rd23+16];
	div.rn.f64 	%fd86, %fd85, %fd62;
	st.local.f64 	[%rd25+16], %fd86;
	ld.global.f64 	%fd87, [%rd23+24];
	div.rn.f64 	%fd88, %fd87, %fd62;
	st.local.f64 	[%rd25+24], %fd88;
	add.s32 	%r291, %r291, 4;
$L__BB0_9:
	and.b32  	%r113, %r94, 3;
	setp.eq.s32 	%p11, %r113, 0;
	@%p11 bra 	$L__BB0_14;
	setp.eq.s32 	%p12, %r113, 1;
	@%p12 bra 	$L__BB0_12;
	add.s32 	%r114, %r5, %r291;
	mul.wide.s32 	%rd26, %r114, 8;
	add.s64 	%rd27, %rd1, %rd26;
	ld.global.f64 	%fd89, [%rd27];
	div.rn.f64 	%fd90, %fd89, %fd62;
	add.s32 	%r115, %r291, %r6;
	mul.wide.s32 	%rd28, %r115, 8;
	add.s64 	%rd29, %rd3, %rd28;
	st.local.f64 	[%rd29], %fd90;
	ld.global.f64 	%fd91, [%rd27+8];
	div.rn.f64 	%fd92, %fd91, %fd62;
	st.local.f64 	[%rd29+8], %fd92;
	add.s32 	%r291, %r291, 2;
$L__BB0_12:
	and.b32  	%r116, %r94, 1;
	setp.eq.b32 	%p13, %r116, 1;
	not.pred 	%p14, %p13;
	@%p14 bra 	$L__BB0_14;
	add.s32 	%r117, %r5, %r291;
	mul.wide.s32 	%rd30, %r117, 8;
	add.s64 	%rd31, %rd1, %rd30;
	ld.global.f64 	%fd93, [%rd31];
	div.rn.f64 	%fd94, %fd93, %fd62;
	add.s32 	%r118, %r291, %r6;
	mul.wide.s32 	%rd32, %r118, 8;
	add.s64 	%rd33, %rd3, %rd32;
	st.local.f64 	[%rd33], %fd94;
$L__BB0_14:
	add.s32 	%r288, %r288, 1;
	setp.ne.s32 	%p15, %r288, %r93;
	@%p15 bra 	$L__BB0_3;
$L__BB0_15:
	setp.gt.s32 	%p16, %r94, 0;
	@%p16 bra 	$L__BB0_20;
	mov.f64 	%fd95, 0d4338000000000000;
	{
	.reg .b32 %temp; 
	mov.b64 	{%r120, %temp}, %fd95;
	}
	mov.f64 	%fd96, 0dC338000000000000;
	add.rn.f64 	%fd97, %fd95, %fd96;
	mul.f64 	%fd98, %fd97, 0dBFE62E42FEFA39EF;
	fma.rn.f64 	%fd99, %fd97, 0dBC7ABC9E3B39803F, %fd98;
	fma.rn.f64 	%fd100, %fd99, 0d3E5ADE1569CE2BDF, 0d3E928AF3FCA213EA;
	fma.rn.f64 	%fd101, %fd100, %fd99, 0d3EC71DEE62401315;
	fma.rn.f64 	%fd102, %fd101, %fd99, 0d3EFA01997C89EB71;
	fma.rn.f64 	%fd103, %fd102, %fd99, 0d3F2A01A014761F65;
	fma.rn.f64 	%fd104, %fd103, %fd99, 0d3F56C16C1852B7AF;
	fma.rn.f64 	%fd105, %fd104, %fd99, 0d3F81111111122322;
	fma.rn.f64 	%fd106, %fd105, %fd99, 0d3FA55555555502A1;
	fma.rn.f64 	%fd107, %fd106, %fd99, 0d3FC5555555555511;
	fma.rn.f64 	%fd108, %fd107, %fd99, 0d3FE000000000000B;
	fma.rn.f64 	%fd109, %fd108, %fd99, 0d3FF0000000000000;
	fma.rn.f64 	%fd110, %fd109, %fd99, 0d3FF0000000000000;
	{
	.reg .b32 %temp; 
	mov.b64 	{%r121, %temp}, %fd110;
	}
	{
	.reg .b32 %temp; 
	mov.b64 	{%temp, %r122}, %fd110;
	}
	shl.b32 	%r123, %r120, 20;
	add.s32 	%r124, %r123, %r122;
	mov.b64 	%fd1, {%r121, %r124};
	mov.f64 	%fd111, 0d8000000000000000;
	{
	.reg .b32 %temp; 
	mov.b64 	{%temp, %r125}, %fd111;
	}
	mov.b32 	%f4, %r125;
	abs.f32 	%f1, %f4;
	shr.u32 	%r126, %r120, 31;
	add.s32 	%r127, %r120, %r126;
	shr.s32 	%r128, %r127, 1;
	shl.b32 	%r129, %r128, 20;
	add.s32 	%r130, %r122, %r129;
	mov.b64 	%fd112, {%r121, %r130};
	sub.s32 	%r131, %r120, %r128;
	shl.b32 	%r132, %r131, 20;
	add.s32 	%r133, %r132, 1072693248;
	mov.b32 	%r299, 0;
	mov.b64 	%fd113, {%r299, %r133};
	mul.f64 	%fd2, %fd113, %fd112;
$L__BB0_17:
	mul.lo.s32 	%r40, %r299, %r93;
	add.s32 	%r135, %r40, %r299;
	mul.wide.u32 	%rd34, %r135, 8;
	add.s64 	%rd7, %rd4, %rd34;
	mov.b32 	%r300, 0;
$L__BB0_18:
	setp.ne.s32 	%p17, %r299, %r300;
	@%p17 bra 	$L__BB0_46;
	ld.param.f64 	%fd519, [_Z21call_vecchia_Linv_gpuPdS_dddS_S_iiii_param_4];
	ld.param.f64 	%fd516, [_Z21call_vecchia_Linv_gpuPdS_dddS_S_iiii_param_2];
	setp.geu.f32 	%p20, %f1, 0f40874800;
	setp.lt.f32 	%p21, %f1, 0f4086232B;
	selp.f64 	%fd117, 0d7FF0000000000000, %fd2, %p20;
	selp.f64 	%fd118, %fd1, %fd117, %p21;
	add.f64 	%fd119, %fd519, %fd118;
	mul.f64 	%fd120, %fd516, %fd119;
	st.local.f64 	[%rd7], %fd120;
	bra.uni 	$L__BB0_47;
$L__BB0_20:
	and.b32  	%r16, %r94, 15;
	and.b32  	%r17, %r94, 7;
	and.b32  	%r18, %r94, 2147483632;
	mov.b32 	%r293, 0;
$L__BB0_21:
	mul.lo.s32 	%r20, %r293, %r94;
	mul.lo.s32 	%r21, %r293, %r93;
	mov.b32 	%r294, 0;
	cvt.u64.u32 	%rd73, %r20;
$L__BB0_22:
	setp.lt.u32 	%p24, %r94, 16;
	mul.lo.s32 	%r23, %r294, %r94;
	mov.b32 	%r297, 0;
	mov.f64 	%fd530, 0d0000000000000000;
	@%p24 bra 	$L__BB0_25;
	mov.b32 	%r295, 0;
	mov.f64 	%fd530, 0d0000000000000000;
$L__BB0_24:
	.pragma "nounroll";
	add.s32 	%r142, %r295, %r20;
	mul.wide.u32 	%rd39, %r142, 8;
	add.s64 	%rd40, %rd3, %rd39;
	ld.local.f64 	%fd124, [%rd40];
	add.s32 	%r143, %r295, %r23;
	mul.wide.u32 	%rd41, %r143, 8;
	add.s64 	%rd42, %rd3, %rd41;
	ld.local.f64 	%fd125, [%rd42];
	sub.f64 	%fd126, %fd124, %fd125;
	fma.rn.f64 	%fd127, %fd126, %fd126, %fd530;
	ld.local.f64 	%fd128, [%rd40+8];
	ld.local.f64 	%fd129, [%rd42+8];
	sub.f64 	%fd130, %fd128, %fd129;
	fma.rn.f64 	%fd131, %fd130, %fd130, %fd127;
	ld.local.f64 	%fd132, [%rd40+16];
	ld.local.f64 	%fd133, [%rd42+16];
	sub.f64 	%fd134, %fd132, %fd133;
	fma.rn.f64 	%fd135, %fd134, %fd134, %fd131;
	ld.local.f64 	%fd136, [%rd40+24];
	ld.local.f64 	%fd137, [%rd42+24];
	sub.f64 	%fd138, %fd136, %fd137;
	fma.rn.f64 	%fd139, %fd138, %fd138, %fd135;
	ld.local.f64 	%fd140, [%rd40+32];
	ld.local.f64 	%fd141, [%rd42+32];
	sub.f64 	%fd142, %fd140, %fd141;
	fma.rn.f64 	%fd143, %fd142, %fd142, %fd139;
	ld.local.f64 	%fd144, [%rd40+40];
	ld.local.f64 	%fd145, [%rd42+40];
	sub.f64 	%fd146, %fd144, %fd145;
	fma.rn.f64 	%fd147, %fd146, %fd146, %fd143;
	ld.local.f64 	%fd148, [%rd40+48];
	ld.local.f64 	%fd149, [%rd42+48];
	sub.f64 	%fd150, %fd148, %fd149;
	fma.rn.f64 	%fd151, %fd150, %fd150, %fd147;
	ld.local.f64 	%fd152, [%rd40+56];
	ld.local.f64 	%fd153, [%rd42+56];
	sub.f64 	%fd154, %fd152, %fd153;
	fma.rn.f64 	%fd155, %fd154, %fd154, %fd151;
	ld.local.f64 	%fd156, [%rd40+64];
	ld.local.f64 	%fd157, [%rd42+64];
	sub.f64 	%fd158, %fd156, %fd157;
	fma.rn.f64 	%fd159, %fd158, %fd158, %fd155;
	ld.local.f64 	%fd160, [%rd40+72];
	ld.local.f64 	%fd161, [%rd42+72];
	sub.f64 	%fd162, %fd160, %fd161;
	fma.rn.f64 	%fd163, %fd162, %fd162, %fd159;
	ld.local.f64 	%fd164, [%rd40+80];
	ld.local.f64 	%fd165, [%rd42+80];
	sub.f64 	%fd166, %fd164, %fd165;
	fma.rn.f64 	%fd167, %fd166, %fd166, %fd163;
	ld.local.f64 	%fd168, [%rd40+88];
	ld.local.f64 	%fd169, [%rd42+88];
	sub.f64 	%fd170, %fd168, %fd169;
	fma.rn.f64 	%fd171, %fd170, %fd170, %fd167;
	ld.local.f64 	%fd172, [%rd40+96];
	ld.local.f64 	%fd173, [%rd42+96];
	sub.f64 	%fd174, %fd172, %fd173;
	fma.rn.f64 	%fd175, %fd174, %fd174, %fd171;
	ld.local.f64 	%fd176, [%rd40+104];
	ld.local.f64 	%fd177, [%rd42+104];
	sub.f64 	%fd178, %fd176, %fd177;
	fma.rn.f64 	%fd179, %fd178, %fd178, %fd175;
	ld.local.f64 	%fd180, [%rd40+112];
	ld.local.f64 	%fd181, [%rd42+112];
	sub.f64 	%fd182, %fd180, %fd181;
	fma.rn.f64 	%fd183, %fd182, %fd182, %fd179;
	ld.local.f64 	%fd184, [%rd40+120];
	ld.local.f64 	%fd185, [%rd42+120];
	sub.f64 	%fd186, %fd184, %fd185;
	fma.rn.f64 	%fd530, %fd186, %fd186, %fd183;
	add.s32 	%r295, %r295, 16;
	setp.eq.s32 	%p25, %r295, %r18;
	mov.u32 	%r297, %r18;
	@%p25 bra 	$L__BB0_25;
	bra.uni 	$L__BB0_24;
$L__BB0_25:
	setp.eq.s32 	%p26, %r16, 0;
	@%p26 bra 	$L__BB0_35;
	add.s32 	%r144, %r16, -1;
	setp.lt.u32 	%p27, %r144, 7;
	@%p27 bra 	$L__BB0_28;
	add.s32 	%r145, %r297, %r20;
	mul.wide.u32 	%rd43, %r145, 8;
	add.s64 	%rd44, %rd3, %rd43;
	ld.local.f64 	%fd188, [%rd44];
	add.s32 	%r146, %r297, %r23;
	mul.wide.u32 	%rd45, %r146, 8;
	add.s64 	%rd46, %rd3, %rd45;
	ld.local.f64 	%fd189, [%rd46];
	sub.f64 	%fd190, %fd188, %fd189;
	fma.rn.f64 	%fd191, %fd190, %fd190, %fd530;
	cvt.u64.u32 	%rd47, %r20;
	cvt.u64.u32 	%rd48, %r297;
	add.s64 	%rd49, %rd48, %rd47;
	shl.b64 	%rd50, %rd49, 3;
	add.s64 	%rd51, %rd3, %rd50;
	ld.local.f64 	%fd192, [%rd51+8];
	cvt.u64.u32 	%rd52, %r23;
	add.s64 	%rd53, %rd48, %rd52;
	shl.b64 	%rd54, %rd53, 3;
	add.s64 	%rd55, %rd3, %rd54;
	ld.local.f64 	%fd193, [%rd55+8];
	sub.f64 	%fd194, %fd192, %fd193;
	fma.rn.f64 	%fd195, %fd194, %fd194, %fd191;
	ld.local.f64 	%fd196, [%rd51+16];
	ld.local.f64 	%fd197, [%rd55+16];
	sub.f64 	%fd198, %fd196, %fd197;
	fma.rn.f64 	%fd199, %fd198, %fd198, %fd195;
	ld.local.f64 	%fd200, [%rd51+24];
	ld.local.f64 	%fd201, [%rd55+24];
	sub.f64 	%fd202, %fd200, %fd201;
	fma.rn.f64 	%fd203, %fd202, %fd202, %fd199;
	ld.local.f64 	%fd204, [%rd51+32];
	ld.local.f64 	%fd205, [%rd55+32];
	sub.f64 	%fd206, %fd204, %fd205;
	fma.rn.f64 	%fd207, %fd206, %fd206, %fd203;
	ld.local.f64 	%fd208, [%rd51+40];
	ld.local.f64 	%fd209, [%rd55+40];
	sub.f64 	%fd210, %fd208, %fd209;
	fma.rn.f64 	%fd211, %fd210, %fd210, %fd207;
	ld.local.f64 	%fd212, [%rd51+48];
	ld.local.f64 	%fd213, [%rd55+48];
	sub.f64 	%fd214, %fd212, %fd213;
	fma.rn.f64 	%fd215, %fd214, %fd214, %fd211;
	ld.local.f64 	%fd216, [%rd51+56];
	ld.local.f64 	%fd217, [%rd55+56];
	sub.f64 	%fd218, %fd216, %fd217;
	fma.rn.f64 	%fd530, %fd218, %fd218, %fd215;
	add.s32 	%r297, %r297, 8;
$L__BB0_28:
	setp.eq.s32 	%p28, %r17, 0;
	@%p28 bra 	$L__BB0_35;
	add.s32 	%r147, %r17, -1;
	setp.lt.u32 	%p29, %r147, 3;
	@%p29 bra 	$L__BB0_31;
	add.s32 	%r148, %r297, %r20;
	mul.wide.u32 	%rd56, %r148, 8;
	add.s64 	%rd57, %rd3, %rd56;
	ld.local.f64 	%fd220, [%rd57];
	add.s32 	%r149, %r297, %r23;
	mul.wide.u32 	%rd58, %r149, 8;
	add.s64 	%rd59, %rd3, %rd58;
	ld.local.f64 	%fd221, [%rd59];
	sub.f64 	%fd222, %fd220, %fd221;
	fma.rn.f64 	%fd223, %fd222, %fd222, %fd530;
	cvt.u64.u32 	%rd61, %r297;
	add.s64 	%rd62, %rd61, %rd73;
	shl.b64 	%rd63, %rd62, 3;
	add.s64 	%rd64, %rd3, %rd63;
	ld.local.f64 	%fd224, [%rd64+8];
	cvt.u64.u32 	%rd65, %r23;
	add.s64 	%rd66, %rd61, %rd65;
	shl.b64 	%rd67, %rd66, 3;
	add.s64 	%rd68, %rd3, %rd67;
	ld.local.f64 	%fd225, [%rd68+8];
	sub.f64 	%fd226, %fd224, %fd225;
	fma.rn.f64 	%fd227, %fd226, %fd226, %fd223;
	ld.local.f64 	%fd228, [%rd64+16];
	ld.local.f64 	%fd229, [%rd68+16];
	sub.f64 	%fd230, %fd228, %fd229;
	fma.rn.f64 	%fd231, %fd230, %fd230, %fd227;
	ld.local.f64 	%fd232, [%rd64+24];
	ld.local.f64 	%fd233, [%rd68+24];
	sub.f64 	%fd234, %fd232, %fd233;
	fma.rn.f64 	%fd530, %fd234, %fd234, %fd231;
	add.s32 	%r297, %r297, 4;
$L__BB0_31:
	and.b32  	%r150, %r94, 3;
	setp.eq.s32 	%p30, %r150, 0;
	@%p30 bra 	$L__BB0_35;
	setp.eq.s32 	%p31, %r150, 1;
	add.s32 	%r152, %r297, %r20;
	mul.wide.u32 	%rd69, %r152, 8;
	add.s64 	%rd70, %rd3, %rd69;
	ld.local.f64 	%fd235, [%rd70];
	add.s32 	%r153, %r297, %r23;
	mul.wide.u32 	%rd71, %r153, 8;
	add.s64 	%rd72, %rd3, %rd71;
	ld.local.f64 	%fd236, [%rd72];
	sub.f64 	%fd237, %fd235, %fd236;
	fma.rn.f64 	%fd530, %fd237, %fd237, %fd530;
	@%p31 bra 	$L__BB0_35;
	setp.eq.s32 	%p32, %r150, 2;
	cvt.u64.u32 	%rd74, %r297;
	add.s64 	%rd75, %rd74, %rd73;
	shl.b64 	%rd76, %rd75, 3;
	add.s64 	%rd5, %rd3, %rd76;
	ld.local.f64 	%fd238, [%rd5+8];
	cvt.u64.u32 	%rd77, %r23;
	add.s64 	%rd78, %rd74, %rd77;
	shl.b64 	%rd79, %rd78, 3;
	add.s64 	%rd6, %rd3, %rd79;
	ld.local.f64 	%fd239, [%rd6+8];
	sub.f64 	%fd240, %fd238, %fd239;
	fma.rn.f64 	%fd530, %fd240, %fd240, %fd530;
	@%p32 bra 	$L__BB0_35;
	ld.local.f64 	%fd241, [%rd5+16];
	ld.local.f64 	%fd242, [%rd6+16];
	sub.f64 	%fd243, %fd241, %fd242;
	fma.rn.f64 	%fd530, %fd243, %fd243, %fd530;
$L__BB0_35:
	sqrt.rn.f64 	%fd25, %fd530;
	setp.eq.s32 	%p33, %r293, %r294;
	@%p33 bra 	$L__BB0_40;
	neg.f64 	%fd244, %fd25;
	fma.rn.f64 	%fd245, %fd25, 0dBFF71547652B82FE, 0d4338000000000000;
	{
	.reg .b32 %temp; 
	mov.b64 	{%r26, %temp}, %fd245;
	}
	mov.f64 	%fd246, 0dC338000000000000;
	add.rn.f64 	%fd247, %fd245, %fd246;
	fma.rn.f64 	%fd248, %fd247, 0dBFE62E42FEFA39EF, %fd244;
	fma.rn.f64 	%fd249, %fd247, 0dBC7ABC9E3B39803F, %fd248;
	fma.rn.f64 	%fd250, %fd249, 0d3E5ADE1569CE2BDF, 0d3E928AF3FCA213EA;
	fma.rn.f64 	%fd251, %fd250, %fd249, 0d3EC71DEE62401315;
	fma.rn.f64 	%fd252, %fd251, %fd249, 0d3EFA01997C89EB71;
	fma.rn.f64 	%fd253, %fd252, %fd249, 0d3F2A01A014761F65;
	fma.rn.f64 	%fd254, %fd253, %fd249, 0d3F56C16C1852B7AF;
	fma.rn.f64 	%fd255, %fd254, %fd249, 0d3F81111111122322;
	fma.rn.f64 	%fd256, %fd255, %fd249, 0d3FA55555555502A1;
	fma.rn.f64 	%fd257, %fd256, %fd249, 0d3FC5555555555511;
	fma.rn.f64 	%fd258, %fd257, %fd249, 0d3FE000000000000B;
	fma.rn.f64 	%fd259, %fd258, %fd249, 0d3FF0000000000000;
	fma.rn.f64 	%fd260, %fd259, %fd249, 0d3FF0000000000000;
	{
	.reg .b32 %temp; 
	mov.b64 	{%r27, %temp}, %fd260;
	}
	{
	.reg .b32 %temp; 
	mov.b64 	{%temp, %r28}, %fd260;
	}
	shl.b32 	%r155, %r26, 20;
	add.s32 	%r156, %r155, %r28;
	mov.b64 	%fd522, {%r27, %r156};
	{
	.reg .b32 %temp; 
	mov.b64 	{%temp, %r157}, %fd244;
	}
	mov.b32 	%f5, %r157;
	abs.f32 	%f2, %f5;
	setp.lt.f32 	%p34, %f2, 0f4086232B;
	@%p34 bra 	$L__BB0_39;
	setp.gt.f64 	%p35, %fd530, 0d0000000000000000;
	mov.f64 	%fd261, 0d7FF0000000000000;
	sub.f64 	%fd262, %fd261, %fd25;
	selp.f64 	%fd522, 0d0000000000000000, %fd262, %p35;
	setp.geu.f32 	%p36, %f2, 0f40874800;
	@%p36 bra 	$L__BB0_39;
	shr.u32 	%r158, %r26, 31;
	add.s32 	%r159, %r26, %r158;
	shr.s32 	%r160, %r159, 1;
	shl.b32 	%r161, %r160, 20;
	add.s32 	%r162, %r28, %r161;
	mov.b64 	%fd263, {%r27, %r162};
	sub.s32 	%r163, %r26, %r160;
	shl.b32 	%r164, %r163, 20;
	add.s32 	%r165, %r164, 1072693248;
	mov.b32 	%r166, 0;
	mov.b64 	%fd264, {%r166, %r165};
	mul.f64 	%fd522, %fd264, %fd263;
$L__BB0_39:
	ld.param.f64 	%fd517, [_Z21call_vecchia_Linv_gpuPdS_dddS_S_iiii_param_2];
	mul.f64 	%fd265, %fd517, %fd522;
	mad.lo.s32 	%r167, %r294, %r93, %r293;
	mul.wide.u32 	%rd80, %r167, 8;
	add.s64 	%rd81, %rd4, %rd80;
	st.local.f64 	[%rd81], %fd265;
	add.s32 	%r168, %r294, %r21;
	mul.wide.u32 	%rd82, %r168, 8;
	add.s64 	%rd83, %rd4, %rd82;
	st.local.f64 	[%rd83], %fd265;
	bra.uni 	$L__BB0_44;
$L__BB0_40:
	neg.f64 	%fd266, %fd25;
	fma.rn.f64 	%fd267, %fd25, 0dBFF71547652B82FE, 0d4338000000000000;
	{
	.reg .b32 %temp; 
	mov.b64 	{%r29, %temp}, %fd267;
	}
	mov.f64 	%fd268, 0dC338000000000000;
	add.rn.f64 	%fd269, %fd267, %fd268;
	fma.rn.f64 	%fd270, %fd269, 0dBFE62E42FEFA39EF, %fd266;
	fma.rn.f64 	%fd271, %fd269, 0dBC7ABC9E3B39803F, %fd270;
	fma.rn.f64 	%fd272, %fd271, 0d3E5ADE1569CE2BDF, 0d3E928AF3FCA213EA;
	fma.rn.f64 	%fd273, %fd272, %fd271, 0d3EC71DEE62401315;
	fma.rn.f64 	%fd274, %fd273, %fd271, 0d3EFA01997C89EB71;
	fma.rn.f64 	%fd275, %fd274, %fd271, 0d3F2A01A014761F65;
	fma.rn.f64 	%fd276, %fd275, %fd271, 0d3F56C16C1852B7AF;
	fma.rn.f64 	%fd277, %fd276, %fd271, 0d3F81111111122322;
	fma.rn.f64 	%fd278, %fd277, %fd271, 0d3FA55555555502A1;
	fma.rn.f64 	%fd279, %fd278, %fd271, 0d3FC5555555555511;
	fma.rn.f64 	%fd280, %fd279, %fd271, 0d3FE000000000000B;
	fma.rn.f64 	%fd281, %fd280, %fd271, 0d3FF0000000000000;
	fma.rn.f64 	%fd282, %fd281, %fd271, 0d3FF0000000000000;
	{
	.reg .b32 %temp; 
	mov.b64 	{%r30, %temp}, %fd282;
	}
	{
	.reg .b32 %temp; 
	mov.b64 	{%temp, %r31}, %fd282;
	}
	shl.b32 	%r169, %r29, 20;
	add.s32 	%r170, %r169, %r31;
	mov.b64 	%fd523, {%r30, %r170};
	{
	.reg .b32 %temp; 
	mov.b64 	{%temp, %r171}, %fd266;
	}
	mov.b32 	%f6, %r171;
	abs.f32 	%f3, %f6;
	setp.lt.f32 	%p37, %f3, 0f4086232B;
	@%p37 bra 	$L__BB0_43;
	setp.gt.f64 	%p38, %fd530, 0d0000000000000000;
	mov.f64 	%fd283, 0d7FF0000000000000;
	sub.f64 	%fd284, %fd283, %fd25;
	selp.f64 	%fd523, 0d0000000000000000, %fd284, %p38;
	setp.geu.f32 	%p39, %f3, 0f40874800;
	@%p39 bra 	$L__BB0_43;
	shr.u32 	%r172, %r29, 31;
	add.s32 	%r173, %r29, %r172;
	shr.s32 	%r174, %r173, 1;
	shl.b32 	%r175, %r174, 20;
	add.s32 	%r176, %r31, %r175;
	mov.b64 	%fd285, {%r30, %r176};
	sub.s32 	%r177, %r29, %r174;
	shl.b32 	%r178, %r177, 20;
	add.s32 	%r179, %r178, 1072693248;
	mov.b32 	%r180, 0;
	mov.b64 	%fd286, {%r180, %r179};
	mul.f64 	%fd523, %fd286, %fd285;
$L__BB0_43:
	ld.param.f64 	%fd520, [_Z21call_vecchia_Linv_gpuPdS_dddS_S_iiii_param_4];
	ld.param.f64 	%fd518, [_Z21call_vecchia_Linv_gpuPdS_dddS_S_iiii_param_2];
	add.f64 	%fd287, %fd520, %fd523;
	mul.f64 	%fd288, %fd518, %fd287;
	add.s32 	%r181, %r21, %r293;
	mul.wide.u32 	%rd84, %r181, 8;
	add.s64 	%rd85, %rd4, %rd84;
	st.local.f64 	[%rd85], %fd288;
$L__BB0_44:
	setp.eq.s32 	%p40, %r293, %r294;
	add.s32 	%r294, %r294, 1;
	@%p40 bra 	$L__BB0_45;
	bra.uni 	$L__BB0_22;
$L__BB0_45:
	add.s32 	%r293, %r293, 1;
	setp.eq.s32 	%p41, %r293, %r93;
	@%p41 bra 	$L__BB0_49;
	bra.uni 	$L__BB0_21;
$L__BB0_46:
	ld.param.f64 	%fd515, [_Z21call_vecchia_Linv_gpuPdS_dddS_S_iiii_param_2];
	setp.geu.f32 	%p18, %f1, 0f40874800;
	setp.lt.f32 	%p19, %f1, 0f4086232B;
	selp.f64 	%fd114, 0d7FF0000000000000, %fd2, %p18;
	selp.f64 	%fd115, %fd1, %fd114, %p19;
	mul.f64 	%fd116, %fd515, %fd115;
	mad.lo.s32 	%r136, %r300, %r93, %r299;
	mul.wide.u32 	%rd35, %r136, 8;
	add.s64 	%rd36, %rd4, %rd35;
	st.local.f64 	[%rd36], %fd116;
	add.s32 	%r137, %r300, %r40;
	mul.wide.u32 	%rd37, %r137, 8;
	add.s64 	%rd38, %rd4, %rd37;
	st.local.f64 	[%rd38], %fd116;
$L__BB0_47:
	setp.ne.s32 	%p22, %r299, %r300;
	add.s32 	%r300, %r300, 1;
	@%p22 bra 	$L__BB0_18;
	add.s32 	%r299, %r299, 1;
	setp.eq.s32 	%p23, %r299, %r93;
	@%p23 bra 	$L__BB0_49;
	bra.uni 	$L__BB0_17;
$L__BB0_49:
	and.b32  	%r41, %r93, 3;
	mov.b32 	%r301, 0;
	mov.b16 	%rs13, 0;
	mov.u16 	%rs14, %rs13;
$L__BB0_50:
	setp.eq.s32 	%p42, %r301, 0;
	mul.lo.s32 	%r46, %r301, %r93;
	add.s32 	%r183, %r46, %r301;
	mul.wide.u32 	%rd86, %r183, 8;
	add.s64 	%rd8, %rd4, %rd86;
	@%p42 bra 	$L__BB0_54;
	cvt.u32.u16 	%r185, %rs13;
	and.b32  	%r47, %r301, 2147483632;
	and.b32  	%r48, %r185, 3;
	mov.f64 	%fd540, 0d0000000000000000;
	mov.b32 	%r304, 0;
$L__BB0_52:
	setp.ge.u32 	%p43, %r304, %r301;
	@%p43 bra 	$L__BB0_67;
	mad.lo.s32 	%r260, %r304, %r93, %r301;
	mul.wide.u32 	%rd213, %r260, 8;
	add.s64 	%rd214, %rd4, %rd213;
	ld.local.f64 	%fd390, [%rd214];
	mul.f64 	%fd391, %fd390, %fd390;
	sub.f64 	%fd540, %fd540, %fd391;
	bra.uni 	$L__BB0_82;
$L__BB0_54:
	setp.lt.u32 	%p55, %r2, 3;
	mov.b32 	%r303, 0;
	@%p55 bra 	$L__BB0_60;
	mov.b32 	%r302, 0;
$L__BB0_56:
	setp.eq.s32 	%p56, %r302, 0;
	@%p56 bra 	$L__BB0_58;
	add.s32 	%r263, %r302, %r46;
	mul.wide.u32 	%rd215, %r263, 8;
	add.s64 	%rd216, %rd4, %rd215;
	ld.local.f64 	%fd392, [%rd216];
	ld.local.f64 	%fd393, [%rd8];
	div.rn.f64 	%fd394, %fd392, %fd393;
	st.local.f64 	[%rd216], %fd394;
	ld.local.f64 	%fd531, [%rd8];
	bra.uni 	$L__BB0_59;
$L__BB0_58:
	ld.local.f64 	%fd395, [%rd8];
	add.f64 	%fd396, %fd395, 0d0000000000000000;
	sqrt.rn.f64 	%fd531, %fd396;
	st.local.f64 	[%rd8], %fd531;
$L__BB0_59:
	add.s32 	%r264, %r302, %r46;
	mul.wide.u32 	%rd217, %r264, 8;
	add.s64 	%rd218, %rd4, %rd217;
	ld.local.f64 	%fd397, [%rd218+8];
	div.rn.f64 	%fd398, %fd397, %fd531;
	st.local.f64 	[%rd218+8], %fd398;
	ld.local.f64 	%fd399, [%rd218+16];
	ld.local.f64 	%fd400, [%rd8];
	div.rn.f64 	%fd401, %fd399, %fd400;
	st.local.f64 	[%rd218+16], %fd401;
	ld.local.f64 	%fd402, [%rd218+24];
	ld.local.f64 	%fd403, [%rd8];
	div.rn.f64 	%fd404, %fd402, %fd403;
	st.local.f64 	[%rd218+24], %fd404;
	add.s32 	%r302, %r302, 4;
	and.b32  	%r303, %r93, 60;
	setp.ne.s32 	%p57, %r302, %r303;
	@%p57 bra 	$L__BB0_56;
$L__BB0_60:
	setp.eq.s32 	%p58, %r41, 0;
	@%p58 bra 	$L__BB0_83;
	setp.eq.s32 	%p59, %r303, 0;
	@%p59 bra 	$L__BB0_63;
	add.s32 	%r265, %r303, %r46;
	mul.wide.u32 	%rd219, %r265, 8;
	add.s64 	%rd220, %rd4, %rd219;
	ld.local.f64 	%fd405, [%rd220];
	ld.local.f64 	%fd406, [%rd8];
	div.rn.f64 	%fd407, %fd405, %fd406;
	st.local.f64 	[%rd220], %fd407;
	bra.uni 	$L__BB0_64;
$L__BB0_63:
	ld.local.f64 	%fd408, [%rd8];
	add.f64 	%fd409, %fd408, 0d0000000000000000;
	sqrt.rn.f64 	%fd410, %fd409;
	st.local.f64 	[%rd8], %fd410;
$L__BB0_64:
	setp.eq.s32 	%p60, %r41, 1;
	@%p60 bra 	$L__BB0_83;
	setp.eq.s32 	%p61, %r41, 2;
	add.s32 	%r266, %r303, %r46;
	mul.wide.u32 	%rd221, %r266, 8;
	add.s64 	%rd9, %rd4, %rd221;
	ld.local.f64 	%fd411, [%rd9+8];
	ld.local.f64 	%fd412, [%rd8];
	div.rn.f64 	%fd413, %fd411, %fd412;
	st.local.f64 	[%rd9+8], %fd413;
	@%p61 bra 	$L__BB0_83;
	ld.local.f64 	%fd414, [%rd9+16];
	ld.local.f64 	%fd415, [%rd8];
	div.rn.f64 	%fd416, %fd414, %fd415;
	st.local.f64 	[%rd9+16], %fd416;
	bra.uni 	$L__BB0_83;
$L__BB0_67:
	setp.eq.s32 	%p44, %r304, %r301;
	@%p44 bra 	$L__BB0_101;
	setp.lt.u32 	%p45, %r301, 16;
	mov.b32 	%r307, 0;
	mov.f64 	%fd540, 0d0000000000000000;
	@%p45 bra 	$L__BB0_71;
	mov.b32 	%r305, 0;
	mov.f64 	%fd540, 0d0000000000000000;
$L__BB0_70:
	.pragma "nounroll";
	mul.lo.s32 	%r188, %r305, %r93;
	add.s32 	%r189, %r188, %r301;
	mul.wide.u32 	%rd87, %r189, 8;
	add.s64 	%rd88, %rd4, %rd87;
	ld.local.f64 	%fd293, [%rd88];
	add.s32 	%r190, %r188, %r304;
	mul.wide.u32 	%rd89, %r190, 8;
	add.s64 	%rd90, %rd4, %rd89;
	ld.local.f64 	%fd294, [%rd90];
	fma.rn.f64 	%fd295, %fd293, %fd294, %fd540;
	add.s32 	%r191, %r189, %r93;
	mul.wide.u32 	%rd91, %r191, 8;
	add.s64 	%rd92, %rd4, %rd91;
	ld.local.f64 	%fd296, [%rd92];
	add.s32 	%r192, %r190, %r93;
	mul.wide.u32 	%rd93, %r192, 8;
	add.s64 	%rd94, %rd4, %rd93;
	ld.local.f64 	%fd297, [%rd94];
	fma.rn.f64 	%fd298, %fd296, %fd297, %fd295;
	add.s32 	%r193, %r191, %r93;
	mul.wide.u32 	%rd95, %r193, 8;
	add.s64 	%rd96, %rd4, %rd95;
	ld.local.f64 	%fd299, [%rd96];
	add.s32 	%r194, %r192, %r93;
	mul.wide.u32 	%rd97, %r194, 8;
	add.s64 	%rd98, %rd4, %rd97;
	ld.local.f64 	%fd300, [%rd98];
	fma.rn.f64 	%fd301, %fd299, %fd300, %fd298;
	add.s32 	%r195, %r193, %r93;
	mul.wide.u32 	%rd99, %r195, 8;
	add.s64 	%rd100, %rd4, %rd99;
	ld.local.f64 	%fd302, [%rd100];
	add.s32 	%r196, %r194, %r93;
	mul.wide.u32 	%rd101, %r196, 8;
	add.s64 	%rd102, %rd4, %rd101;
	ld.local.f64 	%fd303, [%rd102];
	fma.rn.f64 	%fd304, %fd302, %fd303, %fd301;
	add.s32 	%r197, %r195, %r93;
	mul.wide.u32 	%rd103, %r197, 8;
	add.s64 	%rd104, %rd4, %rd103;
	ld.local.f64 	%fd305, [%rd104];
	add.s32 	%r198, %r196, %r93;
	mul.wide.u32 	%rd105, %r198, 8;
	add.s64 	%rd106, %rd4, %rd105;
	ld.local.f64 	%fd306, [%rd106];
	fma.rn.f64 	%fd307, %fd305, %fd306, %fd304;
	add.s32 	%r199, %r197, %r93;
	mul.wide.u32 	%rd107, %r199, 8;
	add.s64 	%rd108, %rd4, %rd107;
	ld.local.f64 	%fd308, [%rd108];
	add.s32 	%r200, %r198, %r93;
	mul.wide.u32 	%rd109, %r200, 8;
	add.s64 	%rd110, %rd4, %rd109;
	ld.local.f64 	%fd309, [%rd110];
	fma.rn.f64 	%fd310, %fd308, %fd309, %fd307;
	add.s32 	%r201, %r199, %r93;
	mul.wide.u32 	%rd111, %r201, 8;
	add.s64 	%rd112, %rd4, %rd111;
	ld.local.f64 	%fd311, [%rd112];
	add.s32 	%r202, %r200, %r93;
	mul.wide.u32 	%rd113, %r202, 8;
	add.s64 	%rd114, %rd4, %rd113;
	ld.local.f64 	%fd312, [%rd114];
	fma.rn.f64 	%fd313, %fd311, %fd312, %fd310;
	add.s32 	%r203, %r201, %r93;
	mul.wide.u32 	%rd115, %r203, 8;
	add.s64 	%rd116, %rd4, %rd115;
	ld.local.f64 	%fd314, [%rd116];
	add.s32 	%r204, %r202, %r93;
	mul.wide.u32 	%rd117, %r204, 8;
	add.s64 	%rd118, %rd4, %rd117;
	ld.local.f64 	%fd315, [%rd118];
	fma.rn.f64 	%fd316, %fd314, %fd315, %fd313;
	add.s32 	%r205, %r203, %r93;
	mul.wide.u32 	%rd119, %r205, 8;
	add.s64 	%rd120, %rd4, %rd119;
	ld.local.f64 	%fd317, [%rd120];
	add.s32 	%r206, %r204, %r93;
	mul.wide.u32 	%rd121, %r206, 8;
	add.s64 	%rd122, %rd4, %rd121;
	ld.local.f64 	%fd318, [%rd122];
	fma.rn.f64 	%fd319, %fd317, %fd318, %fd316;
	add.s32 	%r207, %r205, %r93;
	mul.wide.u32 	%rd123, %r207, 8;
	add.s64 	%rd124, %rd4, %rd123;
	ld.local.f64 	%fd320, [%rd124];
	add.s32 	%r208, %r206, %r93;
	mul.wide.u32 	%rd125, %r208, 8;
	add.s64 	%rd126, %rd4, %rd125;
	ld.local.f64 	%fd321, [%rd126];
	fma.rn.f64 	%fd322, %fd320, %fd321, %fd319;
	add.s32 	%r209, %r207, %r93;
	mul.wide.u32 	%rd127, %r209, 8;
	add.s64 	%rd128, %rd4, %rd127;
	ld.local.f64 	%fd323, [%rd128];
	add.s32 	%r210, %r208, %r93;
	mul.wide.u32 	%rd129, %r210, 8;
	add.s64 	%rd130, %rd4, %rd129;
	ld.local.f64 	%fd324, [%rd130];
	fma.rn.f64 	%fd325, %fd323, %fd324, %fd322;
	add.s32 	%r211, %r209, %r93;
	mul.wide.u32 	%rd131, %r211, 8;
	add.s64 	%rd132, %rd4, %rd131;
	ld.local.f64 	%fd326, [%rd132];
	add.s32 	%r212, %r210, %r93;
	mul.wide.u32 	%rd133, %r212, 8;
	add.s64 	%rd134, %rd4, %rd133;
	ld.local.f64 	%fd327, [%rd134];
	fma.rn.f64 	%fd328, %fd326, %fd327, %fd325;
	add.s32 	%r213, %r211, %r93;
	mul.wide.u32 	%rd135, %r213, 8;
	add.s64 	%rd136, %rd4, %rd135;
	ld.local.f64 	%fd329, [%rd136];
	add.s32 	%r214, %r212, %r93;
	mul.wide.u32 	%rd137, %r214, 8;
	add.s64 	%rd138, %rd4, %rd137;
	ld.local.f64 	%fd330, [%rd138];
	fma.rn.f64 	%fd331, %fd329, %fd330, %fd328;
	add.s32 	%r215, %r213, %r93;
	mul.wide.u32 	%rd139, %r215, 8;
	add.s64 	%rd140, %rd4, %rd139;
	ld.local.f64 	%fd332, [%rd140];
	add.s32 	%r216, %r214, %r93;
	mul.wide.u32 	%rd141, %r216, 8;
	add.s64 	%rd142, %rd4, %rd141;
	ld.local.f64 	%fd333, [%rd142];
	fma.rn.f64 	%fd334, %fd332, %fd333, %fd331;
	add.s32 	%r217, %r215, %r93;
	mul.wide.u32 	%rd143, %r217, 8;
	add.s64 	%rd144, %rd4, %rd143;
	ld.local.f64 	%fd335, [%rd144];
	add.s32 	%r218, %r216, %r93;
	mul.wide.u32 	%rd145, %r218, 8;
	add.s64 	%rd146, %rd4, %rd145;
	ld.local.f64 	%fd336, [%rd146];
	fma.rn.f64 	%fd337, %fd335, %fd336, %fd334;
	add.s32 	%r219, %r217, %r93;
	mul.wide.u32 	%rd147, %r219, 8;
	add.s64 	%rd148, %rd4, %rd147;
	ld.local.f64 	%fd338, [%rd148];
	add.s32 	%r220, %r218, %r93;
	mul.wide.u32 	%rd149, %r220, 8;
	add.s64 	%rd150, %rd4, %rd149;
	ld.local.f64 	%fd339, [%rd150];
	fma.rn.f64 	%fd540, %fd338, %fd339, %fd337;
	add.s32 	%r305, %r305, 16;
	setp.ne.s32 	%p46, %r305, %r47;
	mov.u32 	%r307, %r47;
	@%p46 bra 	$L__BB0_70;
$L__BB0_71:
	and.b32  	%r221, %r301, 15;
	setp.eq.s32 	%p47, %r221, 0;
	@%p47 bra 	$L__BB0_81;
	cvt.u32.u16 	%r222, %rs14;
	and.b32  	%r223, %r222, 15;
	add.s32 	%r224, %r223, -1;
	setp.lt.u32 	%p48, %r224, 7;
	@%p48 bra 	$L__BB0_74;
	mul.lo.s32 	%r225, %r307, %r93;
	add.s32 	%r226, %r225, %r301;
	mul.wide.u32 	%rd151, %r226, 8;
	add.s64 	%rd152, %rd4, %rd151;
	ld.local.f64 	%fd341, [%rd152];
	add.s32 	%r227, %r225, %r304;
	mul.wide.u32 	%rd153, %r227, 8;
	add.s64 	%rd154, %rd4, %rd153;
	ld.local.f64 	%fd342, [%rd154];
	fma.rn.f64 	%fd343, %fd341, %fd342, %fd540;
	add.s32 	%r228, %r226, %r93;
	mul.wide.u32 	%rd155, %r228, 8;
	add.s64 	%rd156, %rd4, %rd155;
	ld.local.f64 	%fd344, [%rd156];
	add.s32 	%r229, %r227, %r93;
	mul.wide.u32 	%rd157, %r229, 8;
	add.s64 	%rd158, %rd4, %rd157;
	ld.local.f64 	%fd345, [%rd158];
	fma.rn.f64 	%fd346, %fd344, %fd345, %fd343;
	add.s32 	%r230, %r228, %r93;
	mul.wide.u32 	%rd159, %r230, 8;
	add.s64 	%rd160, %rd4, %rd159;
	ld.local.f64 	%fd347, [%rd160];
	add.s32 	%r231, %r229, %r93;
	mul.wide.u32 	%rd161, %r231, 8;
	add.s64 	%rd162, %rd4, %rd161;
	ld.local.f64 	%fd348, [%rd162];
	fma.rn.f64 	%fd349, %fd347, %fd348, %fd346;
	add.s32 	%r232, %r230, %r93;
	mul.wide.u32 	%rd163, %r232, 8;
	add.s64 	%rd164, %rd4, %rd163;
	ld.local.f64 	%fd350, [%rd164];
	add.s32 	%r233, %r231, %r93;
	mul.wide.u32 	%rd165, %r233, 8;
	add.s64 	%rd166, %rd4, %rd165;
	ld.local.f64 	%fd351, [%rd166];
	fma.rn.f64 	%fd352, %fd350, %fd351, %fd349;
	add.s32 	%r234, %r232, %r93;
	mul.wide.u32 	%rd167, %r234, 8;
	add.s64 	%rd168, %rd4, %rd167;
	ld.local.f64 	%fd353, [%rd168];
	add.s32 	%r235, %r233, %r93;
	mul.wide.u32 	%rd169, %r235, 8;
	add.s64 	%rd170, %rd4, %rd169;
	ld.local.f64 	%fd354, [%rd170];
	fma.rn.f64 	%fd355, %fd353, %fd354, %fd352;
	add.s32 	%r236, %r234, %r93;
	mul.wide.u32 	%rd171, %r236, 8;
	add.s64 	%rd172, %rd4, %rd171;
	ld.local.f64 	%fd356, [%rd172];
	add.s32 	%r237, %r235, %r93;
	mul.wide.u32 	%rd173, %r237, 8;
	add.s64 	%rd174, %rd4, %rd173;
	ld.local.f64 	%fd357, [%rd174];
	fma.rn.f64 	%fd358, %fd356, %fd357, %fd355;
	add.s32 	%r238, %r236, %r93;
	mul.wide.u32 	%rd175, %r238, 8;
	add.s64 	%rd176, %rd4, %rd175;
	ld.local.f64 	%fd359, [%rd176];
	add.s32 	%r239, %r237, %r93;
	mul.wide.u32 	%rd177, %r239, 8;
	add.s64 	%rd178, %rd4, %rd177;
	ld.local.f64 	%fd360, [%rd178];
	fma.rn.f64 	%fd361, %fd359, %fd360, %fd358;
	add.s32 	%r240, %r238, %r93;
	mul.wide.u32 	%rd179, %r240, 8;
	add.s64 	%rd180, %rd4, %rd179;
	ld.local.f64 	%fd362, [%rd180];
	add.s32 	%r241, %r239, %r93;
	mul.wide.u32 	%rd181, %r241, 8;
	add.s64 	%rd182, %rd4, %rd181;
	ld.local.f64 	%fd363, [%rd182];
	fma.rn.f64 	%fd540, %fd362, %fd363, %fd361;
	add.s32 	%r307, %r307, 8;
$L__BB0_74:
	and.b32  	%r243, %r222, 7;
	setp.eq.s32 	%p49, %r243, 0;
	@%p49 bra 	$L__BB0_81;
	and.b32  	%r245, %r185, 7;
	add.s32 	%r246, %r245, -1;
	setp.lt.u32 	%p50, %r246, 3;
	@%p50 bra 	$L__BB0_77;
	mul.lo.s32 	%r247, %r307, %r93;
	add.s32 	%r248, %r247, %r301;
	mul.wide.u32 	%rd183, %r248, 8;
	add.s64 	%rd184, %rd4, %rd183;
	ld.local.f64 	%fd365, [%rd184];
	add.s32 	%r249, %r247, %r304;
	mul.wide.u32 	%rd185, %r249, 8;
	add.s64 	%rd186, %rd4, %rd185;
	ld.local.f64 	%fd366, [%rd186];
	fma.rn.f64 	%fd367, %fd365, %fd366, %fd540;
	add.s32 	%r250, %r248, %r93;
	mul.wide.u32 	%rd187, %r250, 8;
	add.s64 	%rd188, %rd4, %rd187;
	ld.local.f64 	%fd368, [%rd188];
	add.s32 	%r251, %r249, %r93;
	mul.wide.u32 	%rd189, %r251, 8;
	add.s64 	%rd190, %rd4, %rd189;
	ld.local.f64 	%fd369, [%rd190];
	fma.rn.f64 	%fd370, %fd368, %fd369, %fd367;
	add.s32 	%r252, %r250, %r93;
	mul.wide.u32 	%rd191, %r252, 8;
	add.s64 	%rd192, %rd4, %rd191;
	ld.local.f64 	%fd371, [%rd192];
	add.s32 	%r253, %r251, %r93;
	mul.wide.u32 	%rd193, %r253, 8;
	add.s64 	%rd194, %rd4, %rd193;
	ld.local.f64 	%fd372, [%rd194];
	fma.rn.f64 	%fd373, %fd371, %fd372, %fd370;
	add.s32 	%r254, %r252, %r93;
	mul.wide.u32 	%rd195, %r254, 8;
	add.s64 	%rd196, %rd4, %rd195;
	ld.local.f64 	%fd374, [%rd196];
	add.s32 	%r255, %r253, %r93;
	mul.wide.u32 	%rd197, %r255, 8;
	add.s64 	%rd198, %rd4, %rd197;
	ld.local.f64 	%fd375, [%rd198];
	fma.rn.f64 	%fd540, %fd374, %fd375, %fd373;
	add.s32 	%r307, %r307, 4;
$L__BB0_77:
	setp.eq.s32 	%p51, %r48, 0;
	@%p51 bra 	$L__BB0_81;
	setp.eq.s32 	%p52, %r48, 1;
	mul.lo.s32 	%r256, %r307, %r93;
	add.s32 	%r63, %r256, %r301;
	mul.wide.u32 	%rd199, %r63, 8;
	add.s64 	%rd200, %rd4, %rd199;
	ld.local.f64 	%fd376, [%rd200];
	add.s32 	%r64, %r256, %r304;
	mul.wide.u32 	%rd201, %r64, 8;
	add.s64 	%rd202, %rd4, %rd201;
	ld.local.f64 	%fd377, [%rd202];
	fma.rn.f64 	%fd540, %fd376, %fd377, %fd540;
	@%p52 bra 	$L__BB0_81;
	setp.eq.s32 	%p53, %r48, 2;
	add.s32 	%r65, %r63, %r93;
	mul.wide.u32 	%rd203, %r65, 8;
	add.s64 	%rd204, %rd4, %rd203;
	ld.local.f64 	%fd378, [%rd204];
	add.s32 	%r66, %r64, %r93;
	mul.wide.u32 	%rd205, %r66, 8;
	add.s64 	%rd206, %rd4, %rd205;
	ld.local.f64 	%fd379, [%rd206];
	fma.rn.f64 	%fd540, %fd378, %fd379, %fd540;
	@%p53 bra 	$L__BB0_81;
	add.s32 	%r257, %r65, %r93;
	mul.wide.u32 	%rd207, %r257, 8;
	add.s64 	%rd208, %rd4, %rd207;
	ld.local.f64 	%fd380, [%rd208];
	add.s32 	%r258, %r66, %r93;
	mul.wide.u32 	%rd209, %r258, 8;
	add.s64 	%rd210, %rd4, %rd209;
	ld.local.f64 	%fd381, [%rd210];
	fma.rn.f64 	%fd540, %fd380, %fd381, %fd540;
$L__BB0_81:
	add.s32 	%r259, %r304, %r46;
	mul.wide.u32 	%rd211, %r259, 8;
	add.s64 	%rd212, %rd4, %rd211;
	ld.local.f64 	%fd382, [%rd212];
	sub.f64 	%fd383, %fd382, %fd540;
	ld.local.f64 	%fd384, [%rd8];
	div.rn.f64 	%fd385, %fd383, %fd384;
	st.local.f64 	[%rd212], %fd385;
$L__BB0_82:
	add.s32 	%r304, %r304, 1;
	setp.ne.s32 	%p54, %r304, %r93;
	@%p54 bra 	$L__BB0_52;
$L__BB0_83:
	add.s32 	%r301, %r301, 1;
	setp.eq.s32 	%p62, %r301, %r93;
	add.s16 	%rs14, %rs14, 1;
	add.s16 	%rs13, %rs13, 1;
	@%p62 bra 	$L__BB0_84;
	bra.uni 	$L__BB0_50;
$L__BB0_84:
	mad.lo.s32 	%r53, %r93, %r1, %r93;
	add.s32 	%r54, %r53, -1;
	mov.f64 	%fd542, 0d3FF0000000000000;
	mov.b32 	%r309, 0;
	mov.b16 	%rs15, 0;
	mov.u16 	%rs16, %rs15;
	mov.u32 	%r310, %r93;
$L__BB0_85:
	mov.u32 	%r70, %r310;
	add.s32 	%r310, %r70, -1;
	setp.ge.s32 	%p63, %r70, %r93;
	mov.f64 	%fd550, 0d0000000000000000;
	@%p63 bra 	$L__BB0_99;
	add.s32 	%r268, %r309, -1;
	mul.lo.s32 	%r72, %r310, %r93;
	setp.lt.u32 	%p64, %r268, 15;
	mov.f64 	%fd550, 0d0000000000000000;
	mov.u32 	%r315, %r70;
	@%p64 bra 	$L__BB0_89;
	and.b32  	%r269, %r309, -16;
	neg.s32 	%r313, %r269;
	add.s32 	%r312, %r70, %r72;
	sub.s32 	%r311, %r54, %r70;
	mov.f64 	%fd550, 0d0000000000000000;
	mov.u32 	%r315, %r70;
$L__BB0_88:
	.pragma "nounroll";
	mul.wide.s32 	%rd222, %r312, 8;
	add.s64 	%rd223, %rd4, %rd222;
	mul.wide.s32 	%rd224, %r311, 8;
	add.s64 	%rd225, %rd2, %rd224;
	ld.local.f64 	%fd422, [%rd223];
	ld.global.f64 	%fd423, [%rd225];
	fma.rn.f64 	%fd424, %fd422, %fd423, %fd550;
	ld.local.f64 	%fd425, [%rd223+8];
	ld.global.f64 	%fd426, [%rd225+-8];
	fma.rn.f64 	%fd427, %fd425, %fd426, %fd424;
	ld.local.f64 	%fd428, [%rd223+16];
	ld.global.f64 	%fd429, [%rd225+-16];
	fma.rn.f64 	%fd430, %fd428, %fd429, %fd427;
	ld.local.f64 	%fd431, [%rd223+24];
	ld.global.f64 	%fd432, [%rd225+-24];
	fma.rn.f64 	%fd433, %fd431, %fd432, %fd430;
	ld.local.f64 	%fd434, [%rd223+32];
	ld.global.f64 	%fd435, [%rd225+-32];
	fma.rn.f64 	%fd436, %fd434, %fd435, %fd433;
	ld.local.f64 	%fd437, [%rd223+40];
	ld.global.f64 	%fd438, [%rd225+-40];
	fma.rn.f64 	%fd439, %fd437, %fd438, %fd436;
	ld.local.f64 	%fd440, [%rd223+48];
	ld.global.f64 	%fd441, [%rd225+-48];
	fma.rn.f64 	%fd442, %fd440, %fd441, %fd439;
	ld.local.f64 	%fd443, [%rd223+56];
	ld.global.f64 	%fd444, [%rd225+-56];
	fma.rn.f64 	%fd445, %fd443, %fd444, %fd442;
	ld.local.f64 	%fd446, [%rd223+64];
	ld.global.f64 	%fd447, [%rd225+-64];
	fma.rn.f64 	%fd448, %fd446, %fd447, %fd445;
	ld.local.f64 	%fd449, [%rd223+72];
	ld.global.f64 	%fd450, [%rd225+-72];
	fma.rn.f64 	%fd451, %fd449, %fd450, %fd448;
	ld.local.f64 	%fd452, [%rd223+80];
	ld.global.f64 	%fd453, [%rd225+-80];
	fma.rn.f64 	%fd454, %fd452, %fd453, %fd451;
	ld.local.f64 	%fd455, [%rd223+88];
	ld.global.f64 	%fd456, [%rd225+-88];
	fma.rn.f64 	%fd457, %fd455, %fd456, %fd454;
	ld.local.f64 	%fd458, [%rd223+96];
	ld.global.f64 	%fd459, [%rd225+-96];
	fma.rn.f64 	%fd460, %fd458, %fd459, %fd457;
	ld.local.f64 	%fd461, [%rd223+104];
	ld.global.f64 	%fd462, [%rd225+-104];
	fma.rn.f64 	%fd463, %fd461, %fd462, %fd460;
	ld.local.f64 	%fd464, [%rd223+112];
	ld.global.f64 	%fd465, [%rd225+-112];
	fma.rn.f64 	%fd466, %fd464, %fd465, %fd463;
	ld.local.f64 	%fd467, [%rd223+120];
	ld.global.f64 	%fd468, [%rd225+-120];
	fma.rn.f64 	%fd550, %fd467, %fd468, %fd466;
	add.s32 	%r315, %r315, 16;
	add.s32 	%r313, %r313, 16;
	add.s32 	%r312, %r312, 16;
	add.s32 	%r311, %r311, -16;
	setp.ne.s32 	%p65, %r313, 0;
	@%p65 bra 	$L__BB0_88;
$L__BB0_89:
	and.b32  	%r270, %r309, 15;
	setp.eq.s32 	%p66, %r270, 0;
	@%p66 bra 	$L__BB0_99;
	cvt.u32.u16 	%r271, %rs16;
	and.b32  	%r85, %r271, 15;
	add.s32 	%r272, %r85, -1;
	setp.lt.u32 	%p67, %r272, 7;
	@%p67 bra 	$L__BB0_92;
	add.s32 	%r273, %r315, %r72;
	mul.wide.s32 	%rd226, %r273, 8;
	add.s64 	%rd227, %rd4, %rd226;
	ld.local.f64 	%fd470, [%rd227];
	not.b32 	%r274, %r315;
	add.s32 	%r275, %r53, %r274;
	mul.wide.s32 	%rd228, %r275, 8;
	add.s64 	%rd229, %rd2, %rd228;
	ld.global.f64 	%fd471, [%rd229];
	fma.rn.f64 	%fd472, %fd470, %fd471, %fd550;
	ld.local.f64 	%fd473, [%rd227+8];
	ld.global.f64 	%fd474, [%rd229+-8];
	fma.rn.f64 	%fd475, %fd473, %fd474, %fd472;
	ld.local.f64 	%fd476, [%rd227+16];
	ld.global.f64 	%fd477, [%rd229+-16];
	fma.rn.f64 	%fd478, %fd476, %fd477, %fd475;
	ld.local.f64 	%fd479, [%rd227+24];
	ld.global.f64 	%fd480, [%rd229+-24];
	fma.rn.f64 	%fd481, %fd479, %fd480, %fd478;
	ld.local.f64 	%fd482, [%rd227+32];
	ld.global.f64 	%fd483, [%rd229+-32];
	fma.rn.f64 	%fd484, %fd482, %fd483, %fd481;
	ld.local.f64 	%fd485, [%rd227+40];
	ld.global.f64 	%fd486, [%rd229+-40];
	fma.rn.f64 	%fd487, %fd485, %fd486, %fd484;
	ld.local.f64 	%fd488, [%rd227+48];
	ld.global.f64 	%fd489, [%rd229+-48];
	fma.rn.f64 	%fd490, %fd488, %fd489, %fd487;
	ld.local.f64 	%fd491, [%rd227+56];
	ld.global.f64 	%fd492, [%rd229+-56];
	fma.rn.f64 	%fd550, %fd491, %fd492, %fd490;
	add.s32 	%r315, %r315, 8;
$L__BB0_92:
	and.b32  	%r276, %r85, 7;
	setp.eq.s32 	%p68, %r276, 0;
	@%p68 bra 	$L__BB0_99;
	cvt.u32.u16 	%r277, %rs15;
	and.b32  	%r278, %r277, 7;
	and.b32  	%r88, %r277, 3;
	add.s32 	%r279, %r278, -1;
	setp.lt.u32 	%p69, %r279, 3;
	@%p69 bra 	$L__BB0_95;
	add.s32 	%r280, %r315, %r72;
	mul.wide.s32 	%rd230, %r280, 8;
	add.s64 	%rd231, %rd4, %rd230;
	ld.local.f64 	%fd494, [%rd231];
	not.b32 	%r281, %r315;
	add.s32 	%r282, %r53, %r281;
	mul.wide.s32 	%rd232, %r282, 8;
	add.s64 	%rd233, %rd2, %rd232;
	ld.global.f64 	%fd495, [%rd233];
	fma.rn.f64 	%fd496, %fd494, %fd495, %fd550;
	ld.local.f64 	%fd497, [%rd231+8];
	ld.global.f64 	%fd498, [%rd233+-8];
	fma.rn.f64 	%fd499, %fd497, %fd498, %fd496;
	ld.local.f64 	%fd500, [%rd231+16];
	ld.global.f64 	%fd501, [%rd233+-16];
	fma.rn.f64 	%fd502, %fd500, %fd501, %fd499;
	ld.local.f64 	%fd503, [%rd231+24];
	ld.global.f64 	%fd504, [%rd233+-24];
	fma.rn.f64 	%fd550, %fd503, %fd504, %fd502;
	add.s32 	%r315, %r315, 4;
$L__BB0_95:
	setp.eq.s32 	%p70, %r88, 0;
	@%p70 bra 	$L__BB0_99;
	add.s32 	%r283, %r315, %r72;
	mul.wide.s32 	%rd234, %r283, 8;
	add.s64 	%rd10, %rd4, %rd234;
	ld.local.f64 	%fd505, [%rd10];
	not.b32 	%r284, %r315;
	add.s32 	%r285, %r53, %r284;
	mul.wide.s32 	%rd235, %r285, 8;
	add.s64 	%rd11, %rd2, %rd235;
	ld.global.f64 	%fd506, [%rd11];
	fma.rn.f64 	%fd550, %fd505, %fd506, %fd550;
	setp.eq.s32 	%p71, %r88, 1;
	@%p71 bra 	$L__BB0_99;
	ld.local.f64 	%fd507, [%rd10+8];
	ld.global.f64 	%fd508, [%rd11+-8];
	fma.rn.f64 	%fd550, %fd507, %fd508, %fd550;
	setp.eq.s32 	%p72, %r88, 2;
	@%p72 bra 	$L__BB0_99;
	ld.local.f64 	%fd509, [%rd10+16];
	ld.global.f64 	%fd510, [%rd11+-16];
	fma.rn.f64 	%fd550, %fd509, %fd510, %fd550;
$L__BB0_99:
	sub.f64 	%fd512, %fd542, %fd550;
	mul.lo.s32 	%r286, %r310, %r93;
	cvt.s64.s32 	%rd236, %r286;
	cvt.s64.s32 	%rd237, %r70;
	add.s64 	%rd238, %rd236, %rd237;
	shl.b64 	%rd239, %rd238, 3;
	add.s64 	%rd240, %rd4, %rd239;
	ld.local.f64 	%fd513, [%rd240+-8];
	div.rn.f64 	%fd514, %fd512, %fd513;
	sub.s32 	%r287, %r53, %r70;
	mul.wide.s32 	%rd241, %r287, 8;
	add.s64 	%rd242, %rd2, %rd241;
	st.global.f64 	[%rd242], %fd514;
	setp.gt.u32 	%p73, %r70, 1;
	add.s32 	%r309, %r309, 1;
	add.s16 	%rs16, %rs16, 1;
	add.s16 	%rs15, %rs15, 1;
	mov.f64 	%fd542, 0d0000000000000000;
	@%p73 bra 	$L__BB0_85;
$L__BB0_100:
	ret;
$L__BB0_101:
	ld.local.f64 	%fd387, [%rd8];
	add.f64 	%fd388, %fd540, %fd387;
	sqrt.rn.f64 	%fd389, %fd388;
	st.local.f64 	[%rd8], %fd389;
	mov.f64 	%fd540, 0d0000000000000000;
	bra.uni 	$L__BB0_82;

}
	// .globl	_Z25substitute_batched_kernelPdS_S_S_iii
.visible .entry _Z25substitute_batched_kernelPdS_S_S_iii(
	.param .u64 .ptr .align 1 _Z25substitute_batched_kernelPdS_S_S_iii_param_0,
	.param .u64 .ptr .align 1 _Z25substitute_batched_kernelPdS_S_S_iii_param_1,
	.param .u64 .ptr .align 1 _Z25substitute_batched_kernelPdS_S_S_iii_param_2,
	.param .u64 .ptr .align 1 _Z25substitute_batched_kernelPdS_S_S_iii_param_3,
	.param .u32 _Z25substitute_batched_kernelPdS_S_S_iii_param_4,
	.param .u32 _Z25substitute_batched_kernelPdS_S_S_iii_param_5,
	.param .u32 _Z25substitute_batched_kernelPdS_S_S_iii_param_6
)
{
	.reg .pred 	%p<6>;
	.reg .b32 	%r<16>;
	.reg .b64 	%rd<15>;
	.reg .b64 	%fd<5>;

	ld.param.u64 	%rd1, [_Z25substitute_batched_kernelPdS_S_S_iii_param_0];
	ld.param.u64 	%rd2, [_Z25substitute_batched_kernelPdS_S_S_iii_param_1];
	ld.param.u64 	%rd3, [_Z25substitute_batched_kernelPdS_S_S_iii_param_2];
	ld.param.u64 	%rd4, [_Z25substitute_batched_kernelPdS_S_S_iii_param_3];
	ld.param.u32 	%r6, [_Z25substitute_batched_kernelPdS_S_S_iii_param_4];
	ld.param.u32 	%r4, [_Z25substitute_batched_kernelPdS_S_S_iii_param_5];
	ld.param.u32 	%r5, [_Z25substitute_batched_kernelPdS_S_S_iii_param_6];
	mov.u32 	%r1, %ctaid.x;
	mov.u32 	%r2, %tid.x;
	mov.u32 	%r3, %tid.y;
	setp.gt.s32 	%p1, %r1, %r6;
	setp.gt.s32 	%p2, %r2, %r4;
	or.pred  	%p3, %p1, %p2;
	setp.gt.s32 	%p4, %r3, %r5;
	or.pred  	%p5, %p3, %p4;
	@%p5 bra 	$L__BB1_2;
	cvta.to.global.u64 	%rd5, %rd1;
	cvta.to.global.u64 	%rd6, %rd2;
	cvta.to.global.u64 	%rd7, %rd4;
	cvta.to.global.u64 	%rd8, %rd3;
	mul.lo.s32 	%r7, %r4, %r1;
	add.s32 	%r8, %r7, %r2;
	mul.wide.u32 	%rd9, %r8, 8;
	add.s64 	%rd10, %rd5, %rd9;
	ld.global.f64 	%fd1, [%rd10];
	cvt.rzi.s32.f64 	%r9, %fd1;
	add.s32 	%r10, %r9, -1;
	mad.lo.s32 	%r11, %r10, %r5, %r3;
	mul.wide.s32 	%rd11, %r11, 8;
	add.s64 	%rd12, %rd6, %rd11;
	ld.global.f64 	%fd2, [%rd12];
	ld.global.f64 	%fd3, [%rd7+8];
	div.rn.f64 	%fd4, %fd2, %fd3;
	not.b32 	%r12, %r2;
	add.s32 	%r13, %r4, %r12;
	add.s32 	%r14, %r13, %r7;
	mad.lo.s32 	%r15, %r14, %r5, %r3;
	mul.wide.s32 	%rd13, %r15, 8;
	add.s64 	%rd14, %rd8, %rd13;
	st.global.f64 	[%rd14], %fd4;
$L__BB1_2:
	ret;

}
	// .globl	_Z25covariance_batched_kernelPdS_S_iii
.visible .entry _Z25covariance_batched_kernelPdS_S_iii(
	.param .u64 .ptr .align 1 _Z25covariance_batched_kernelPdS_S_iii_param_0,
	.param .u64 .ptr .align 1 _Z25covariance_batched_kernelPdS_S_iii_param_1,
	.param .u64 .ptr .align 1 _Z25covariance_batched_kernelPdS_S_iii_param_2,
	.param .u32 _Z25covariance_batched_kernelPdS_S_iii_param_3,
	.param .u32 _Z25covariance_batched_kernelPdS_S_iii_param_4,
	.param .u32 _Z25covariance_batched_kernelPdS_S_iii_param_5
)
{
	.reg .pred 	%p<17>;
	.reg .b32 	%r<63>;
	.reg .b32 	%f<3>;
	.reg .b64 	%rd<30>;
	.reg .b64 	%fd<116>;

	ld.param.u64 	%rd5, [_Z25covariance_batched_kernelPdS_S_iii_param_0];
	ld.param.u64 	%rd6, [_Z25covariance_batched_kernelPdS_S_iii_param_1];
	ld.param.u64 	%rd7, [_Z25covariance_batched_kernelPdS_S_iii_param_2];
	ld.param.u32 	%r24, [_Z25covariance_batched_kernelPdS_S_iii_param_4];
	ld.param.u32 	%r25, [_Z25covariance_batched_kernelPdS_S_iii_param_5];
	cvta.to.global.u64 	%rd1, %rd5;
	cvta.to.global.u64 	%rd2, %rd6;
	cvta.to.global.u64 	%rd3, %rd7;
	mov.u32 	%r1, %ctaid.x;
	mov.u32 	%r2, %tid.x;
	mov.u32 	%r3, %tid.y;
	setp.lt.s32 	%p1, %r1, %r24;
	max.s32 	%r26, %r2, %r3;
	setp.gt.s32 	%p2, %r26, %r24;
	or.pred  	%p3, %p2, %p1;
	@%p3 bra 	$L__BB2_18;
	setp.eq.s32 	%p4, %r2, %r3;
	@%p4 bra 	$L__BB2_19;
	setp.lt.s32 	%p5, %r25, 1;
	mov.f64 	%fd114, 0d0000000000000000;
	@%p5 bra 	$L__BB2_14;
	mul.lo.s32 	%r28, %r24, %r1;
	mul.lo.s32 	%r29, %r28, %r25;
	mad.lo.s32 	%r4, %r25, %r2, %r29;
	mad.lo.s32 	%r5, %r25, %r3, %r29;
	and.b32  	%r6, %r25, 7;
	setp.lt.u32 	%p6, %r25, 8;
	mov.f64 	%fd114, 0d0000000000000000;
	mov.b32 	%r60, 0;
	@%p6 bra 	$L__BB2_6;
	and.b32  	%r60, %r25, 2147483640;
	neg.s32 	%r59, %r60;
	add.s64 	%rd4, %rd1, 32;
	mov.f64 	%fd114, 0d0000000000000000;
	mov.u32 	%r57, %r5;
	mov.u32 	%r58, %r4;
$L__BB2_5:
	.pragma "nounroll";
	mul.wide.s32 	%rd8, %r58, 8;
	add.s64 	%rd9, %rd4, %rd8;
	mul.wide.s32 	%rd10, %r57, 8;
	add.s64 	%rd11, %rd4, %rd10;
	ld.global.f64 	%fd22, [%rd9+-32];
	ld.global.f64 	%fd23, [%rd11+-32];
	sub.f64 	%fd24, %fd22, %fd23;
	fma.rn.f64 	%fd25, %fd24, %fd24, %fd114;
	ld.global.f64 	%fd26, [%rd9+-24];
	ld.global.f64 	%fd27, [%rd11+-24];
	sub.f64 	%fd28, %fd26, %fd27;
	fma.rn.f64 	%fd29, %fd28, %fd28, %fd25;
	ld.global.f64 	%fd30, [%rd9+-16];
	ld.global.f64 	%fd31, [%rd11+-16];
	sub.f64 	%fd32, %fd30, %fd31;
	fma.rn.f64 	%fd33, %fd32, %fd32, %fd29;
	ld.global.f64 	%fd34, [%rd9+-8];
	ld.global.f64 	%fd35, [%rd11+-8];
	sub.f64 	%fd36, %fd34, %fd35;
	fma.rn.f64 	%fd37, %fd36, %fd36, %fd33;
	ld.global.f64 	%fd38, [%rd9];
	ld.global.f64 	%fd39, [%rd11];
	sub.f64 	%fd40, %fd38, %fd39;
	fma.rn.f64 	%fd41, %fd40, %fd40, %fd37;
	ld.global.f64 	%fd42, [%rd9+8];
	ld.global.f64 	%fd43, [%rd11+8];
	sub.f64 	%fd44, %fd42, %fd43;
	fma.rn.f64 	%fd45, %fd44, %fd44, %fd41;
	ld.global.f64 	%fd46, [%rd9+16];
	ld.global.f64 	%fd47, [%rd11+16];
	sub.f64 	%fd48, %fd46, %fd47;
	fma.rn.f64 	%fd49, %fd48, %fd48, %fd45;
	ld.global.f64 	%fd50, [%rd9+24];
	ld.global.f64 	%fd51, [%rd11+24];
	sub.f64 	%fd52, %fd50, %fd51;
	fma.rn.f64 	%fd114, %fd52, %fd52, %fd49;
	add.s32 	%r59, %r59, 8;
	add.s32 	%r58, %r58, 8;
	add.s32 	%r57, %r57, 8;
	setp.ne.s32 	%p7, %r59, 0;
	@%p7 bra 	$L__BB2_5;
$L__BB2_6:
	setp.eq.s32 	%p8, %r6, 0;
	@%p8 bra 	$L__BB2_14;
	and.b32  	%r16, %r25, 3;
	setp.lt.u32 	%p9, %r6, 4;
	@%p9 bra 	$L__BB2_9;
	add.s32 	%r30, %r4, %r60;
	mul.wide.s32 	%rd12, %r30, 8;
	add.s64 	%rd13, %rd1, %rd12;
	ld.global.f64 	%fd54, [%rd13];
	add.s32 	%r31, %r5, %r60;
	mul.wide.s32 	%rd14, %r31, 8;
	add.s64 	%rd15, %rd1, %rd14;
	ld.global.f64 	%fd55, [%rd15];
	sub.f64 	%fd56, %fd54, %fd55;
	fma.rn.f64 	%fd57, %fd56, %fd56, %fd114;
	ld.global.f64 	%fd58, [%rd13+8];
	ld.global.f64 	%fd59, [%rd15+8];
	sub.f64 	%fd60, %fd58, %fd59;
	fma.rn.f64 	%fd61, %fd60, %fd60, %fd57;
	ld.global.f64 	%fd62, [%rd13+16];
	ld.global.f64 	%fd63, [%rd15+16];
	sub.f64 	%fd64, %fd62, %fd63;
	fma.rn.f64 	%fd65, %fd64, %fd64, %fd61;
	ld.global.f64 	%fd66, [%rd13+24];
	ld.global.f64 	%fd67, [%rd15+24];
	sub.f64 	%fd68, %fd66, %fd67;
	fma.rn.f64 	%fd114, %fd68, %fd68, %fd65;
	add.s32 	%r60, %r60, 4;
$L__BB2_9:
	setp.eq.s32 	%p10, %r16, 0;
	@%p10 bra 	$L__BB2_14;
	setp.eq.s32 	%p11, %r16, 1;
	@%p11 bra 	$L__BB2_12;
	add.s32 	%r32, %r4, %r60;
	mul.wide.s32 	%rd16, %r32, 8;
	add.s64 	%rd17, %rd1, %rd16;
	ld.global.f64 	%fd70, [%rd17];
	add.s32 	%r33, %r5, %r60;
	mul.wide.s32 	%rd18, %r33, 8;
	add.s64 	%rd19, %rd1, %rd18;
	ld.global.f64 	%fd71, [%rd19];
	sub.f64 	%fd72, %fd70, %fd71;
	fma.rn.f64 	%fd73, %fd72, %fd72, %fd114;
	ld.global.f64 	%fd74, [%rd17+8];
	ld.global.f64 	%fd75, [%rd19+8];
	sub.f64 	%fd76, %fd74, %fd75;
	fma.rn.f64 	%fd114, %fd76, %fd76, %fd73;
	add.s32 	%r60, %r60, 2;
$L__BB2_12:
	and.b32  	%r34, %r25, 1;
	setp.eq.b32 	%p12, %r34, 1;
	not.pred 	%p13, %p12;
	@%p13 bra 	$L__BB2_14;
	add.s32 	%r35, %r4, %r60;
	mul.wide.s32 	%rd20, %r35, 8;
	add.s64 	%rd21, %rd1, %rd20;
	ld.global.f64 	%fd77, [%rd21];
	add.s32 	%r36, %r5, %r60;
	mul.wide.s32 	%rd22, %r36, 8;
	add.s64 	%rd23, %rd1, %rd22;
	ld.global.f64 	%fd78, [%rd23];
	sub.f64 	%fd79, %fd77, %fd78;
	fma.rn.f64 	%fd114, %fd79, %fd79, %fd114;
$L__BB2_14:
	sqrt.rn.f64 	%fd13, %fd114;
	neg.f64 	%fd80, %fd13;
	fma.rn.f64 	%fd81, %fd13, 0dBFF71547652B82FE, 0d4338000000000000;
	{
	.reg .b32 %temp; 
	mov.b64 	{%r21, %temp}, %fd81;
	}
	mov.f64 	%fd82, 0dC338000000000000;
	add.rn.f64 	%fd83, %fd81, %fd82;
	fma.rn.f64 	%fd84, %fd83, 0dBFE62E42FEFA39EF, %fd80;
	fma.rn.f64 	%fd85, %fd83, 0dBC7ABC9E3B39803F, %fd84;
	fma.rn.f64 	%fd86, %fd85, 0d3E5ADE1569CE2BDF, 0d3E928AF3FCA213EA;
	fma.rn.f64 	%fd87, %fd86, %fd85, 0d3EC71DEE62401315;
	fma.rn.f64 	%fd88, %fd87, %fd85, 0d3EFA01997C89EB71;
	fma.rn.f64 	%fd89, %fd88, %fd85, 0d3F2A01A014761F65;
	fma.rn.f64 	%fd90, %fd89, %fd85, 0d3F56C16C1852B7AF;
	fma.rn.f64 	%fd91, %fd90, %fd85, 0d3F81111111122322;
	fma.rn.f64 	%fd92, %fd91, %fd85, 0d3FA55555555502A1;
	fma.rn.f64 	%fd93, %fd92, %fd85, 0d3FC5555555555511;
	fma.rn.f64 	%fd94, %fd93, %fd85, 0d3FE000000000000B;
	fma.rn.f64 	%fd95, %fd94, %fd85, 0d3FF0000000000000;
	fma.rn.f64 	%fd96, %fd95, %fd85, 0d3FF0000000000000;
	{
	.reg .b32 %temp; 
	mov.b64 	{%r22, %temp}, %fd96;
	}
	{
	.reg .b32 %temp; 
	mov.b64 	{%temp, %r23}, %fd96;
	}
	shl.b32 	%r37, %r21, 20;
	add.s32 	%r38, %r37, %r23;
	mov.b64 	%fd115, {%r22, %r38};
	{
	.reg .b32 %temp; 
	mov.b64 	{%temp, %r39}, %fd80;
	}
	mov.b32 	%f2, %r39;
	abs.f32 	%f1, %f2;
	setp.lt.f32 	%p14, %f1, 0f4086232B;
	@%p14 bra 	$L__BB2_17;
	setp.gt.f64 	%p15, %fd114, 0d0000000000000000;
	mov.f64 	%fd97, 0d7FF0000000000000;
	sub.f64 	%fd98, %fd97, %fd13;
	selp.f64 	%fd115, 0d0000000000000000, %fd98, %p15;
	setp.geu.f32 	%p16, %f1, 0f40874800;
	@%p16 bra 	$L__BB2_17;
	shr.u32 	%r40, %r21, 31;
	add.s32 	%r41, %r21, %r40;
	shr.s32 	%r42, %r41, 1;
	shl.b32 	%r43, %r42, 20;
	add.s32 	%r44, %r23, %r43;
	mov.b64 	%fd99, {%r22, %r44};
	sub.s32 	%r45, %r21, %r42;
	shl.b32 	%r46, %r45, 20;
	add.s32 	%r47, %r46, 1072693248;
	mov.b32 	%r48, 0;
	mov.b64 	%fd100, {%r48, %r47};
	mul.f64 	%fd115, %fd100, %fd99;
$L__BB2_17:
	ld.global.f64 	%fd101, [%rd3];
	mul.f64 	%fd102, %fd115, %fd101;
	mul.lo.s32 	%r49, %r24, %r1;
	mul.lo.s32 	%r50, %r49, %r24;
	mad.lo.s32 	%r51, %r24, %r2, %r3;
	add.s32 	%r52, %r51, %r50;
	mul.wide.u32 	%rd24, %r52, 8;
	add.s64 	%rd25, %rd2, %rd24;
	st.global.f64 	[%rd25], %fd102;
	mad.lo.s32 	%r53, %r24, %r3, %r2;
	add.s32 	%r54, %r53, %r50;
	mul.wide.u32 	%rd26, %r54, 8;
	add.s64 	%rd27, %rd2, %rd26;
	st.global.f64 	[%rd27], %fd102;
$L__BB2_18:
	ret;
$L__BB2_19:
	ld.global.f64 	%fd103, [%rd3];
	ld.global.f64 	%fd104, [%rd3+16];
	add.f64 	%fd105, %fd104, 0d3FF0000000000000;
	mul.f64 	%fd106, %fd103, %fd105;
	mad.lo.s32 	%r55, %r24, %r1, %r2;
	mad.lo.s32 	%r56, %r55, %r24, %r2;
	mul.wide.u32 	%rd28, %r56, 8;
	add.s64 	%rd29, %rd2, %rd28;
	st.global.f64 	[%rd29], %fd106;
	bra.uni 	$L__BB2_18;

}
	// .globl	_Z33cholesky_and_solve_batched_kernelPdS_S_iii
.visible .entry _Z33cholesky_and_solve_batched_kernelPdS_S_iii(
	.param .u64 .ptr .align 1 _Z33cholesky_and_solve_batched_kernelPdS_S_iii_param_0,
	.param .u64 .ptr .align 1 _Z33cholesky_and_solve_batched_kernelPdS_S_iii_param_1,
	.param .u64 .ptr .align 1 _Z33cholesky_and_solve_batched_kernelPdS_S_iii_param_2,
	.param .u32 _Z33cholesky_and_solve_batched_kernelPdS_S_iii_param_3,
	.param .u32 _Z33cholesky_and_solve_batched_kernelPdS_S_iii_param_4,
	.param .u32 _Z33cholesky_and_solve_batched_kernelPdS_S_iii_param_5
)
{
	.reg .pred 	%p<36>;
	.reg .b16 	%rs<21>;
	.reg .b32 	%r<125>;
	.reg .b64 	%rd<81>;
	.reg .b64 	%fd<186>;

	ld.param.u64 	%rd6, [_Z33cholesky_and_solve_batched_kernelPdS_S_iii_param_0];
	ld.param.u64 	%rd7, [_Z33cholesky_and_solve_batched_kernelPdS_S_iii_param_1];
	ld.param.u32 	%r47, [_Z33cholesky_and_solve_batched_kernelPdS_S_iii_param_3];
	ld.param.u32 	%r46, [_Z33cholesky_and_solve_batched_kernelPdS_S_iii_param_4];
	cvta.to.global.u64 	%rd1, %rd6;
	cvta.to.global.u64 	%rd2, %rd7;
	mov.u32 	%r48, %ctaid.x;
	mov.u32 	%r49, %ntid.x;
	mov.u32 	%r50, %tid.x;
	mad.lo.s32 	%r1, %r48, %r49, %r50;
	setp.lt.s32 	%p1, %r1, %r46;
	setp.gt.s32 	%p2, %r1, %r47;
	setp.lt.s32 	%p3, %r46, 1;
	or.pred  	%p4, %p1, %p3;
	or.pred  	%p5, %p4, %p2;
	@%p5 bra 	$L__BB3_48;
	mul.lo.s32 	%r2, %r46, %r1;
	and.b32  	%r3, %r46, 3;
	and.b32  	%r4, %r46, 2147483644;
	mov.b32 	%r108, 0;
	mov.b16 	%rs17, 0;
	mov.u16 	%rs18, %rs17;
$L__BB3_2:
	setp.eq.s32 	%p6, %r108, 0;
	add.s32 	%r52, %r108, %r2;
	mul.lo.s32 	%r6, %r52, %r46;
	add.s32 	%r53, %r6, %r108;
	mul.wide.s32 	%rd8, %r53, 8;
	add.s64 	%rd3, %rd2, %rd8;
	@%p6 bra 	$L__BB3_6;
	and.b32  	%r7, %r108, 2147483640;
	mov.b32 	%r111, 0;
	mov.f64 	%fd175, 0d0000000000000000;
$L__BB3_4:
	setp.ge.u32 	%p7, %r111, %r108;
	@%p7 bra 	$L__BB3_19;
	add.s32 	%r80, %r111, %r2;
	mad.lo.s32 	%r81, %r80, %r46, %r108;
	mul.wide.s32 	%rd52, %r81, 8;
	add.s64 	%rd53, %rd2, %rd52;
	ld.global.f64 	%fd87, [%rd53];
	mul.f64 	%fd88, %fd87, %fd87;
	sub.f64 	%fd175, %fd175, %fd88;
	bra.uni 	$L__BB3_32;
$L__BB3_6:
	add.s32 	%r83, %r46, -1;
	setp.lt.u32 	%p18, %r83, 3;
	mov.b32 	%r110, 0;
	@%p18 bra 	$L__BB3_12;
	mov.b32 	%r109, 0;
$L__BB3_8:
	setp.eq.s32 	%p19, %r109, 0;
	add.s32 	%r85, %r109, %r6;
	mul.wide.s32 	%rd54, %r85, 8;
	add.s64 	%rd4, %rd2, %rd54;
	@%p19 bra 	$L__BB3_10;
	ld.global.f64 	%fd89, [%rd4];
	ld.global.f64 	%fd90, [%rd3];
	div.rn.f64 	%fd91, %fd89, %fd90;
	st.global.f64 	[%rd4], %fd91;
	ld.global.f64 	%fd166, [%rd3];
	bra.uni 	$L__BB3_11;
$L__BB3_10:
	ld.global.f64 	%fd92, [%rd3];
	add.f64 	%fd93, %fd92, 0d0000000000000000;
	sqrt.rn.f64 	%fd166, %fd93;
	st.global.f64 	[%rd3], %fd166;
$L__BB3_11:
	ld.global.f64 	%fd94, [%rd4+8];
	div.rn.f64 	%fd95, %fd94, %fd166;
	st.global.f64 	[%rd4+8], %fd95;
	ld.global.f64 	%fd96, [%rd4+16];
	ld.global.f64 	%fd97, [%rd3];
	div.rn.f64 	%fd98, %fd96, %fd97;
	st.global.f64 	[%rd4+16], %fd98;
	ld.global.f64 	%fd99, [%rd4+24];
	ld.global.f64 	%fd100, [%rd3];
	div.rn.f64 	%fd101, %fd99, %fd100;
	st.global.f64 	[%rd4+24], %fd101;
	add.s32 	%r109, %r109, 4;
	setp.ne.s32 	%p20, %r109, %r4;
	mov.u32 	%r110, %r4;
	@%p20 bra 	$L__BB3_8;
$L__BB3_12:
	setp.eq.s32 	%p21, %r3, 0;
	@%p21 bra 	$L__BB3_33;
	setp.eq.s32 	%p22, %r110, 0;
	@%p22 bra 	$L__BB3_15;
	add.s32 	%r86, %r110, %r6;
	mul.wide.s32 	%rd55, %r86, 8;
	add.s64 	%rd56, %rd2, %rd55;
	ld.global.f64 	%fd102, [%rd56];
	ld.global.f64 	%fd103, [%rd3];
	div.rn.f64 	%fd104, %fd102, %fd103;
	st.global.f64 	[%rd56], %fd104;
	bra.uni 	$L__BB3_16;
$L__BB3_15:
	ld.global.f64 	%fd105, [%rd3];
	add.f64 	%fd106, %fd105, 0d0000000000000000;
	sqrt.rn.f64 	%fd107, %fd106;
	st.global.f64 	[%rd3], %fd107;
$L__BB3_16:
	setp.eq.s32 	%p23, %r3, 1;
	@%p23 bra 	$L__BB3_33;
	setp.eq.s32 	%p24, %r3, 2;
	cvt.s64.s32 	%rd57, %r6;
	cvt.u64.u32 	%rd58, %r110;
	add.s64 	%rd59, %rd58, %rd57;
	shl.b64 	%rd60, %rd59, 3;
	add.s64 	%rd5, %rd2, %rd60;
	ld.global.f64 	%fd108, [%rd5+8];
	ld.global.f64 	%fd109, [%rd3];
	div.rn.f64 	%fd110, %fd108, %fd109;
	st.global.f64 	[%rd5+8], %fd110;
	@%p24 bra 	$L__BB3_33;
	ld.global.f64 	%fd111, [%rd5+16];
	ld.global.f64 	%fd112, [%rd3];
	div.rn.f64 	%fd113, %fd111, %fd112;
	st.global.f64 	[%rd5+16], %fd113;
	bra.uni 	$L__BB3_33;
$L__BB3_19:
	setp.eq.s32 	%p8, %r111, %r108;
	@%p8 bra 	$L__BB3_49;
	setp.lt.u32 	%p9, %r108, 8;
	mov.f64 	%fd175, 0d0000000000000000;
	mov.b32 	%r114, 0;
	@%p9 bra 	$L__BB3_23;
	mov.f64 	%fd175, 0d0000000000000000;
	mov.b32 	%r112, 0;
$L__BB3_22:
	.pragma "nounroll";
	add.s32 	%r57, %r112, %r2;
	mul.lo.s32 	%r58, %r57, %r46;
	add.s32 	%r59, %r58, %r108;
	mul.wide.s32 	%rd9, %r59, 8;
	add.s64 	%rd10, %rd2, %rd9;
	ld.global.f64 	%fd36, [%rd10];
	add.s32 	%r60, %r58, %r111;
	mul.wide.s32 	%rd11, %r60, 8;
	add.s64 	%rd12, %rd2, %rd11;
	ld.global.f64 	%fd37, [%rd12];
	fma.rn.f64 	%fd38, %fd36, %fd37, %fd175;
	mul.wide.u32 	%rd13, %r46, 8;
	add.s64 	%rd14, %rd10, %rd13;
	ld.global.f64 	%fd39, [%rd14];
	add.s64 	%rd15, %rd12, %rd13;
	ld.global.f64 	%fd40, [%rd15];
	fma.rn.f64 	%fd41, %fd39, %fd40, %fd38;
	add.s64 	%rd16, %rd14, %rd13;
	ld.global.f64 	%fd42, [%rd16];
	add.s64 	%rd17, %rd15, %rd13;
	ld.global.f64 	%fd43, [%rd17];
	fma.rn.f64 	%fd44, %fd42, %fd43, %fd41;
	add.s64 	%rd18, %rd16, %rd13;
	ld.global.f64 	%fd45, [%rd18];
	add.s64 	%rd19, %rd17, %rd13;
	ld.global.f64 	%fd46, [%rd19];
	fma.rn.f64 	%fd47, %fd45, %fd46, %fd44;
	add.s64 	%rd20, %rd18, %rd13;
	ld.global.f64 	%fd48, [%rd20];
	add.s64 	%rd21, %rd19, %rd13;
	ld.global.f64 	%fd49, [%rd21];
	fma.rn.f64 	%fd50, %fd48, %fd49, %fd47;
	add.s64 	%rd22, %rd20, %rd13;
	ld.global.f64 	%fd51, [%rd22];
	add.s64 	%rd23, %rd21, %rd13;
	ld.global.f64 	%fd52, [%rd23];
	fma.rn.f64 	%fd53, %fd51, %fd52, %fd50;
	add.s64 	%rd24, %rd22, %rd13;
	ld.global.f64 	%fd54, [%rd24];
	add.s64 	%rd25, %rd23, %rd13;
	ld.global.f64 	%fd55, [%rd25];
	fma.rn.f64 	%fd56, %fd54, %fd55, %fd53;
	add.s64 	%rd26, %rd24, %rd13;
	ld.global.f64 	%fd57, [%rd26];
	add.s64 	%rd27, %rd25, %rd13;
	ld.global.f64 	%fd58, [%rd27];
	fma.rn.f64 	%fd175, %fd57, %fd58, %fd56;
	add.s32 	%r112, %r112, 8;
	setp.ne.s32 	%p10, %r112, %r7;
	mov.u32 	%r114, %r7;
	@%p10 bra 	$L__BB3_22;
$L__BB3_23:
	and.b32  	%r61, %r108, 7;
	setp.eq.s32 	%p11, %r61, 0;
	@%p11 bra 	$L__BB3_31;
	cvt.u32.u16 	%r62, %rs18;
	and.b32  	%r63, %r62, 7;
	add.s32 	%r64, %r63, -1;
	setp.lt.u32 	%p12, %r64, 3;
	@%p12 bra 	$L__BB3_26;
	add.s32 	%r65, %r114, %r2;
	mul.lo.s32 	%r66, %r65, %r46;
	add.s32 	%r67, %r66, %r108;
	mul.wide.s32 	%rd28, %r67, 8;
	add.s64 	%rd29, %rd2, %rd28;
	ld.global.f64 	%fd60, [%rd29];
	add.s32 	%r68, %r66, %r111;
	mul.wide.s32 	%rd30, %r68, 8;
	add.s64 	%rd31, %rd2, %rd30;
	ld.global.f64 	%fd61, [%rd31];
	fma.rn.f64 	%fd62, %fd60, %fd61, %fd175;
	mul.wide.u32 	%rd32, %r46, 8;
	add.s64 	%rd33, %rd29, %rd32;
	ld.global.f64 	%fd63, [%rd33];
	add.s64 	%rd34, %rd31, %rd32;
	ld.global.f64 	%fd64, [%rd34];
	fma.rn.f64 	%fd65, %fd63, %fd64, %fd62;
	add.s64 	%rd35, %rd33, %rd32;
	ld.global.f64 	%fd66, [%rd35];
	add.s64 	%rd36, %rd34, %rd32;
	ld.global.f64 	%fd67, [%rd36];
	fma.rn.f64 	%fd68, %fd66, %fd67, %fd65;
	add.s64 	%rd37, %rd35, %rd32;
	ld.global.f64 	%fd69, [%rd37];
	add.s64 	%rd38, %rd36, %rd32;
	ld.global.f64 	%fd70, [%rd38];
	fma.rn.f64 	%fd175, %fd69, %fd70, %fd68;
	add.s32 	%r114, %r114, 4;
$L__BB3_26:
	cvt.u32.u16 	%r69, %rs18;
	and.b32  	%r70, %r69, 3;
	setp.eq.s32 	%p13, %r70, 0;
	@%p13 bra 	$L__BB3_31;
	and.b16  	%rs11, %rs17, 3;
	setp.eq.s16 	%p14, %rs11, 1;
	@%p14 bra 	$L__BB3_29;
	add.s32 	%r71, %r114, %r2;
	mul.lo.s32 	%r72, %r71, %r46;
	add.s32 	%r73, %r72, %r108;
	mul.wide.s32 	%rd39, %r73, 8;
	add.s64 	%rd40, %rd2, %rd39;
	ld.global.f64 	%fd72, [%rd40];
	add.s32 	%r74, %r72, %r111;
	mul.wide.s32 	%rd41, %r74, 8;
	add.s64 	%rd42, %rd2, %rd41;
	ld.global.f64 	%fd73, [%rd42];
	fma.rn.f64 	%fd74, %fd72, %fd73, %fd175;
	mul.wide.u32 	%rd43, %r46, 8;
	add.s64 	%rd44, %rd40, %rd43;
	ld.global.f64 	%fd75, [%rd44];
	add.s64 	%rd45, %rd42, %rd43;
	ld.global.f64 	%fd76, [%rd45];
	fma.rn.f64 	%fd175, %fd75, %fd76, %fd74;
	add.s32 	%r114, %r114, 2;
$L__BB3_29:
	and.b16  	%rs12, %rs17, 1;
	setp.eq.b16 	%p15, %rs12, 1;
	not.pred 	%p16, %p15;
	@%p16 bra 	$L__BB3_31;
	add.s32 	%r75, %r114, %r2;
	mul.lo.s32 	%r76, %r75, %r46;
	add.s32 	%r77, %r76, %r108;
	mul.wide.s32 	%rd46, %r77, 8;
	add.s64 	%rd47, %rd2, %rd46;
	ld.global.f64 	%fd77, [%rd47];
	add.s32 	%r78, %r76, %r111;
	mul.wide.s32 	%rd48, %r78, 8;
	add.s64 	%rd49, %rd2, %rd48;
	ld.global.f64 	%fd78, [%rd49];
	fma.rn.f64 	%fd175, %fd77, %fd78, %fd175;
$L__BB3_31:
	add.s32 	%r79, %r111, %r6;
	mul.wide.s32 	%rd50, %r79, 8;
	add.s64 	%rd51, %rd2, %rd50;
	ld.global.f64 	%fd79, [%rd51];
	sub.f64 	%fd80, %fd79, %fd175;
	ld.global.f64 	%fd81, [%rd3];
	div.rn.f64 	%fd82, %fd80, %fd81;
	st.global.f64 	[%rd51], %fd82;
$L__BB3_32:
	add.s32 	%r111, %r111, 1;
	setp.ne.s32 	%p17, %r111, %r46;
	@%p17 bra 	$L__BB3_4;
$L__BB3_33:
	add.s32 	%r108, %r108, 1;
	setp.eq.s32 	%p25, %r108, %r46;
	add.s16 	%rs18, %rs18, 1;
	add.s16 	%rs17, %rs17, 1;
	@%p25 bra 	$L__BB3_34;
	bra.uni 	$L__BB3_2;
$L__BB3_34:
	add.s32 	%r11, %r2, %r46;
	mad.lo.s32 	%r88, %r46, %r1, %r46;
	add.s32 	%r12, %r88, -1;
	mov.f64 	%fd177, 0d3FF0000000000000;
	mov.b32 	%r116, 0;
	mov.b16 	%rs19, 0;
	mov.u16 	%rs20, %rs19;
	mov.u32 	%r117, %r46;
$L__BB3_35:
	mov.u32 	%r24, %r117;
	add.s32 	%r117, %r24, -1;
	setp.ge.s32 	%p26, %r24, %r46;
	mov.f64 	%fd185, 0d0000000000000000;
	@%p26 bra 	$L__BB3_47;
	add.s32 	%r89, %r116, -1;
	add.s32 	%r90, %r117, %r2;
	mul.lo.s32 	%r26, %r90, %r46;
	setp.lt.u32 	%p27, %r89, 7;
	mov.f64 	%fd185, 0d0000000000000000;
	mov.u32 	%r122, %r24;
	@%p27 bra 	$L__BB3_39;
	and.b32  	%r91, %r116, -8;
	neg.s32 	%r120, %r91;
	add.s32 	%r119, %r24, %r26;
	sub.s32 	%r118, %r12, %r24;
	mov.f64 	%fd185, 0d0000000000000000;
	mov.u32 	%r122, %r24;
$L__BB3_38:
	.pragma "nounroll";
	mul.wide.s32 	%rd61, %r119, 8;
	add.s64 	%rd62, %rd2, %rd61;
	mul.wide.s32 	%rd63, %r118, 8;
	add.s64 	%rd64, %rd1, %rd63;
	ld.global.f64 	%fd119, [%rd62];
	ld.global.f64 	%fd120, [%rd64];
	fma.rn.f64 	%fd121, %fd119, %fd120, %fd185;
	ld.global.f64 	%fd122, [%rd62+8];
	ld.global.f64 	%fd123, [%rd64+-8];
	fma.rn.f64 	%fd124, %fd122, %fd123, %fd121;
	ld.global.f64 	%fd125, [%rd62+16];
	ld.global.f64 	%fd126, [%rd64+-16];
	fma.rn.f64 	%fd127, %fd125, %fd126, %fd124;
	ld.global.f64 	%fd128, [%rd62+24];
	ld.global.f64 	%fd129, [%rd64+-24];
	fma.rn.f64 	%fd130, %fd128, %fd129, %fd127;
	ld.global.f64 	%fd131, [%rd62+32];
	ld.global.f64 	%fd132, [%rd64+-32];
	fma.rn.f64 	%fd133, %fd131, %fd132, %fd130;
	ld.global.f64 	%fd134, [%rd62+40];
	ld.global.f64 	%fd135, [%rd64+-40];
	fma.rn.f64 	%fd136, %fd134, %fd135, %fd133;
	ld.global.f64 	%fd137, [%rd62+48];
	ld.global.f64 	%fd138, [%rd64+-48];
	fma.rn.f64 	%fd139, %fd137, %fd138, %fd136;
	ld.global.f64 	%fd140, [%rd62+56];
	ld.global.f64 	%fd141, [%rd64+-56];
	fma.rn.f64 	%fd185, %fd140, %fd141, %fd139;
	add.s32 	%r122, %r122, 8;
	add.s32 	%r120, %r120, 8;
	add.s32 	%r119, %r119, 8;
	add.s32 	%r118, %r118, -8;
	setp.ne.s32 	%p28, %r120, 0;
	@%p28 bra 	$L__BB3_38;
$L__BB3_39:
	and.b32  	%r92, %r116, 7;
	setp.eq.s32 	%p29, %r92, 0;
	@%p29 bra 	$L__BB3_47;
	cvt.u32.u16 	%r93, %rs20;
	and.b32  	%r39, %r93, 7;
	add.s32 	%r94, %r39, -1;
	setp.lt.u32 	%p30, %r94, 3;
	@%p30 bra 	$L__BB3_42;
	add.s32 	%r95, %r122, %r26;
	mul.wide.s32 	%rd65, %r95, 8;
	add.s64 	%rd66, %rd2, %rd65;
	ld.global.f64 	%fd143, [%rd66];
	not.b32 	%r96, %r122;
	add.s32 	%r97, %r11, %r96;
	mul.wide.s32 	%rd67, %r97, 8;
	add.s64 	%rd68, %rd1, %rd67;
	ld.global.f64 	%fd144, [%rd68];
	fma.rn.f64 	%fd145, %fd143, %fd144, %fd185;
	ld.global.f64 	%fd146, [%rd66+8];
	ld.global.f64 	%fd147, [%rd68+-8];
	fma.rn.f64 	%fd148, %fd146, %fd147, %fd145;
	ld.global.f64 	%fd149, [%rd66+16];
	ld.global.f64 	%fd150, [%rd68+-16];
	fma.rn.f64 	%fd151, %fd149, %fd150, %fd148;
	ld.global.f64 	%fd152, [%rd66+24];
	ld.global.f64 	%fd153, [%rd68+-24];
	fma.rn.f64 	%fd185, %fd152, %fd153, %fd151;
	add.s32 	%r122, %r122, 4;
$L__BB3_42:
	and.b32  	%r98, %r39, 3;
	setp.eq.s32 	%p31, %r98, 0;
	@%p31 bra 	$L__BB3_47;
	and.b16  	%rs15, %rs19, 3;
	setp.eq.s16 	%p32, %rs15, 1;
	@%p32 bra 	$L__BB3_45;
	add.s32 	%r99, %r122, %r26;
	mul.wide.s32 	%rd69, %r99, 8;
	add.s64 	%rd70, %rd2, %rd69;
	ld.global.f64 	%fd155, [%rd70];
	not.b32 	%r100, %r122;
	add.s32 	%r101, %r11, %r100;
	mul.wide.s32 	%rd71, %r101, 8;
	add.s64 	%rd72, %rd1, %rd71;
	ld.global.f64 	%fd156, [%rd72];
	fma.rn.f64 	%fd157, %fd155, %fd156, %fd185;
	ld.global.f64 	%fd158, [%rd70+8];
	ld.global.f64 	%fd159, [%rd72+-8];
	fma.rn.f64 	%fd185, %fd158, %fd159, %fd157;
	add.s32 	%r122, %r122, 2;
$L__BB3_45:
	and.b16  	%rs16, %rs19, 1;
	setp.eq.b16 	%p33, %rs16, 1;
	not.pred 	%p34, %p33;
	@%p34 bra 	$L__BB3_47;
	add.s32 	%r102, %r122, %r26;
	mul.wide.s32 	%rd73, %r102, 8;
	add.s64 	%rd74, %rd2, %rd73;
	ld.global.f64 	%fd160, [%rd74];
	not.b32 	%r103, %r122;
	add.s32 	%r104, %r11, %r103;
	mul.wide.s32 	%rd75, %r104, 8;
	add.s64 	%rd76, %rd1, %rd75;
	ld.global.f64 	%fd161, [%rd76];
	fma.rn.f64 	%fd185, %fd160, %fd161, %fd185;
$L__BB3_47:
	sub.f64 	%fd163, %fd177, %fd185;
	add.s32 	%r105, %r117, %r2;
	mad.lo.s32 	%r106, %r105, %r46, %r117;
	mul.wide.s32 	%rd77, %r106, 8;
	add.s64 	%rd78, %rd2, %rd77;
	ld.global.f64 	%fd164, [%rd78];
	div.rn.f64 	%fd165, %fd163, %fd164;
	sub.s32 	%r107, %r11, %r24;
	mul.wide.s32 	%rd79, %r107, 8;
	add.s64 	%rd80, %rd1, %rd79;
	st.global.f64 	[%rd80], %fd165;
	setp.gt.u32 	%p35, %r24, 1;
	add.s32 	%r116, %r116, 1;
	add.s16 	%rs20, %rs20, 1;
	add.s16 	%rs19, %rs19, 1;
	mov.f64 	%fd177, 0d0000000000000000;
	@%p35 bra 	$L__BB3_35;
$L__BB3_48:
	ret;
$L__BB3_49:
	ld.global.f64 	%fd84, [%rd3];
	add.f64 	%fd85, %fd175, %fd84;
	sqrt.rn.f64 	%fd86, %fd85;
	st.global.f64 	[%rd3], %fd86;
	mov.f64 	%fd175, 0d0000000000000000;
	bra.uni 	$L__BB3_32;

}
	// .globl	_Z14compute_piecesPdS_S_S_S_S_S_S_S_S_S_S_S_dddiiiiibb
.visible .entry _Z14compute_piecesPdS_S_S_S_S_S_S_S_S_S_S_S_dddiiiiibb(
	.param .u64 .ptr .align 1 _Z14compute_piecesPdS_S_S_S_S_S_S_S_S_S_S_S_dddiiiiibb_param_0,
	.param .u64 .ptr .align 1 _Z14compute_piecesPdS_S_S_S_S_S_S_S_S_S_S_S_dddiiiiibb_param_1,
	.param .u64 .ptr .align 1 _Z14compute_piecesPdS_S_S_S_S_S_S_S_S_S_S_S_dddiiiiibb_param_2,
	.param .u64 .ptr .align 1 _Z14compute_piecesPdS_S_S_S_S_S_S_S_S_S_S_S_dddiiiiibb_param_3,
	.param .u64 .ptr .align 1 _Z14compute_piecesPdS_S_S_S_S_S_S_S_S_S_S_S_dddiiiiibb_param_4,
	.param .u64 .ptr .align 1 _Z14compute_piecesPdS_S_S_S_S_S_S_S_S_S_S_S_dddiiiiibb_param_5,
	.param .u64 .ptr .align 1 _Z14compute_piecesPdS_S_S_S_S_S_S_S_S_S_S_S_dddiiiiibb_param_6,
	.param .u64 .ptr .align 1 _Z14compute_piecesPdS_S_S_S_S_S_S_S_S_S_S_S_dddiiiiibb_param_7,
	.param .u64 .ptr .align 1 _Z14compute_piecesPdS_S_S_S_S_S_S_S_S_S_S_S_dddiiiiibb_param_8,
	.param .u64 .ptr .align 1 _Z14compute_piecesPdS_S_S_S_S_S_S_S_S_S_S_S_dddiiiiibb_param_9,
	.param .u64 .ptr .align 1 _Z14compute_piecesPdS_S_S_S_S_S_S_S_S_S_S_S_dddiiiiibb_param_10,
	.param .u64 .ptr .align 1 _Z14compute_piecesPdS_S_S_S_S_S_S_S_S_S_S_S_dddiiiiibb_param_11,
	.param .u64 .ptr .align 1 _Z14compute_piecesPdS_S_S_S_S_S_S_S_S_S_S_S_dddiiiiibb_param_12,
	.param .f64 _Z14compute_piecesPdS_S_S_S_S_S_S_S_S_S_S_S_dddiiiiibb_param_13,
	.param .f64 _Z14compute_piecesPdS_S_S_S_S_S_S_S_S_S_S_S_dddiiiiibb_param_14,
	.param .f64 _Z14compute_piecesPdS_S_S_S_S_S_S_S_S_S_S_S_dddiiiiibb_param_15,
	.param .u32 _Z14compute_piecesPdS_S_S_S_S_S_S_S_S_S_S_S_dddiiiiibb_param_16,
	.param .u32 _Z14compute_piecesPdS_S_S_S_S_S_S_S_S_S_S_S_dddiiiiibb_param_17,
	.param .u32 _Z14compute_piecesPdS_S_S_S_S_S_S_S_S_S_S_S_dddiiiiibb_param_18,
	.param .u32 _Z14compute_piecesPdS_S_S_S_S_S_S_S_S_S_S_S_dddiiiiibb_param_19,
	.param .u32 _Z14compute_piecesPdS_S_S_S_S_S_S_S_S_S_S_S_dddiiiiibb_param_20,
	.param .u8 _Z14compute_piecesPdS_S_S_S_S_S_S_S_S_S_S_S_dddiiiiibb_param_21,
	.param .u8 _Z14compute_piecesPdS_S_S_S_S_S_S_S_S_S_S_S_dddiiiiibb_param_22
)
{
	.local .align 16 .b8 	__local_depot4[93104];
	.reg .b64 	%SP;
	.reg .b64 	%SPL;
	.reg .pred 	%p<625>;
	.reg .b16 	%rs<151>;
	.reg .b32 	%r<2446>;
	.reg .b32 	%f<27>;
	.reg .b64 	%rd<2243>;
	.reg .b64 	%fd<4803>;

	mov.u64 	%SPL, __local_depot4;
	ld.param.u64 	%rd110, [_Z14compute_piecesPdS_S_S_S_S_S_S_S_S_S_S_S_dddiiiiibb_param_0];
	ld.param.u64 	%rd111, [_Z14compute_piecesPdS_S_S_S_S_S_S_S_S_S_S_S_dddiiiiibb_param_1];
	ld.param.u64 	%rd112, [_Z14compute_piecesPdS_S_S_S_S_S_S_S_S_S_S_S_dddiiiiibb_param_2];
	ld.param.u64 	%rd113, [_Z14compute_piecesPdS_S_S_S_S_S_S_S_S_S_S_S_dddiiiiibb_param_3];
	ld.param.u64 	%rd114, [_Z14compute_piecesPdS_S_S_S_S_S_S_S_S_S_S_S_dddiiiiibb_param_6];
	ld.param.u64 	%rd115, [_Z14compute_piecesPdS_S_S_S_S_S_S_S_S_S_S_S_dddiiiiibb_param_7];
	ld.param.u64 	%rd116, [_Z14compute_piecesPdS_S_S_S_S_S_S_S_S_S_S_S_dddiiiiibb_param_8];
	ld.param.u64 	%rd117, [_Z14compute_piecesPdS_S_S_S_S_S_S_S_S_S_S_S_dddiiiiibb_param_9];
	ld.param.u64 	%rd118, [_Z14compute_piecesPdS_S_S_S_S_S_S_S_S_S_S_S_dddiiiiibb_param_12];
	ld.param.f64 	%fd449, [_Z14compute_piecesPdS_S_S_S_S_S_S_S_S_S_S_S_dddiiiiibb_param_13];
	ld.param.f64 	%fd450, [_Z14compute_piecesPdS_S_S_S_S_S_S_S_S_S_S_S_dddiiiiibb_param_14];
	ld.param.f64 	%fd451, [_Z14compute_piecesPdS_S_S_S_S_S_S_S_S_S_S_S_dddiiiiibb_param_15];
	ld.param.u32 	%r916, [_Z14compute_piecesPdS_S_S_S_S_S_S_S_S_S_S_S_dddiiiiibb_param_16];
	ld.param.u32 	%r912, [_Z14compute_piecesPdS_S_S_S_S_S_S_S_S_S_S_S_dddiiiiibb_param_17];
	ld.param.u32 	%r913, [_Z14compute_piecesPdS_S_S_S_S_S_S_S_S_S_S_S_dddiiiiibb_param_18];
	ld.param.u32 	%r914, [_Z14compute_piecesPdS_S_S_S_S_S_S_S_S_S_S_S_dddiiiiibb_param_19];
	ld.param.u32 	%r915, [_Z14compute_piecesPdS_S_S_S_S_S_S_S_S_S_S_S_dddiiiiibb_param_20];
	ld.param.s8 	%rs67, [_Z14compute_piecesPdS_S_S_S_S_S_S_S_S_S_S_S_dddiiiiibb_param_21];
	ld.param.s8 	%rs68, [_Z14compute_piecesPdS_S_S_S_S_S_S_S_S_S_S_S_dddiiiiibb_param_22];
	cvta.to.global.u64 	%rd1, %rd113;
	cvta.to.global.u64 	%rd2, %rd111;
	cvta.to.global.u64 	%rd3, %rd110;
	cvta.to.global.u64 	%rd4, %rd112;
	cvta.to.global.u64 	%rd5, %rd116;
	cvta.to.global.u64 	%rd6, %rd117;
	cvta.to.global.u64 	%rd7, %rd118;
	cvta.to.global.u64 	%rd8, %rd115;
	cvta.to.global.u64 	%rd9, %rd114;
	add.u64 	%rd10, %SPL, 91392;
	add.u64 	%rd11, %SPL, 83232;
	add.u64 	%rd12, %SPL, 87312;
	add.u64 	%rd13, %SPL, 62424;
	add.u64 	%rd14, %SPL, 0;
	add.u64 	%rd15, %SPL, 92616;
	add.u64 	%rd16, %SPL, 91800;
	add.u64 	%rd17, %SPL, 92208;
	add.u64 	%rd18, %SPL, 93024;
	mov.u32 	%r917, %ctaid.x;
	mov.u32 	%r918, %ntid.x;
	mov.u32 	%r919, %tid.x;
	mad.lo.s32 	%r1, %r917, %r918, %r919;
	setp.lt.s32 	%p4, %r1, %r913;
	setp.ge.s32 	%p5, %r1, %r916;
	or.pred  	%p6, %p5, %p4;
	@%p6 bra 	$L__BB4_863;
	setp.gt.s32 	%p7, %r913, 31;
	@%p7 bra 	$L__BB4_455;
	setp.lt.s32 	%p296, %r913, 1;
	@%p296 bra 	$L__BB4_65;
	setp.ne.s16 	%p297, %rs67, 0;
	setp.gt.s32 	%p298, %r912, 0;
	and.pred  	%p1, %p297, %p298;
	add.s32 	%r2, %r914, -1;
	and.b32  	%r3, %r914, 7;
	and.b32  	%r4, %r914, 3;
	and.b32  	%r5, %r912, 15;
	and.b32  	%r6, %r912, 7;
	and.b32  	%r7, %r912, 3;
	not.pred 	%p308, %p1;
	mov.u32 	%r2148, %r913;
$L__BB4_4:
	setp.lt.s32 	%p299, %r914, 1;
	mul.lo.s32 	%r1528, %r913, %r1;
	cvt.s64.s32 	%rd1130, %r1528;
	cvt.s64.s32 	%rd1131, %r2148;
	add.s64 	%rd1132, %rd1131, %rd1130;
	shl.b64 	%rd1133, %rd1132, 3;
	add.s64 	%rd1134, %rd4, %rd1133;
	ld.global.f64 	%fd2488, [%rd1134+-8];
	cvt.rzi.s32.f64 	%r1529, %fd2488;
	add.s32 	%r32, %r1529, -1;
	mul.wide.s32 	%rd1135, %r1529, 8;
	add.s64 	%rd1136, %rd3, %rd1135;
	ld.global.f64 	%fd2489, [%rd1136+-8];
	sub.s32 	%r33, %r913, %r2148;
	mul.wide.u32 	%rd1137, %r33, 8;
	add.s64 	%rd1138, %rd10, %rd1137;
	st.local.f64 	[%rd1138], %fd2489;
	@%p299 bra 	$L__BB4_16;
	setp.lt.u32 	%p300, %r2, 7;
	mul.lo.s32 	%r34, %r32, %r914;
	mul.lo.s32 	%r35, %r33, %r914;
	mov.b32 	%r2151, 0;
	@%p300 bra 	$L__BB4_8;
	mov.b32 	%r2149, 0;
$L__BB4_7:
	.pragma "nounroll";
	add.s32 	%r1532, %r34, %r2149;
	mul.wide.s32 	%rd1139, %r1532, 8;
	add.s64 	%rd1140, %rd1, %rd1139;
	ld.global.f64 	%fd2490, [%rd1140];
	div.rn.f64 	%fd2491, %fd2490, %fd450;
	add.s32 	%r1533, %r2149, %r35;
	mul.wide.u32 	%rd1141, %r1533, 8;
	add.s64 	%rd1142, %rd11, %rd1141;
	st.local.f64 	[%rd1142], %fd2491;
	ld.global.f64 	%fd2492, [%rd1140+8];
	div.rn.f64 	%fd2493, %fd2492, %fd450;
	st.local.f64 	[%rd1142+8], %fd2493;
	ld.global.f64 	%fd2494, [%rd1140+16];
	div.rn.f64 	%fd2495, %fd2494, %fd450;
	st.local.f64 	[%rd1142+16], %fd2495;
	ld.global.f64 	%fd2496, [%rd1140+24];
	div.rn.f64 	%fd2497, %fd2496, %fd450;
	st.local.f64 	[%rd1142+24], %fd2497;
	ld.global.f64 	%fd2498, [%rd1140+32];
	div.rn.f64 	%fd2499, %fd2498, %fd450;
	st.local.f64 	[%rd1142+32], %fd2499;
	ld.global.f64 	%fd2500, [%rd1140+40];
	div.rn.f64 	%fd2501, %fd2500, %fd450;
	st.local.f64 	[%rd1142+40], %fd2501;
	ld.global.f64 	%fd2502, [%rd1140+48];
	div.rn.f64 	%fd2503, %fd2502, %fd450;
	st.local.f64 	[%rd1142+48], %fd2503;
	ld.global.f64 	%fd2504, [%rd1140+56];
	div.rn.f64 	%fd2505, %fd2504, %fd450;
	st.local.f64 	[%rd1142+56], %fd2505;
	add.s32 	%r2149, %r2149, 8;
	and.b32  	%r2151, %r914, 2147483640;
	setp.ne.s32 	%p301, %r2149, %r2151;
	@%p301 bra 	$L__BB4_7;
$L__BB4_8:
	setp.eq.s32 	%p302, %r3, 0;
	@%p302 bra 	$L__BB4_16;
	add.s32 	%r1534, %r3, -1;
	setp.lt.u32 	%p303, %r1534, 3;
	@%p303 bra 	$L__BB4_11;
	add.s32 	%r1535, %r34, %r2151;
	mul.wide.s32 	%rd1143, %r1535, 8;
	add.s64 	%rd1144, %rd1, %rd1143;
	ld.global.f64 	%fd2506, [%rd1144];
	div.rn.f64 	%fd2507, %fd2506, %fd450;
	add.s32 	%r1536, %r2151, %r35;
	mul.wide.s32 	%rd1145, %r1536, 8;
	add.s64 	%rd1146, %rd11, %rd1145;
	st.local.f64 	[%rd1146], %fd2507;
	ld.global.f64 	%fd2508, [%rd1144+8];
	div.rn.f64 	%fd2509, %fd2508, %fd450;
	st.local.f64 	[%rd1146+8], %fd2509;
	ld.global.f64 	%fd2510, [%rd1144+16];
	div.rn.f64 	%fd2511, %fd2510, %fd450;
	st.local.f64 	[%rd1146+16], %fd2511;
	ld.global.f64 	%fd2512, [%rd1144+24];
	div.rn.f64 	%fd2513, %fd2512, %fd450;
	st.local.f64 	[%rd1146+24], %fd2513;
	add.s32 	%r2151, %r2151, 4;
$L__BB4_11:
	setp.eq.s32 	%p304, %r4, 0;
	@%p304 bra 	$L__BB4_16;
	setp.eq.s32 	%p305, %r4, 1;
	@%p305 bra 	$L__BB4_14;
	add.s32 	%r1537, %r34, %r2151;
	mul.wide.s32 	%rd1147, %r1537, 8;
	add.s64 	%rd1148, %rd1, %rd1147;
	ld.global.f64 	%fd2514, [%rd1148];
	div.rn.f64 	%fd2515, %fd2514, %fd450;
	add.s32 	%r1538, %r2151, %r35;
	mul.wide.s32 	%rd1149, %r1538, 8;
	add.s64 	%rd1150, %rd11, %rd1149;
	st.local.f64 	[%rd1150], %fd2515;
	ld.global.f64 	%fd2516, [%rd1148+8];
	div.rn.f64 	%fd2517, %fd2516, %fd450;
	st.local.f64 	[%rd1150+8], %fd2517;
	add.s32 	%r2151, %r2151, 2;
$L__BB4_14:
	and.b32  	%r1539, %r914, 1;
	setp.eq.b32 	%p306, %r1539, 1;
	not.pred 	%p307, %p306;
	@%p307 bra 	$L__BB4_16;
	add.s32 	%r1540, %r34, %r2151;
	mul.wide.s32 	%rd1151, %r1540, 8;
	add.s64 	%rd1152, %rd1, %rd1151;
	ld.global.f64 	%fd2518, [%rd1152];
	div.rn.f64 	%fd2519, %fd2518, %fd450;
	add.s32 	%r1541, %r2151, %r35;
	mul.wide.s32 	%rd1153, %r1541, 8;
	add.s64 	%rd1154, %rd11, %rd1153;
	st.local.f64 	[%rd1154], %fd2519;
$L__BB4_16:
	@%p308 bra 	$L__BB4_30;
	add.s32 	%r1543, %r912, -1;
	setp.lt.u32 	%p309, %r1543, 15;
	mul.lo.s32 	%r44, %r32, %r912;
	mul.lo.s32 	%r45, %r33, %r912;
	mov.b32 	%r2155, 0;
	@%p309 bra 	$L__BB4_20;
	mov.b32 	%r2153, 0;
$L__BB4_19:
	.pragma "nounroll";
	add.s32 	%r1545, %r44, %r2153;
	mul.wide.s32 	%rd1155, %r1545, 8;
	add.s64 	%rd1156, %rd2, %rd1155;
	ld.global.f64 	%fd2520, [%rd1156];
	add.s32 	%r1546, %r2153, %r45;
	mul.wide.u32 	%rd1157, %r1546, 8;
	add.s64 	%rd1158, %rd12, %rd1157;
	st.local.f64 	[%rd1158], %fd2520;
	ld.global.f64 	%fd2521, [%rd1156+8];
	st.local.f64 	[%rd1158+8], %fd2521;
	ld.global.f64 	%fd2522, [%rd1156+16];
	st.local.f64 	[%rd1158+16], %fd2522;
	ld.global.f64 	%fd2523, [%rd1156+24];
	st.local.f64 	[%rd1158+24], %fd2523;
	ld.global.f64 	%fd2524, [%rd1156+32];
	st.local.f64 	[%rd1158+32], %fd2524;
	ld.global.f64 	%fd2525, [%rd1156+40];
	st.local.f64 	[%rd1158+40], %fd2525;
	ld.global.f64 	%fd2526, [%rd1156+48];
	st.local.f64 	[%rd1158+48], %fd2526;
	ld.global.f64 	%fd2527, [%rd1156+56];
	st.local.f64 	[%rd1158+56], %fd2527;
	ld.global.f64 	%fd2528, [%rd1156+64];
	st.local.f64 	[%rd1158+64], %fd2528;
	ld.global.f64 	%fd2529, [%rd1156+72];
	st.local.f64 	[%rd1158+72], %fd2529;
	ld.global.f64 	%fd2530, [%rd1156+80];
	st.local.f64 	[%rd1158+80], %fd2530;
	ld.global.f64 	%fd2531, [%rd1156+88];
	st.local.f64 	[%rd1158+88], %fd2531;
	ld.global.f64 	%fd2532, [%rd1156+96];
	st.local.f64 	[%rd1158+96], %fd2532;
	ld.global.f64 	%fd2533, [%rd1156+104];
	st.local.f64 	[%rd1158+104], %fd2533;
	ld.global.f64 	%fd2534, [%rd1156+112];
	st.local.f64 	[%rd1158+112], %fd2534;
	ld.global.f64 	%fd2535, [%rd1156+120];
	st.local.f64 	[%rd1158+120], %fd2535;
	add.s32 	%r2153, %r2153, 16;
	and.b32  	%r2155, %r912, 2147483632;
	setp.ne.s32 	%p310, %r2153, %r2155;
	@%p310 bra 	$L__BB4_19;
$L__BB4_20:
	setp.eq.s32 	%p311, %r5, 0;
	@%p311 bra 	$L__BB4_30;
	add.s32 	%r1547, %r5, -1;
	setp.lt.u32 	%p312, %r1547, 7;
	@%p312 bra 	$L__BB4_23;
	add.s32 	%r1548, %r44, %r2155;
	mul.wide.s32 	%rd1159, %r1548, 8;
	add.s64 	%rd1160, %rd2, %rd1159;
	ld.global.f64 	%fd2536, [%rd1160];
	add.s32 	%r1549, %r2155, %r45;
	mul.wide.s32 	%rd1161, %r1549, 8;
	add.s64 	%rd1162, %rd12, %rd1161;
	st.local.f64 	[%rd1162], %fd2536;
	ld.global.f64 	%fd2537, [%rd1160+8];
	st.local.f64 	[%rd1162+8], %fd2537;
	ld.global.f64 	%fd2538, [%rd1160+16];
	st.local.f64 	[%rd1162+16], %fd2538;
	ld.global.f64 	%fd2539, [%rd1160+24];
	st.local.f64 	[%rd1162+24], %fd2539;
	ld.global.f64 	%fd2540, [%rd1160+32];
	st.local.f64 	[%rd1162+32], %fd2540;
	ld.global.f64 	%fd2541, [%rd1160+40];
	st.local.f64 	[%rd1162+40], %fd2541;
	ld.global.f64 	%fd2542, [%rd1160+48];
	st.local.f64 	[%rd1162+48], %fd2542;
	ld.global.f64 	%fd2543, [%rd1160+56];
	st.local.f64 	[%rd1162+56], %fd2543;
	add.s32 	%r2155, %r2155, 8;
$L__BB4_23:
	setp.eq.s32 	%p313, %r6, 0;
	@%p313 bra 	$L__BB4_30;
	add.s32 	%r1550, %r6, -1;
	setp.lt.u32 	%p314, %r1550, 3;
	@%p314 bra 	$L__BB4_26;
	add.s32 	%r1551, %r44, %r2155;
	mul.wide.s32 	%rd1163, %r1551, 8;
	add.s64 	%rd1164, %rd2, %rd1163;
	ld.global.f64 	%fd2544, [%rd1164];
	add.s32 	%r1552, %r2155, %r45;
	mul.wide.s32 	%rd1165, %r1552, 8;
	add.s64 	%rd1166, %rd12, %rd1165;
	st.local.f64 	[%rd1166], %fd2544;
	ld.global.f64 	%fd2545, [%rd1164+8];
	st.local.f64 	[%rd1166+8], %fd2545;
	ld.global.f64 	%fd2546, [%rd1164+16];
	st.local.f64 	[%rd1166+16], %fd2546;
	ld.global.f64 	%fd2547, [%rd1164+24];
	st.local.f64 	[%rd1166+24], %fd2547;
	add.s32 	%r2155, %r2155, 4;
$L__BB4_26:
	setp.eq.s32 	%p315, %r7, 0;
	@%p315 bra 	$L__BB4_30;
	setp.eq.s32 	%p316, %r7, 1;
	add.s32 	%r1553, %r44, %r2155;
	mul.wide.s32 	%rd1167, %r1553, 8;
	add.s64 	%rd22, %rd2, %rd1167;
	ld.global.f64 	%fd2548, [%rd22];
	add.s32 	%r1554, %r2155, %r45;
	mul.wide.s32 	%rd1168, %r1554, 8;
	add.s64 	%rd23, %rd12, %rd1168;
	st.local.f64 	[%rd23], %fd2548;
	@%p316 bra 	$L__BB4_30;
	setp.eq.s32 	%p317, %r7, 2;
	ld.global.f64 	%fd2549, [%rd22+8];
	st.local.f64 	[%rd23+8], %fd2549;
	@%p317 bra 	$L__BB4_30;
	ld.global.f64 	%fd2550, [%rd22+16];
	st.local.f64 	[%rd23+16], %fd2550;
$L__BB4_30:
	setp.gt.u32 	%p318, %r2148, 1;
	add.s32 	%r2148, %r2148, -1;
	@%p318 bra 	$L__BB4_4;
	setp.gt.s32 	%p319, %r914, 0;
	@%p319 bra 	$L__BB4_36;
	mov.f64 	%fd2551, 0d4338000000000000;
	{
	.reg .b32 %temp; 
	mov.b64 	{%r1556, %temp}, %fd2551;
	}
	mov.f64 	%fd2552, 0dC338000000000000;
	add.rn.f64 	%fd2553, %fd2551, %fd2552;
	mul.f64 	%fd2554, %fd2553, 0dBFE62E42FEFA39EF;
	fma.rn.f64 	%fd2555, %fd2553, 0dBC7ABC9E3B39803F, %fd2554;
	fma.rn.f64 	%fd2556, %fd2555, 0d3E5ADE1569CE2BDF, 0d3E928AF3FCA213EA;
	fma.rn.f64 	%fd2557, %fd2556, %fd2555, 0d3EC71DEE62401315;
	fma.rn.f64 	%fd2558, %fd2557, %fd2555, 0d3EFA01997C89EB71;
	fma.rn.f64 	%fd2559, %fd2558, %fd2555, 0d3F2A01A014761F65;
	fma.rn.f64 	%fd2560, %fd2559, %fd2555, 0d3F56C16C1852B7AF;
	fma.rn.f64 	%fd2561, %fd2560, %fd2555, 0d3F81111111122322;
	fma.rn.f64 	%fd2562, %fd2561, %fd2555, 0d3FA55555555502A1;
	fma.rn.f64 	%fd2563, %fd2562, %fd2555, 0d3FC5555555555511;
	fma.rn.f64 	%fd2564, %fd2563, %fd2555, 0d3FE000000000000B;
	fma.rn.f64 	%fd2565, %fd2564, %fd2555, 0d3FF0000000000000;
	fma.rn.f64 	%fd2566, %fd2565, %fd2555, 0d3FF0000000000000;
	{
	.reg .b32 %temp; 
	mov.b64 	{%r1557, %temp}, %fd2566;
	}
	{
	.reg .b32 %temp; 
	mov.b64 	{%temp, %r1558}, %fd2566;
	}
	shl.b32 	%r1559, %r1556, 20;
	add.s32 	%r1560, %r1559, %r1558;
	mov.b64 	%fd1, {%r1557, %r1560};
	mov.f64 	%fd2567, 0d8000000000000000;
	{
	.reg .b32 %temp; 
	mov.b64 	{%temp, %r1561}, %fd2567;
	}
	mov.b32 	%f21, %r1561;
	abs.f32 	%f1, %f21;
	shr.u32 	%r1562, %r1556, 31;
	add.s32 	%r1563, %r1556, %r1562;
	shr.s32 	%r1564, %r1563, 1;
	shl.b32 	%r1565, %r1564, 20;
	add.s32 	%r1566, %r1558, %r1565;
	mov.b64 	%fd2568, {%r1557, %r1566};
	sub.s32 	%r1567, %r1556, %r1564;
	shl.b32 	%r1568, %r1567, 20;
	add.s32 	%r1569, %r1568, 1072693248;
	mov.b32 	%r2157, 0;
	mov.b64 	%fd2569, {%r2157, %r1569};
	mul.f64 	%fd2, %fd2569, %fd2568;
$L__BB4_33:
	mul.lo.s32 	%r56, %r2157, %r913;
	add.s32 	%r1571, %r56, %r2157;
	mul.wide.u32 	%rd1169, %r1571, 8;
	add.s64 	%rd24, %rd13, %rd1169;
	mov.b32 	%r2158, 0;
$L__BB4_34:
	setp.ne.s32 	%p320, %r2157, %r2158;
	@%p320 bra 	$L__BB4_62;
	setp.geu.f32 	%p323, %f1, 0f40874800;
	setp.lt.f32 	%p324, %f1, 0f4086232B;
	selp.f64 	%fd2573, 0d7FF0000000000000, %fd2, %p323;
	selp.f64 	%fd2574, %fd1, %fd2573, %p324;
	add.f64 	%fd2575, %fd451, %fd2574;
	mul.f64 	%fd2576, %fd449, %fd2575;
	st.local.f64 	[%rd24], %fd2576;
	bra.uni 	$L__BB4_63;
$L__BB4_36:
	and.b32  	%r8, %r914, 15;
	add.s32 	%r9, %r8, -1;
	and.b32  	%r10, %r914, 2147483632;
	mov.b32 	%r2142, 0;
$L__BB4_37:
	mul.lo.s32 	%r12, %r2142, %r914;
	mul.lo.s32 	%r13, %r2142, %r913;
	add.s32 	%r1576, %r13, %r2142;
	mul.wide.u32 	%rd1174, %r1576, 8;
	add.s64 	%rd19, %rd13, %rd1174;
	mov.b32 	%r2143, 0;
	cvt.u64.u32 	%rd1209, %r12;
$L__BB4_38:
	setp.lt.u32 	%p327, %r2, 15;
	mul.lo.s32 	%r15, %r2143, %r914;
	mov.b32 	%r2146, 0;
	mov.f64 	%fd4596, 0d0000000000000000;
	@%p327 bra 	$L__BB4_41;
	mov.b32 	%r2144, 0;
	mov.f64 	%fd4596, 0d0000000000000000;
$L__BB4_40:
	.pragma "nounroll";
	add.s32 	%r1579, %r2144, %r12;
	mul.wide.u32 	%rd1175, %r1579, 8;
	add.s64 	%rd1176, %rd11, %rd1175;
	ld.local.f64 	%fd2580, [%rd1176];
	add.s32 	%r1580, %r2144, %r15;
	mul.wide.u32 	%rd1177, %r1580, 8;
	add.s64 	%rd1178, %rd11, %rd1177;
	ld.local.f64 	%fd2581, [%rd1178];
	sub.f64 	%fd2582, %fd2580, %fd2581;
	fma.rn.f64 	%fd2583, %fd2582, %fd2582, %fd4596;
	ld.local.f64 	%fd2584, [%rd1176+8];
	ld.local.f64 	%fd2585, [%rd1178+8];
	sub.f64 	%fd2586, %fd2584, %fd2585;
	fma.rn.f64 	%fd2587, %fd2586, %fd2586, %fd2583;
	ld.local.f64 	%fd2588, [%rd1176+16];
	ld.local.f64 	%fd2589, [%rd1178+16];
	sub.f64 	%fd2590, %fd2588, %fd2589;
	fma.rn.f64 	%fd2591, %fd2590, %fd2590, %fd2587;
	ld.local.f64 	%fd2592, [%rd1176+24];
	ld.local.f64 	%fd2593, [%rd1178+24];
	sub.f64 	%fd2594, %fd2592, %fd2593;
	fma.rn.f64 	%fd2595, %fd2594, %fd2594, %fd2591;
	ld.local.f64 	%fd2596, [%rd1176+32];
	ld.local.f64 	%fd2597, [%rd1178+32];
	sub.f64 	%fd2598, %fd2596, %fd2597;
	fma.rn.f64 	%fd2599, %fd2598, %fd2598, %fd2595;
	ld.local.f64 	%fd2600, [%rd1176+40];
	ld.local.f64 	%fd2601, [%rd1178+40];
	sub.f64 	%fd2602, %fd2600, %fd2601;
	fma.rn.f64 	%fd2603, %fd2602, %fd2602, %fd2599;
	ld.local.f64 	%fd2604, [%rd1176+48];
	ld.local.f64 	%fd2605, [%rd1178+48];
	sub.f64 	%fd2606, %fd2604, %fd2605;
	fma.rn.f64 	%fd2607, %fd2606, %fd2606, %fd2603;
	ld.local.f64 	%fd2608, [%rd1176+56];
	ld.local.f64 	%fd2609, [%rd1178+56];
	sub.f64 	%fd2610, %fd2608, %fd2609;
	fma.rn.f64 	%fd2611, %fd2610, %fd2610, %fd2607;
	ld.local.f64 	%fd2612, [%rd1176+64];
	ld.local.f64 	%fd2613, [%rd1178+64];
	sub.f64 	%fd2614, %fd2612, %fd2613;
	fma.rn.f64 	%fd2615, %fd2614, %fd2614, %fd2611;
	ld.local.f64 	%fd2616, [%rd1176+72];
	ld.local.f64 	%fd2617, [%rd1178+72];
	sub.f64 	%fd2618, %fd2616, %fd2617;
	fma.rn.f64 	%fd2619, %fd2618, %fd2618, %fd2615;
	ld.local.f64 	%fd2620, [%rd1176+80];
	ld.local.f64 	%fd2621, [%rd1178+80];
	sub.f64 	%fd2622, %fd2620, %fd2621;
	fma.rn.f64 	%fd2623, %fd2622, %fd2622, %fd2619;
	ld.local.f64 	%fd2624, [%rd1176+88];
	ld.local.f64 	%fd2625, [%rd1178+88];
	sub.f64 	%fd2626, %fd2624, %fd2625;
	fma.rn.f64 	%fd2627, %fd2626, %fd2626, %fd2623;
	ld.local.f64 	%fd2628, [%rd1176+96];
	ld.local.f64 	%fd2629, [%rd1178+96];
	sub.f64 	%fd2630, %fd2628, %fd2629;
	fma.rn.f64 	%fd2631, %fd2630, %fd2630, %fd2627;
	ld.local.f64 	%fd2632, [%rd1176+104];
	ld.local.f64 	%fd2633, [%rd1178+104];
	sub.f64 	%fd2634, %fd2632, %fd2633;
	fma.rn.f64 	%fd2635, %fd2634, %fd2634, %fd2631;
	ld.local.f64 	%fd2636, [%rd1176+112];
	ld.local.f64 	%fd2637, [%rd1178+112];
	sub.f64 	%fd2638, %fd2636, %fd2637;
	fma.rn.f64 	%fd2639, %fd2638, %fd2638, %fd2635;
	ld.local.f64 	%fd2640, [%rd1176+120];
	ld.local.f64 	%fd2641, [%rd1178+120];
	sub.f64 	%fd2642, %fd2640, %fd2641;
	fma.rn.f64 	%fd4596, %fd2642, %fd2642, %fd2639;
	add.s32 	%r2144, %r2144, 16;
	setp.eq.s32 	%p328, %r2144, %r10;
	mov.u32 	%r2146, %r10;
	@%p328 bra 	$L__BB4_41;
	bra.uni 	$L__BB4_40;
$L__BB4_41:
	setp.eq.s32 	%p329, %r8, 0;
	@%p329 bra 	$L__BB4_51;
	setp.lt.u32 	%p330, %r9, 7;
	@%p330 bra 	$L__BB4_44;
	add.s32 	%r1581, %r2146, %r12;
	mul.wide.u32 	%rd1179, %r1581, 8;
	add.s64 	%rd1180, %rd11, %rd1179;
	ld.local.f64 	%fd2644, [%rd1180];
	add.s32 	%r1582, %r2146, %r15;
	mul.wide.u32 	%rd1181, %r1582, 8;
	add.s64 	%rd1182, %rd11, %rd1181;
	ld.local.f64 	%fd2645, [%rd1182];
	sub.f64 	%fd2646, %fd2644, %fd2645;
	fma.rn.f64 	%fd2647, %fd2646, %fd2646, %fd4596;
	cvt.u64.u32 	%rd1183, %r12;
	cvt.u64.u32 	%rd1184, %r2146;
	add.s64 	%rd1185, %rd1184, %rd1183;
	shl.b64 	%rd1186, %rd1185, 3;
	add.s64 	%rd1187, %rd11, %rd1186;
	ld.local.f64 	%fd2648, [%rd1187+8];
	cvt.u64.u32 	%rd1188, %r15;
	add.s64 	%rd1189, %rd1184, %rd1188;
	shl.b64 	%rd1190, %rd1189, 3;
	add.s64 	%rd1191, %rd11, %rd1190;
	ld.local.f64 	%fd2649, [%rd1191+8];
	sub.f64 	%fd2650, %fd2648, %fd2649;
	fma.rn.f64 	%fd2651, %fd2650, %fd2650, %fd2647;
	ld.local.f64 	%fd2652, [%rd1187+16];
	ld.local.f64 	%fd2653, [%rd1191+16];
	sub.f64 	%fd2654, %fd2652, %fd2653;
	fma.rn.f64 	%fd2655, %fd2654, %fd2654, %fd2651;
	ld.local.f64 	%fd2656, [%rd1187+24];
	ld.local.f64 	%fd2657, [%rd1191+24];
	sub.f64 	%fd2658, %fd2656, %fd2657;
	fma.rn.f64 	%fd2659, %fd2658, %fd2658, %fd2655;
	ld.local.f64 	%fd2660, [%rd1187+32];
	ld.local.f64 	%fd2661, [%rd1191+32];
	sub.f64 	%fd2662, %fd2660, %fd2661;
	fma.rn.f64 	%fd2663, %fd2662, %fd2662, %fd2659;
	ld.local.f64 	%fd2664, [%rd1187+40];
	ld.local.f64 	%fd2665, [%rd1191+40];
	sub.f64 	%fd2666, %fd2664, %fd2665;
	fma.rn.f64 	%fd2667, %fd2666, %fd2666, %fd2663;
	ld.local.f64 	%fd2668, [%rd1187+48];
	ld.local.f64 	%fd2669, [%rd1191+48];
	sub.f64 	%fd2670, %fd2668, %fd2669;
	fma.rn.f64 	%fd2671, %fd2670, %fd2670, %fd2667;
	ld.local.f64 	%fd2672, [%rd1187+56];
	ld.local.f64 	%fd2673, [%rd1191+56];
	sub.f64 	%fd2674, %fd2672, %fd2673;
	fma.rn.f64 	%fd4596, %fd2674, %fd2674, %fd2671;
	add.s32 	%r2146, %r2146, 8;
$L__BB4_44:
	setp.eq.s32 	%p331, %r3, 0;
	@%p331 bra 	$L__BB4_51;
	add.s32 	%r1583, %r3, -1;
	setp.lt.u32 	%p332, %r1583, 3;
	@%p332 bra 	$L__BB4_47;
	add.s32 	%r1584, %r2146, %r12;
	mul.wide.u32 	%rd1192, %r1584, 8;
	add.s64 	%rd1193, %rd11, %rd1192;
	ld.local.f64 	%fd2676, [%rd1193];
	add.s32 	%r1585, %r2146, %r15;
	mul.wide.u32 	%rd1194, %r1585, 8;
	add.s64 	%rd1195, %rd11, %rd1194;
	ld.local.f64 	%fd2677, [%rd1195];
	sub.f64 	%fd2678, %fd2676, %fd2677;
	fma.rn.f64 	%fd2679, %fd2678, %fd2678, %fd4596;
	cvt.u64.u32 	%rd1197, %r2146;
	add.s64 	%rd1198, %rd1197, %rd1209;
	shl.b64 	%rd1199, %rd1198, 3;
	add.s64 	%rd1200, %rd11, %rd1199;
	ld.local.f64 	%fd2680, [%rd1200+8];
	cvt.u64.u32 	%rd1201, %r15;
	add.s64 	%rd1202, %rd1197, %rd1201;
	shl.b64 	%rd1203, %rd1202, 3;
	add.s64 	%rd1204, %rd11, %rd1203;
	ld.local.f64 	%fd2681, [%rd1204+8];
	sub.f64 	%fd2682, %fd2680, %fd2681;
	fma.rn.f64 	%fd2683, %fd2682, %fd2682, %fd2679;
	ld.local.f64 	%fd2684, [%rd1200+16];
	ld.local.f64 	%fd2685, [%rd1204+16];
	sub.f64 	%fd2686, %fd2684, %fd2685;
	fma.rn.f64 	%fd2687, %fd2686, %fd2686, %fd2683;
	ld.local.f64 	%fd2688, [%rd1200+24];
	ld.local.f64 	%fd2689, [%rd1204+24];
	sub.f64 	%fd2690, %fd2688, %fd2689;
	fma.rn.f64 	%fd4596, %fd2690, %fd2690, %fd2687;
	add.s32 	%r2146, %r2146, 4;
$L__BB4_47:
	setp.eq.s32 	%p333, %r4, 0;
	@%p333 bra 	$L__BB4_51;
	setp.eq.s32 	%p334, %r4, 1;
	add.s32 	%r1586, %r2146, %r12;
	mul.wide.u32 	%rd1205, %r1586, 8;
	add.s64 	%rd1206, %rd11, %rd1205;
	ld.local.f64 	%fd2691, [%rd1206];
	add.s32 	%r1587, %r2146, %r15;
	mul.wide.u32 	%rd1207, %r1587, 8;
	add.s64 	%rd1208, %rd11, %rd1207;
	ld.local.f64 	%fd2692, [%rd1208];
	sub.f64 	%fd2693, %fd2691, %fd2692;
	fma.rn.f64 	%fd4596, %fd2693, %fd2693, %fd4596;
	@%p334 bra 	$L__BB4_51;
	setp.eq.s32 	%p335, %r4, 2;
	cvt.u64.u32 	%rd1210, %r2146;
	add.s64 	%rd1211, %rd1210, %rd1209;
	shl.b64 	%rd1212, %rd1211, 3;
	add.s64 	%rd20, %rd11, %rd1212;
	ld.local.f64 	%fd2694, [%rd20+8];
	cvt.u64.u32 	%rd1213, %r15;
	add.s64 	%rd1214, %rd1210, %rd1213;
	shl.b64 	%rd1215, %rd1214, 3;
	add.s64 	%rd21, %rd11, %rd1215;
	ld.local.f64 	%fd2695, [%rd21+8];
	sub.f64 	%fd2696, %fd2694, %fd2695;
	fma.rn.f64 	%fd4596, %fd2696, %fd2696, %fd4596;
	@%p335 bra 	$L__BB4_51;
	ld.local.f64 	%fd2697, [%rd20+16];
	ld.local.f64 	%fd2698, [%rd21+16];
	sub.f64 	%fd2699, %fd2697, %fd2698;
	fma.rn.f64 	%fd4596, %fd2699, %fd2699, %fd4596;
$L__BB4_51:
	sqrt.rn.f64 	%fd25, %fd4596;
	setp.eq.s32 	%p336, %r2142, %r2143;
	@%p336 bra 	$L__BB4_56;
	neg.f64 	%fd2700, %fd25;
	fma.rn.f64 	%fd2701, %fd25, 0dBFF71547652B82FE, 0d4338000000000000;
	{
	.reg .b32 %temp; 
	mov.b64 	{%r18, %temp}, %fd2701;
	}
	mov.f64 	%fd2702, 0dC338000000000000;
	add.rn.f64 	%fd2703, %fd2701, %fd2702;
	fma.rn.f64 	%fd2704, %fd2703, 0dBFE62E42FEFA39EF, %fd2700;
	fma.rn.f64 	%fd2705, %fd2703, 0dBC7ABC9E3B39803F, %fd2704;
	fma.rn.f64 	%fd2706, %fd2705, 0d3E5ADE1569CE2BDF, 0d3E928AF3FCA213EA;
	fma.rn.f64 	%fd2707, %fd2706, %fd2705, 0d3EC71DEE62401315;
	fma.rn.f64 	%fd2708, %fd2707, %fd2705, 0d3EFA01997C89EB71;
	fma.rn.f64 	%fd2709, %fd2708, %fd2705, 0d3F2A01A014761F65;
	fma.rn.f64 	%fd2710, %fd2709, %fd2705, 0d3F56C16C1852B7AF;
	fma.rn.f64 	%fd2711, %fd2710, %fd2705, 0d3F81111111122322;
	fma.rn.f64 	%fd2712, %fd2711, %fd2705, 0d3FA55555555502A1;
	fma.rn.f64 	%fd2713, %fd2712, %fd2705, 0d3FC5555555555511;
	fma.rn.f64 	%fd2714, %fd2713, %fd2705, 0d3FE000000000000B;
	fma.rn.f64 	%fd2715, %fd2714, %fd2705, 0d3FF0000000000000;
	fma.rn.f64 	%fd2716, %fd2715, %fd2705, 0d3FF0000000000000;
	{
	.reg .b32 %temp; 
	mov.b64 	{%r19, %temp}, %fd2716;
	}
	{
	.reg .b32 %temp; 
	mov.b64 	{%temp, %r20}, %fd2716;
	}
	shl.b32 	%r1588, %r18, 20;
	add.s32 	%r1589, %r1588, %r20;
	mov.b64 	%fd4588, {%r19, %r1589};
	{
	.reg .b32 %temp; 
	mov.b64 	{%temp, %r1590}, %fd2700;
	}
	mov.b32 	%f22, %r1590;
	abs.f32 	%f2, %f22;
	setp.lt.f32 	%p337, %f2, 0f4086232B;
	@%p337 bra 	$L__BB4_55;
	setp.gt.f64 	%p338, %fd4596, 0d0000000000000000;
	mov.f64 	%fd2717, 0d7FF0000000000000;
	sub.f64 	%fd2718, %fd2717, %fd25;
	selp.f64 	%fd4588, 0d0000000000000000, %fd2718, %p338;
	setp.geu.f32 	%p339, %f2, 0f40874800;
	@%p339 bra 	$L__BB4_55;
	shr.u32 	%r1591, %r18, 31;
	add.s32 	%r1592, %r18, %r1591;
	shr.s32 	%r1593, %r1592, 1;
	shl.b32 	%r1594, %r1593, 20;
	add.s32 	%r1595, %r20, %r1594;
	mov.b64 	%fd2719, {%r19, %r1595};
	sub.s32 	%r1596, %r18, %r1593;
	shl.b32 	%r1597, %r1596, 20;
	add.s32 	%r1598, %r1597, 1072693248;
	mov.b32 	%r1599, 0;
	mov.b64 	%fd2720, {%r1599, %r1598};
	mul.f64 	%fd4588, %fd2720, %fd2719;
$L__BB4_55:
	mul.f64 	%fd2721, %fd449, %fd4588;
	mad.lo.s32 	%r1600, %r2143, %r913, %r2142;
	mul.wide.u32 	%rd1216, %r1600, 8;
	add.s64 	%rd1217, %rd13, %rd1216;
	st.local.f64 	[%rd1217], %fd2721;
	add.s32 	%r1601, %r2143, %r13;
	mul.wide.u32 	%rd1218, %r1601, 8;
	add.s64 	%rd1219, %rd13, %rd1218;
	st.local.f64 	[%rd1219], %fd2721;
	bra.uni 	$L__BB4_60;
$L__BB4_56:
	neg.f64 	%fd2722, %fd25;
	fma.rn.f64 	%fd2723, %fd25, 0dBFF71547652B82FE, 0d4338000000000000;
	{
	.reg .b32 %temp; 
	mov.b64 	{%r21, %temp}, %fd2723;
	}
	mov.f64 	%fd2724, 0dC338000000000000;
	add.rn.f64 	%fd2725, %fd2723, %fd2724;
	fma.rn.f64 	%fd2726, %fd2725, 0dBFE62E42FEFA39EF, %fd2722;
	fma.rn.f64 	%fd2727, %fd2725, 0dBC7ABC9E3B39803F, %fd2726;
	fma.rn.f64 	%fd2728, %fd2727, 0d3E5ADE1569CE2BDF, 0d3E928AF3FCA213EA;
	fma.rn.f64 	%fd2729, %fd2728, %fd2727, 0d3EC71DEE62401315;
	fma.rn.f64 	%fd2730, %fd2729, %fd2727, 0d3EFA01997C89EB71;
	fma.rn.f64 	%fd2731, %fd2730, %fd2727, 0d3F2A01A014761F65;
	fma.rn.f64 	%fd2732, %fd2731, %fd2727, 0d3F56C16C1852B7AF;
	fma.rn.f64 	%fd2733, %fd2732, %fd2727, 0d3F81111111122322;
	fma.rn.f64 	%fd2734, %fd2733, %fd2727, 0d3FA55555555502A1;
	fma.rn.f64 	%fd2735, %fd2734, %fd2727, 0d3FC5555555555511;
	fma.rn.f64 	%fd2736, %fd2735, %fd2727, 0d3FE000000000000B;
	fma.rn.f64 	%fd2737, %fd2736, %fd2727, 0d3FF0000000000000;
	fma.rn.f64 	%fd2738, %fd2737, %fd2727, 0d3FF0000000000000;
	{
	.reg .b32 %temp; 
	mov.b64 	{%r22, %temp}, %fd2738;
	}
	{
	.reg .b32 %temp; 
	mov.b64 	{%temp, %r23}, %fd2738;
	}
	shl.b32 	%r1602, %r21, 20;
	add.s32 	%r1603, %r1602, %r23;
	mov.b64 	%fd4589, {%r22, %r1603};
	{
	.reg .b32 %temp; 
	mov.b64 	{%temp, %r1604}, %fd2722;
	}
	mov.b32 	%f23, %r1604;
	abs.f32 	%f3, %f23;
	setp.lt.f32 	%p340, %f3, 0f4086232B;
	@%p340 bra 	$L__BB4_59;
	setp.gt.f64 	%p341, %fd4596, 0d0000000000000000;
	mov.f64 	%fd2739, 0d7FF0000000000000;
	sub.f64 	%fd2740, %fd2739, %fd25;
	selp.f64 	%fd4589, 0d0000000000000000, %fd2740, %p341;
	setp.geu.f32 	%p342, %f3, 0f40874800;
	@%p342 bra 	$L__BB4_59;
	shr.u32 	%r1605, %r21, 31;
	add.s32 	%r1606, %r21, %r1605;
	shr.s32 	%r1607, %r1606, 1;
	shl.b32 	%r1608, %r1607, 20;
	add.s32 	%r1609, %r23, %r1608;
	mov.b64 	%fd2741, {%r22, %r1609};
	sub.s32 	%r1610, %r21, %r1607;
	shl.b32 	%r1611, %r1610, 20;
	add.s32 	%r1612, %r1611, 1072693248;
	mov.b32 	%r1613, 0;
	mov.b64 	%fd2742, {%r1613, %r1612};
	mul.f64 	%fd4589, %fd2742, %fd2741;
$L__BB4_59:
	add.f64 	%fd2743, %fd451, %fd4589;
	mul.f64 	%fd2744, %fd449, %fd2743;
	st.local.f64 	[%rd19], %fd2744;
$L__BB4_60:
	add.s32 	%r2143, %r2143, 1;
	@%p336 bra 	$L__BB4_61;
	bra.uni 	$L__BB4_38;
$L__BB4_61:
	add.s32 	%r2142, %r2142, 1;
	setp.eq.s32 	%p344, %r2142, %r913;
	@%p344 bra 	$L__BB4_65;
	bra.uni 	$L__BB4_37;
$L__BB4_62:
	setp.geu.f32 	%p321, %f1, 0f40874800;
	setp.lt.f32 	%p322, %f1, 0f4086232B;
	selp.f64 	%fd2570, 0d7FF0000000000000, %fd2, %p321;
	selp.f64 	%fd2571, %fd1, %fd2570, %p322;
	mul.f64 	%fd2572, %fd449, %fd2571;
	mad.lo.s32 	%r1572, %r2158, %r913, %r2157;
	mul.wide.u32 	%rd1170, %r1572, 8;
	add.s64 	%rd1171, %rd13, %rd1170;
	st.local.f64 	[%rd1171], %fd2572;
	add.s32 	%r1573, %r2158, %r56;
	mul.wide.u32 	%rd1172, %r1573, 8;
	add.s64 	%rd1173, %rd13, %rd1172;
	st.local.f64 	[%rd1173], %fd2572;
$L__BB4_63:
	add.s32 	%r2158, %r2158, 1;
	@%p320 bra 	$L__BB4_34;
	add.s32 	%r2157, %r2157, 1;
	setp.ne.s32 	%p326, %r2157, %r913;
	@%p326 bra 	$L__BB4_33;
$L__BB4_65:
	setp.lt.s32 	%p345, %r913, 1;
	setp.eq.s16 	%p346, %rs68, 0;
	or.pred  	%p347, %p346, %p345;
	@%p347 bra 	$L__BB4_153;
	mul.lo.s32 	%r60, %r915, %r913;
	setp.lt.s32 	%p348, %r914, 1;
	@%p348 bra 	$L__BB4_123;
	add.s32 	%r61, %r914, -1;
	and.b32  	%r62, %r914, 15;
	and.b32  	%r63, %r914, 7;
	and.b32  	%r64, %r915, 15;
	and.b32  	%r65, %r915, 7;
	and.b32  	%r66, %r914, 2147483632;
	and.b32  	%r67, %r914, 3;
	and.b32  	%r68, %r915, 2147483632;
	and.b32  	%r69, %r915, 3;
	mov.b32 	%r2159, 0;
$L__BB4_68:
	setp.gt.s32 	%p374, %r915, 0;
	mul.lo.s32 	%r71, %r60, %r2159;
	mul.lo.s32 	%r72, %r2159, %r914;
	mad.lo.s32 	%r1646, %r2159, %r915, %r71;
	mul.wide.s32 	%rd1241, %r1646, 8;
	add.s64 	%rd25, %rd14, %rd1241;
	@%p374 bra 	$L__BB4_88;
	mov.b32 	%r2169, 0;
$L__BB4_70:
	setp.lt.u32 	%p375, %r61, 15;
	mul.lo.s32 	%r95, %r2169, %r914;
	mov.b32 	%r2172, 0;
	mov.f64 	%fd4614, 0d0000000000000000;
	@%p375 bra 	$L__BB4_73;
	mov.b32 	%r2170, 0;
	mov.f64 	%fd4614, 0d0000000000000000;
$L__BB4_72:
	.pragma "nounroll";
	add.s32 	%r1650, %r2170, %r72;
	mul.wide.u32 	%rd1242, %r1650, 8;
	add.s64 	%rd1243, %rd11, %rd1242;
	ld.local.f64 	%fd2825, [%rd1243];
	add.s32 	%r1651, %r2170, %r95;
	mul.wide.u32 	%rd1244, %r1651, 8;
	add.s64 	%rd1245, %rd11, %rd1244;
	ld.local.f64 	%fd2826, [%rd1245];
	sub.f64 	%fd2827, %fd2825, %fd2826;
	fma.rn.f64 	%fd2828, %fd2827, %fd2827, %fd4614;
	ld.local.f64 	%fd2829, [%rd1243+8];
	ld.local.f64 	%fd2830, [%rd1245+8];
	sub.f64 	%fd2831, %fd2829, %fd2830;
	fma.rn.f64 	%fd2832, %fd2831, %fd2831, %fd2828;
	ld.local.f64 	%fd2833, [%rd1243+16];
	ld.local.f64 	%fd2834, [%rd1245+16];
	sub.f64 	%fd2835, %fd2833, %fd2834;
	fma.rn.f64 	%fd2836, %fd2835, %fd2835, %fd2832;
	ld.local.f64 	%fd2837, [%rd1243+24];
	ld.local.f64 	%fd2838, [%rd1245+24];
	sub.f64 	%fd2839, %fd2837, %fd2838;
	fma.rn.f64 	%fd2840, %fd2839, %fd2839, %fd2836;
	ld.local.f64 	%fd2841, [%rd1243+32];
	ld.local.f64 	%fd2842, [%rd1245+32];
	sub.f64 	%fd2843, %fd2841, %fd2842;
	fma.rn.f64 	%fd2844, %fd2843, %fd2843, %fd2840;
	ld.local.f64 	%fd2845, [%rd1243+40];
	ld.local.f64 	%fd2846, [%rd1245+40];
	sub.f64 	%fd2847, %fd2845, %fd2846;
	fma.rn.f64 	%fd2848, %fd2847, %fd2847, %fd2844;
	ld.local.f64 	%fd2849, [%rd1243+48];
	ld.local.f64 	%fd2850, [%rd1245+48];
	sub.f64 	%fd2851, %fd2849, %fd2850;
	fma.rn.f64 	%fd2852, %fd2851, %fd2851, %fd2848;
	ld.local.f64 	%fd2853, [%rd1243+56];
	ld.local.f64 	%fd2854, [%rd1245+56];
	sub.f64 	%fd2855, %fd2853, %fd2854;
	fma.rn.f64 	%fd2856, %fd2855, %fd2855, %fd2852;
	ld.local.f64 	%fd2857, [%rd1243+64];
	ld.local.f64 	%fd2858, [%rd1245+64];
	sub.f64 	%fd2859, %fd2857, %fd2858;
	fma.rn.f64 	%fd2860, %fd2859, %fd2859, %fd2856;
	ld.local.f64 	%fd2861, [%rd1243+72];
	ld.local.f64 	%fd2862, [%rd1245+72];
	sub.f64 	%fd2863, %fd2861, %fd2862;
	fma.rn.f64 	%fd2864, %fd2863, %fd2863, %fd2860;
	ld.local.f64 	%fd2865, [%rd1243+80];
	ld.local.f64 	%fd2866, [%rd1245+80];
	sub.f64 	%fd2867, %fd2865, %fd2866;
	fma.rn.f64 	%fd2868, %fd2867, %fd2867, %fd2864;
	ld.local.f64 	%fd2869, [%rd1243+88];
	ld.local.f64 	%fd2870, [%rd1245+88];
	sub.f64 	%fd2871, %fd2869, %fd2870;
	fma.rn.f64 	%fd2872, %fd2871, %fd2871, %fd2868;
	ld.local.f64 	%fd2873, [%rd1243+96];
	ld.local.f64 	%fd2874, [%rd1245+96];
	sub.f64 	%fd2875, %fd2873, %fd2874;
	fma.rn.f64 	%fd2876, %fd2875, %fd2875, %fd2872;
	ld.local.f64 	%fd2877, [%rd1243+104];
	ld.local.f64 	%fd2878, [%rd1245+104];
	sub.f64 	%fd2879, %fd2877, %fd2878;
	fma.rn.f64 	%fd2880, %fd2879, %fd2879, %fd2876;
	ld.local.f64 	%fd2881, [%rd1243+112];
	ld.local.f64 	%fd2882, [%rd1245+112];
	sub.f64 	%fd2883, %fd2881, %fd2882;
	fma.rn.f64 	%fd2884, %fd2883, %fd2883, %fd2880;
	ld.local.f64 	%fd2885, [%rd1243+120];
	ld.local.f64 	%fd2886, [%rd1245+120];
	sub.f64 	%fd2887, %fd2885, %fd2886;
	fma.rn.f64 	%fd4614, %fd2887, %fd2887, %fd2884;
	add.s32 	%r2170, %r2170, 16;
	setp.eq.s32 	%p376, %r2170, %r66;
	mov.u32 	%r2172, %r66;
	@%p376 bra 	$L__BB4_73;
	bra.uni 	$L__BB4_72;
$L__BB4_73:
	setp.eq.s32 	%p377, %r62, 0;
	@%p377 bra 	$L__BB4_83;
	add.s32 	%r1652, %r62, -1;
	setp.lt.u32 	%p378, %r1652, 7;
	@%p378 bra 	$L__BB4_76;
	add.s32 	%r1653, %r2172, %r72;
	mul.wide.u32 	%rd1246, %r1653, 8;
	add.s64 	%rd1247, %rd11, %rd1246;
	ld.local.f64 	%fd2889, [%rd1247];
	add.s32 	%r1654, %r2172, %r95;
	mul.wide.u32 	%rd1248, %r1654, 8;
	add.s64 	%rd1249, %rd11, %rd1248;
	ld.local.f64 	%fd2890, [%rd1249];
	sub.f64 	%fd2891, %fd2889, %fd2890;
	fma.rn.f64 	%fd2892, %fd2891, %fd2891, %fd4614;
	cvt.u64.u32 	%rd1250, %r72;
	cvt.u64.u32 	%rd1251, %r2172;
	add.s64 	%rd1252, %rd1251, %rd1250;
	shl.b64 	%rd1253, %rd1252, 3;
	add.s64 	%rd1254, %rd11, %rd1253;
	ld.local.f64 	%fd2893, [%rd1254+8];
	cvt.u64.u32 	%rd1255, %r95;
	add.s64 	%rd1256, %rd1251, %rd1255;
	shl.b64 	%rd1257, %rd1256, 3;
	add.s64 	%rd1258, %rd11, %rd1257;
	ld.local.f64 	%fd2894, [%rd1258+8];
	sub.f64 	%fd2895, %fd2893, %fd2894;
	fma.rn.f64 	%fd2896, %fd2895, %fd2895, %fd2892;
	ld.local.f64 	%fd2897, [%rd1254+16];
	ld.local.f64 	%fd2898, [%rd1258+16];
	sub.f64 	%fd2899, %fd2897, %fd2898;
	fma.rn.f64 	%fd2900, %fd2899, %fd2899, %fd2896;
	ld.local.f64 	%fd2901, [%rd1254+24];
	ld.local.f64 	%fd2902, [%rd1258+24];
	sub.f64 	%fd2903, %fd2901, %fd2902;
	fma.rn.f64 	%fd2904, %fd2903, %fd2903, %fd2900;
	ld.local.f64 	%fd2905, [%rd1254+32];
	ld.local.f64 	%fd2906, [%rd1258+32];
	sub.f64 	%fd2907, %fd2905, %fd2906;
	fma.rn.f64 	%fd2908, %fd2907, %fd2907, %fd2904;
	ld.local.f64 	%fd2909, [%rd1254+40];
	ld.local.f64 	%fd2910, [%rd1258+40];
	sub.f64 	%fd2911, %fd2909, %fd2910;
	fma.rn.f64 	%fd2912, %fd2911, %fd2911, %fd2908;
	ld.local.f64 	%fd2913, [%rd1254+48];
	ld.local.f64 	%fd2914, [%rd1258+48];
	sub.f64 	%fd2915, %fd2913, %fd2914;
	fma.rn.f64 	%fd2916, %fd2915, %fd2915, %fd2912;
	ld.local.f64 	%fd2917, [%rd1254+56];
	ld.local.f64 	%fd2918, [%rd1258+56];
	sub.f64 	%fd2919, %fd2917, %fd2918;
	fma.rn.f64 	%fd4614, %fd2919, %fd2919, %fd2916;
	add.s32 	%r2172, %r2172, 8;
$L__BB4_76:
	setp.eq.s32 	%p379, %r63, 0;
	@%p379 bra 	$L__BB4_83;
	add.s32 	%r1655, %r63, -1;
	setp.lt.u32 	%p380, %r1655, 3;
	@%p380 bra 	$L__BB4_79;
	add.s32 	%r1656, %r2172, %r72;
	mul.wide.u32 	%rd1259, %r1656, 8;
	add.s64 	%rd1260, %rd11, %rd1259;
	ld.local.f64 	%fd2921, [%rd1260];
	add.s32 	%r1657, %r2172, %r95;
	mul.wide.u32 	%rd1261, %r1657, 8;
	add.s64 	%rd1262, %rd11, %rd1261;
	ld.local.f64 	%fd2922, [%rd1262];
	sub.f64 	%fd2923, %fd2921, %fd2922;
	fma.rn.f64 	%fd2924, %fd2923, %fd2923, %fd4614;
	cvt.u64.u32 	%rd1263, %r72;
	cvt.u64.u32 	%rd1264, %r2172;
	add.s64 	%rd1265, %rd1264, %rd1263;
	shl.b64 	%rd1266, %rd1265, 3;
	add.s64 	%rd1267, %rd11, %rd1266;
	ld.local.f64 	%fd2925, [%rd1267+8];
	cvt.u64.u32 	%rd1268, %r95;
	add.s64 	%rd1269, %rd1264, %rd1268;
	shl.b64 	%rd1270, %rd1269, 3;
	add.s64 	%rd1271, %rd11, %rd1270;
	ld.local.f64 	%fd2926, [%rd1271+8];
	sub.f64 	%fd2927, %fd2925, %fd2926;
	fma.rn.f64 	%fd2928, %fd2927, %fd2927, %fd2924;
	ld.local.f64 	%fd2929, [%rd1267+16];
	ld.local.f64 	%fd2930, [%rd1271+16];
	sub.f64 	%fd2931, %fd2929, %fd2930;
	fma.rn.f64 	%fd2932, %fd2931, %fd2931, %fd2928;
	ld.local.f64 	%fd2933, [%rd1267+24];
	ld.local.f64 	%fd2934, [%rd1271+24];
	sub.f64 	%fd2935, %fd2933, %fd2934;
	fma.rn.f64 	%fd4614, %fd2935, %fd2935, %fd2932;
	add.s32 	%r2172, %r2172, 4;
$L__BB4_79:
	setp.eq.s32 	%p381, %r67, 0;
	@%p381 bra 	$L__BB4_83;
	setp.eq.s32 	%p382, %r67, 1;
	add.s32 	%r1658, %r2172, %r72;
	mul.wide.u32 	%rd1272, %r1658, 8;
	add.s64 	%rd1273, %rd11, %rd1272;
	ld.local.f64 	%fd2936, [%rd1273];
	add.s32 	%r1659, %r2172, %r95;
	mul.wide.u32 	%rd1274, %r1659, 8;
	add.s64 	%rd1275, %rd11, %rd1274;
	ld.local.f64 	%fd2937, [%rd1275];
	sub.f64 	%fd2938, %fd2936, %fd2937;
	fma.rn.f64 	%fd4614, %fd2938, %fd2938, %fd4614;
	@%p382 bra 	$L__BB4_83;
	setp.eq.s32 	%p383, %r67, 2;
	cvt.u64.u32 	%rd1276, %r72;
	cvt.u64.u32 	%rd1277, %r2172;
	add.s64 	%rd1278, %rd1277, %rd1276;
	shl.b64 	%rd1279, %rd1278, 3;
	add.s64 	%rd31, %rd11, %rd1279;
	ld.local.f64 	%fd2939, [%rd31+8];
	cvt.u64.u32 	%rd1280, %r95;
	add.s64 	%rd1281, %rd1277, %rd1280;
	shl.b64 	%rd1282, %rd1281, 3;
	add.s64 	%rd32, %rd11, %rd1282;
	ld.local.f64 	%fd2940, [%rd32+8];
	sub.f64 	%fd2941, %fd2939, %fd2940;
	fma.rn.f64 	%fd4614, %fd2941, %fd2941, %fd4614;
	@%p383 bra 	$L__BB4_83;
	ld.local.f64 	%fd2942, [%rd31+16];
	ld.local.f64 	%fd2943, [%rd32+16];
	sub.f64 	%fd2944, %fd2942, %fd2943;
	fma.rn.f64 	%fd4614, %fd2944, %fd2944, %fd4614;
$L__BB4_83:
	sqrt.rn.f64 	%fd62, %fd4614;
	neg.f64 	%fd2945, %fd62;
	fma.rn.f64 	%fd2946, %fd62, 0dBFF71547652B82FE, 0d4338000000000000;
	{
	.reg .b32 %temp; 
	mov.b64 	{%r104, %temp}, %fd2946;
	}
	mov.f64 	%fd2947, 0dC338000000000000;
	add.rn.f64 	%fd2948, %fd2946, %fd2947;
	fma.rn.f64 	%fd2949, %fd2948, 0dBFE62E42FEFA39EF, %fd2945;
	fma.rn.f64 	%fd2950, %fd2948, 0dBC7ABC9E3B39803F, %fd2949;
	fma.rn.f64 	%fd2951, %fd2950, 0d3E5ADE1569CE2BDF, 0d3E928AF3FCA213EA;
	fma.rn.f64 	%fd2952, %fd2951, %fd2950, 0d3EC71DEE62401315;
	fma.rn.f64 	%fd2953, %fd2952, %fd2950, 0d3EFA01997C89EB71;
	fma.rn.f64 	%fd2954, %fd2953, %fd2950, 0d3F2A01A014761F65;
	fma.rn.f64 	%fd2955, %fd2954, %fd2950, 0d3F56C16C1852B7AF;
	fma.rn.f64 	%fd2956, %fd2955, %fd2950, 0d3F81111111122322;
	fma.rn.f64 	%fd2957, %fd2956, %fd2950, 0d3FA55555555502A1;
	fma.rn.f64 	%fd2958, %fd2957, %fd2950, 0d3FC5555555555511;
	fma.rn.f64 	%fd2959, %fd2958, %fd2950, 0d3FE000000000000B;
	fma.rn.f64 	%fd2960, %fd2959, %fd2950, 0d3FF0000000000000;
	fma.rn.f64 	%fd2961, %fd2960, %fd2950, 0d3FF0000000000000;
	{
	.reg .b32 %temp; 
	mov.b64 	{%r105, %temp}, %fd2961;
	}
	{
	.reg .b32 %temp; 
	mov.b64 	{%temp, %r106}, %fd2961;
	}
	shl.b32 	%r1660, %r104, 20;
	add.s32 	%r1661, %r1660, %r106;
	mov.b64 	%fd4607, {%r105, %r1661};
	{
	.reg .b32 %temp; 
	mov.b64 	{%temp, %r1662}, %fd2945;
	}
	mov.b32 	%f25, %r1662;
	abs.f32 	%f5, %f25;
	setp.lt.f32 	%p384, %f5, 0f4086232B;
	@%p384 bra 	$L__BB4_86;
	setp.gt.f64 	%p385, %fd4614, 0d0000000000000000;
	mov.f64 	%fd2962, 0d7FF0000000000000;
	sub.f64 	%fd2963, %fd2962, %fd62;
	selp.f64 	%fd4607, 0d0000000000000000, %fd2963, %p385;
	setp.geu.f32 	%p386, %f5, 0f40874800;
	@%p386 bra 	$L__BB4_86;
	shr.u32 	%r1663, %r104, 31;
	add.s32 	%r1664, %r104, %r1663;
	shr.s32 	%r1665, %r1664, 1;
	shl.b32 	%r1666, %r1665, 20;
	add.s32 	%r1667, %r106, %r1666;
	mov.b64 	%fd2964, {%r105, %r1667};
	sub.s32 	%r1668, %r104, %r1665;
	shl.b32 	%r1669, %r1668, 20;
	add.s32 	%r1670, %r1669, 1072693248;
	mov.b32 	%r1671, 0;
	mov.b64 	%fd2965, {%r1671, %r1670};
	mul.f64 	%fd4607, %fd2965, %fd2964;
$L__BB4_86:
	mad.lo.s32 	%r1672, %r2169, %r915, %r71;
	mul.wide.s32 	%rd1283, %r1672, 8;
	add.s64 	%rd1284, %rd14, %rd1283;
	add.f64 	%fd2966, %fd4607, 0d0000000000000000;
	st.local.f64 	[%rd1284], %fd2966;
	mul.f64 	%fd2967, %fd449, %fd4607;
	mul.f64 	%fd2968, %fd62, %fd2967;
	div.rn.f64 	%fd2969, %fd2968, %fd450;
	add.f64 	%fd2970, %fd2969, 0d0000000000000000;
	st.local.f64 	[%rd1284+8], %fd2970;
	setp.ne.s32 	%p387, %r2159, %r2169;
	@%p387 bra 	$L__BB4_121;
	ld.local.f64 	%fd2971, [%rd25];
	add.f64 	%fd2972, %fd451, %fd2971;
	st.local.f64 	[%rd25], %fd2972;
	st.local.f64 	[%rd25+16], %fd449;
	bra.uni 	$L__BB4_121;
$L__BB4_88:
	mov.b32 	%r2160, 0;
$L__BB4_89:
	setp.lt.u32 	%p389, %r61, 15;
	mul.lo.s32 	%r74, %r2160, %r914;
	mov.b32 	%r2167, 0;
	mov.f64 	%fd4605, 0d0000000000000000;
	@%p389 bra 	$L__BB4_92;
	mov.b32 	%r2161, 0;
	mov.f64 	%fd4605, 0d0000000000000000;
$L__BB4_91:
	.pragma "nounroll";
	add.s32 	%r1676, %r2161, %r72;
	mul.wide.u32 	%rd1285, %r1676, 8;
	add.s64 	%rd1286, %rd11, %rd1285;
	ld.local.f64 	%fd2976, [%rd1286];
	add.s32 	%r1677, %r2161, %r74;
	mul.wide.u32 	%rd1287, %r1677, 8;
	add.s64 	%rd1288, %rd11, %rd1287;
	ld.local.f64 	%fd2977, [%rd1288];
	sub.f64 	%fd2978, %fd2976, %fd2977;
	fma.rn.f64 	%fd2979, %fd2978, %fd2978, %fd4605;
	ld.local.f64 	%fd2980, [%rd1286+8];
	ld.local.f64 	%fd2981, [%rd1288+8];
	sub.f64 	%fd2982, %fd2980, %fd2981;
	fma.rn.f64 	%fd2983, %fd2982, %fd2982, %fd2979;
	ld.local.f64 	%fd2984, [%rd1286+16];
	ld.local.f64 	%fd2985, [%rd1288+16];
	sub.f64 	%fd2986, %fd2984, %fd2985;
	fma.rn.f64 	%fd2987, %fd2986, %fd2986, %fd2983;
	ld.local.f64 	%fd2988, [%rd1286+24];
	ld.local.f64 	%fd2989, [%rd1288+24];
	sub.f64 	%fd2990, %fd2988, %fd2989;
	fma.rn.f64 	%fd2991, %fd2990, %fd2990, %fd2987;
	ld.local.f64 	%fd2992, [%rd1286+32];
	ld.local.f64 	%fd2993, [%rd1288+32];
	sub.f64 	%fd2994, %fd2992, %fd2993;
	fma.rn.f64 	%fd2995, %fd2994, %fd2994, %fd2991;
	ld.local.f64 	%fd2996, [%rd1286+40];
	ld.local.f64 	%fd2997, [%rd1288+40];
	sub.f64 	%fd2998, %fd2996, %fd2997;
	fma.rn.f64 	%fd2999, %fd2998, %fd2998, %fd2995;
	ld.local.f64 	%fd3000, [%rd1286+48];
	ld.local.f64 	%fd3001, [%rd1288+48];
	sub.f64 	%fd3002, %fd3000, %fd3001;
	fma.rn.f64 	%fd3003, %fd3002, %fd3002, %fd2999;
	ld.local.f64 	%fd3004, [%rd1286+56];
	ld.local.f64 	%fd3005, [%rd1288+56];
	sub.f64 	%fd3006, %fd3004, %fd3005;
	fma.rn.f64 	%fd3007, %fd3006, %fd3006, %fd3003;
	ld.local.f64 	%fd3008, [%rd1286+64];
	ld.local.f64 	%fd3009, [%rd1288+64];
	sub.f64 	%fd3010, %fd3008, %fd3009;
	fma.rn.f64 	%fd3011, %fd3010, %fd3010, %fd3007;
	ld.local.f64 	%fd3012, [%rd1286+72];
	ld.local.f64 	%fd3013, [%rd1288+72];
	sub.f64 	%fd3014, %fd3012, %fd3013;
	fma.rn.f64 	%fd3015, %fd3014, %fd3014, %fd3011;
	ld.local.f64 	%fd3016, [%rd1286+80];
	ld.local.f64 	%fd3017, [%rd1288+80];
	sub.f64 	%fd3018, %fd3016, %fd3017;
	fma.rn.f64 	%fd3019, %fd3018, %fd3018, %fd3015;
	ld.local.f64 	%fd3020, [%rd1286+88];
	ld.local.f64 	%fd3021, [%rd1288+88];
	sub.f64 	%fd3022, %fd3020, %fd3021;
	fma.rn.f64 	%fd3023, %fd3022, %fd3022, %fd3019;
	ld.local.f64 	%fd3024, [%rd1286+96];
	ld.local.f64 	%fd3025, [%rd1288+96];
	sub.f64 	%fd3026, %fd3024, %fd3025;
	fma.rn.f64 	%fd3027, %fd3026, %fd3026, %fd3023;
	ld.local.f64 	%fd3028, [%rd1286+104];
	ld.local.f64 	%fd3029, [%rd1288+104];
	sub.f64 	%fd3030, %fd3028, %fd3029;
	fma.rn.f64 	%fd3031, %fd3030, %fd3030, %fd3027;
	ld.local.f64 	%fd3032, [%rd1286+112];
	ld.local.f64 	%fd3033, [%rd1288+112];
	sub.f64 	%fd3034, %fd3032, %fd3033;
	fma.rn.f64 	%fd3035, %fd3034, %fd3034, %fd3031;
	ld.local.f64 	%fd3036, [%rd1286+120];
	ld.local.f64 	%fd3037, [%rd1288+120];
	sub.f64 	%fd3038, %fd3036, %fd3037;
	fma.rn.f64 	%fd4605, %fd3038, %fd3038, %fd3035;
	add.s32 	%r2161, %r2161, 16;
	setp.eq.s32 	%p390, %r2161, %r66;
	mov.u32 	%r2167, %r66;
	@%p390 bra 	$L__BB4_92;
	bra.uni 	$L__BB4_91;
$L__BB4_92:
	setp.eq.s32 	%p391, %r62, 0;
	@%p391 bra 	$L__BB4_102;
	add.s32 	%r1678, %r62, -1;
	setp.lt.u32 	%p392, %r1678, 7;
	@%p392 bra 	$L__BB4_95;
	add.s32 	%r1679, %r2167, %r72;
	mul.wide.u32 	%rd1289, %r1679, 8;
	add.s64 	%rd1290, %rd11, %rd1289;
	ld.local.f64 	%fd3040, [%rd1290];
	add.s32 	%r1680, %r2167, %r74;
	mul.wide.u32 	%rd1291, %r1680, 8;
	add.s64 	%rd1292, %rd11, %rd1291;
	ld.local.f64 	%fd3041, [%rd1292];
	sub.f64 	%fd3042, %fd3040, %fd3041;
	fma.rn.f64 	%fd3043, %fd3042, %fd3042, %fd4605;
	cvt.u64.u32 	%rd1293, %r72;
	cvt.u64.u32 	%rd1294, %r2167;
	add.s64 	%rd1295, %rd1294, %rd1293;
	shl.b64 	%rd1296, %rd1295, 3;
	add.s64 	%rd1297, %rd11, %rd1296;
	ld.local.f64 	%fd3044, [%rd1297+8];
	cvt.u64.u32 	%rd1298, %r74;
	add.s64 	%rd1299, %rd1294, %rd1298;
	shl.b64 	%rd1300, %rd1299, 3;
	add.s64 	%rd1301, %rd11, %rd1300;
	ld.local.f64 	%fd3045, [%rd1301+8];
	sub.f64 	%fd3046, %fd3044, %fd3045;
	fma.rn.f64 	%fd3047, %fd3046, %fd3046, %fd3043;
	ld.local.f64 	%fd3048, [%rd1297+16];
	ld.local.f64 	%fd3049, [%rd1301+16];
	sub.f64 	%fd3050, %fd3048, %fd3049;
	fma.rn.f64 	%fd3051, %fd3050, %fd3050, %fd3047;
	ld.local.f64 	%fd3052, [%rd1297+24];
	ld.local.f64 	%fd3053, [%rd1301+24];
	sub.f64 	%fd3054, %fd3052, %fd3053;
	fma.rn.f64 	%fd3055, %fd3054, %fd3054, %fd3051;
	ld.local.f64 	%fd3056, [%rd1297+32];
	ld.local.f64 	%fd3057, [%rd1301+32];
	sub.f64 	%fd3058, %fd3056, %fd3057;
	fma.rn.f64 	%fd3059, %fd3058, %fd3058, %fd3055;
	ld.local.f64 	%fd3060, [%rd1297+40];
	ld.local.f64 	%fd3061, [%rd1301+40];
	sub.f64 	%fd3062, %fd3060, %fd3061;
	fma.rn.f64 	%fd3063, %fd3062, %fd3062, %fd3059;
	ld.local.f64 	%fd3064, [%rd1297+48];
	ld.local.f64 	%fd3065, [%rd1301+48];
	sub.f64 	%fd3066, %fd3064, %fd3065;
	fma.rn.f64 	%fd3067, %fd3066, %fd3066, %fd3063;
	ld.local.f64 	%fd3068, [%rd1297+56];
	ld.local.f64 	%fd3069, [%rd1301+56];
	sub.f64 	%fd3070, %fd3068, %fd3069;
	fma.rn.f64 	%fd4605, %fd3070, %fd3070, %fd3067;
	add.s32 	%r2167, %r2167, 8;
$L__BB4_95:
	setp.eq.s32 	%p393, %r63, 0;
	@%p393 bra 	$L__BB4_102;
	add.s32 	%r1681, %r63, -1;
	setp.lt.u32 	%p394, %r1681, 3;
	@%p394 bra 	$L__BB4_98;
	add.s32 	%r1682, %r2167, %r72;
	mul.wide.u32 	%rd1302, %r1682, 8;
	add.s64 	%rd1303, %rd11, %rd1302;
	ld.local.f64 	%fd3072, [%rd1303];
	add.s32 	%r1683, %r2167, %r74;
	mul.wide.u32 	%rd1304, %r1683, 8;
	add.s64 	%rd1305, %rd11, %rd1304;
	ld.local.f64 	%fd3073, [%rd1305];
	sub.f64 	%fd3074, %fd3072, %fd3073;
	fma.rn.f64 	%fd3075, %fd3074, %fd3074, %fd4605;
	cvt.u64.u32 	%rd1306, %r72;
	cvt.u64.u32 	%rd1307, %r2167;
	add.s64 	%rd1308, %rd1307, %rd1306;
	shl.b64 	%rd1309, %rd1308, 3;
	add.s64 	%rd1310, %rd11, %rd1309;
	ld.local.f64 	%fd3076, [%rd1310+8];
	cvt.u64.u32 	%rd1311, %r74;
	add.s64 	%rd1312, %rd1307, %rd1311;
	shl.b64 	%rd1313, %rd1312, 3;
	add.s64 	%rd1314, %rd11, %rd1313;
	ld.local.f64 	%fd3077, [%rd1314+8];
	sub.f64 	%fd3078, %fd3076, %fd3077;
	fma.rn.f64 	%fd3079, %fd3078, %fd3078, %fd3075;
	ld.local.f64 	%fd3080, [%rd1310+16];
	ld.local.f64 	%fd3081, [%rd1314+16];
	sub.f64 	%fd3082, %fd3080, %fd3081;
	fma.rn.f64 	%fd3083, %fd3082, %fd3082, %fd3079;
	ld.local.f64 	%fd3084, [%rd1310+24];
	ld.local.f64 	%fd3085, [%rd1314+24];
	sub.f64 	%fd3086, %fd3084, %fd3085;
	fma.rn.f64 	%fd4605, %fd3086, %fd3086, %fd3083;
	add.s32 	%r2167, %r2167, 4;
$L__BB4_98:
	setp.eq.s32 	%p395, %r67, 0;
	@%p395 bra 	$L__BB4_102;
	setp.eq.s32 	%p396, %r67, 1;
	add.s32 	%r1684, %r2167, %r72;
	mul.wide.u32 	%rd1315, %r1684, 8;
	add.s64 	%rd1316, %rd11, %rd1315;
	ld.local.f64 	%fd3087, [%rd1316];
	add.s32 	%r1685, %r2167, %r74;
	mul.wide.u32 	%rd1317, %r1685, 8;
	add.s64 	%rd1318, %rd11, %rd1317;
	ld.local.f64 	%fd3088, [%rd1318];
	sub.f64 	%fd3089, %fd3087, %fd3088;
	fma.rn.f64 	%fd4605, %fd3089, %fd3089, %fd4605;
	@%p396 bra 	$L__BB4_102;
	setp.eq.s32 	%p397, %r67, 2;
	cvt.u64.u32 	%rd1319, %r72;
	cvt.u64.u32 	%rd1320, %r2167;
	add.s64 	%rd1321, %rd1320, %rd1319;
	shl.b64 	%rd1322, %rd1321, 3;
	add.s64 	%rd29, %rd11, %rd1322;
	ld.local.f64 	%fd3090, [%rd29+8];
	cvt.u64.u32 	%rd1323, %r74;
	add.s64 	%rd1324, %rd1320, %rd1323;
	shl.b64 	%rd1325, %rd1324, 3;
	add.s64 	%rd30, %rd11, %rd1325;
	ld.local.f64 	%fd3091, [%rd30+8];
	sub.f64 	%fd3092, %fd3090, %fd3091;
	fma.rn.f64 	%fd4605, %fd3092, %fd3092, %fd4605;
	@%p397 bra 	$L__BB4_102;
	ld.local.f64 	%fd3093, [%rd29+16];
	ld.local.f64 	%fd3094, [%rd30+16];
	sub.f64 	%fd3095, %fd3093, %fd3094;
	fma.rn.f64 	%fd4605, %fd3095, %fd3095, %fd4605;
$L__BB4_102:
	sqrt.rn.f64 	%fd43, %fd4605;
	neg.f64 	%fd3096, %fd43;
	fma.rn.f64 	%fd3097, %fd43, 0dBFF71547652B82FE, 0d4338000000000000;
	{
	.reg .b32 %temp; 
	mov.b64 	{%r91, %temp}, %fd3097;
	}
	mov.f64 	%fd3098, 0dC338000000000000;
	add.rn.f64 	%fd3099, %fd3097, %fd3098;
	fma.rn.f64 	%fd3100, %fd3099, 0dBFE62E42FEFA39EF, %fd3096;
	fma.rn.f64 	%fd3101, %fd3099, 0dBC7ABC9E3B39803F, %fd3100;
	fma.rn.f64 	%fd3102, %fd3101, 0d3E5ADE1569CE2BDF, 0d3E928AF3FCA213EA;
	fma.rn.f64 	%fd3103, %fd3102, %fd3101, 0d3EC71DEE62401315;
	fma.rn.f64 	%fd3104, %fd3103, %fd3101, 0d3EFA01997C89EB71;
	fma.rn.f64 	%fd3105, %fd3104, %fd3101, 0d3F2A01A014761F65;
	fma.rn.f64 	%fd3106, %fd3105, %fd3101, 0d3F56C16C1852B7AF;
	fma.rn.f64 	%fd3107, %fd3106, %fd3101, 0d3F81111111122322;
	fma.rn.f64 	%fd3108, %fd3107, %fd3101, 0d3FA55555555502A1;
	fma.rn.f64 	%fd3109, %fd3108, %fd3101, 0d3FC5555555555511;
	fma.rn.f64 	%fd3110, %fd3109, %fd3101, 0d3FE000000000000B;
	fma.rn.f64 	%fd3111, %fd3110, %fd3101, 0d3FF0000000000000;
	fma.rn.f64 	%fd3112, %fd3111, %fd3101, 0d3FF0000000000000;
	{
	.reg .b32 %temp; 
	mov.b64 	{%r92, %temp}, %fd3112;
	}
	{
	.reg .b32 %temp; 
	mov.b64 	{%temp, %r93}, %fd3112;
	}
	shl.b32 	%r1686, %r91, 20;
	add.s32 	%r1687, %r1686, %r93;
	mov.b64 	%fd4598, {%r92, %r1687};
	{
	.reg .b32 %temp; 
	mov.b64 	{%temp, %r1688}, %fd3096;
	}
	mov.b32 	%f26, %r1688;
	abs.f32 	%f4, %f26;
	setp.lt.f32 	%p398, %f4, 0f4086232B;
	@%p398 bra 	$L__BB4_105;
	setp.gt.f64 	%p399, %fd4605, 0d0000000000000000;
	mov.f64 	%fd3113, 0d7FF0000000000000;
	sub.f64 	%fd3114, %fd3113, %fd43;
	selp.f64 	%fd4598, 0d0000000000000000, %fd3114, %p399;
	setp.geu.f32 	%p400, %f4, 0f40874800;
	@%p400 bra 	$L__BB4_105;
	shr.u32 	%r1689, %r91, 31;
	add.s32 	%r1690, %r91, %r1689;
	shr.s32 	%r1691, %r1690, 1;
	shl.b32 	%r1692, %r1691, 20;
	add.s32 	%r1693, %r93, %r1692;
	mov.b64 	%fd3115, {%r92, %r1693};
	sub.s32 	%r1694, %r91, %r1691;
	shl.b32 	%r1695, %r1694, 20;
	add.s32 	%r1696, %r1695, 1072693248;
	mov.b32 	%r1697, 0;
	mov.b64 	%fd3116, {%r1697, %r1696};
	mul.f64 	%fd4598, %fd3116, %fd3115;
$L__BB4_105:
	mad.lo.s32 	%r1698, %r2160, %r915, %r71;
	mul.wide.s32 	%rd1326, %r1698, 8;
	add.s64 	%rd26, %rd14, %rd1326;
	add.f64 	%fd3117, %fd4598, 0d0000000000000000;
	st.local.f64 	[%rd26], %fd3117;
	mul.f64 	%fd3118, %fd449, %fd4598;
	mul.f64 	%fd3119, %fd43, %fd3118;
	div.rn.f64 	%fd3120, %fd3119, %fd450;
	add.f64 	%fd3121, %fd3120, 0d0000000000000000;
	st.local.f64 	[%rd26+8], %fd3121;
	setp.eq.s32 	%p401, %r2159, %r2160;
	@%p401 bra 	$L__BB4_106;
	bra.uni 	$L__BB4_108;
$L__BB4_106:
	ld.local.f64 	%fd3153, [%rd25];
	add.f64 	%fd3154, %fd451, %fd3153;
	st.local.f64 	[%rd25], %fd3154;
	st.local.f64 	[%rd25+16], %fd449;
$L__BB4_107:
	add.s32 	%r2160, %r2160, 1;
	@%p401 bra 	$L__BB4_122;
	bra.uni 	$L__BB4_89;
$L__BB4_108:
	add.s32 	%r1700, %r915, -1;
	setp.lt.u32 	%p402, %r1700, 15;
	mad.lo.s32 	%r1701, %r2160, %r913, %r2159;
	mul.lo.s32 	%r80, %r1701, %r915;
	mov.b32 	%r2164, 0;
	@%p402 bra 	$L__BB4_111;
	mov.b32 	%r2162, 0;
$L__BB4_110:
	.pragma "nounroll";
	mul.wide.s32 	%rd1327, %r2162, 8;
	add.s64 	%rd1328, %rd26, %rd1327;
	ld.local.f64 	%fd3122, [%rd1328];
	add.s32 	%r1703, %r2162, %r80;
	mul.wide.s32 	%rd1329, %r1703, 8;
	add.s64 	%rd1330, %rd14, %rd1329;
	st.local.f64 	[%rd1330], %fd3122;
	ld.local.f64 	%fd3123, [%rd1328+8];
	st.local.f64 	[%rd1330+8], %fd3123;
	ld.local.f64 	%fd3124, [%rd1328+16];
	st.local.f64 	[%rd1330+16], %fd3124;
	ld.local.f64 	%fd3125, [%rd1328+24];
	st.local.f64 	[%rd1330+24], %fd3125;
	ld.local.f64 	%fd3126, [%rd1328+32];
	st.local.f64 	[%rd1330+32], %fd3126;
	ld.local.f64 	%fd3127, [%rd1328+40];
	st.local.f64 	[%rd1330+40], %fd3127;
	ld.local.f64 	%fd3128, [%rd1328+48];
	st.local.f64 	[%rd1330+48], %fd3128;
	ld.local.f64 	%fd3129, [%rd1328+56];
	st.local.f64 	[%rd1330+56], %fd3129;
	ld.local.f64 	%fd3130, [%rd1328+64];
	st.local.f64 	[%rd1330+64], %fd3130;
	ld.local.f64 	%fd3131, [%rd1328+72];
	st.local.f64 	[%rd1330+72], %fd3131;
	ld.local.f64 	%fd3132, [%rd1328+80];
	st.local.f64 	[%rd1330+80], %fd3132;
	ld.local.f64 	%fd3133, [%rd1328+88];
	st.local.f64 	[%rd1330+88], %fd3133;
	ld.local.f64 	%fd3134, [%rd1328+96];
	st.local.f64 	[%rd1330+96], %fd3134;
	ld.local.f64 	%fd3135, [%rd1328+104];
	st.local.f64 	[%rd1330+104], %fd3135;
	ld.local.f64 	%fd3136, [%rd1328+112];
	st.local.f64 	[%rd1330+112], %fd3136;
	ld.local.f64 	%fd3137, [%rd1328+120];
	st.local.f64 	[%rd1330+120], %fd3137;
	add.s32 	%r2162, %r2162, 16;
	setp.eq.s32 	%p403, %r2162, %r68;
	mov.u32 	%r2164, %r68;
	@%p403 bra 	$L__BB4_111;
	bra.uni 	$L__BB4_110;
$L__BB4_111:
	setp.eq.s32 	%p404, %r64, 0;
	@%p404 bra 	$L__BB4_107;
	add.s32 	%r1704, %r64, -1;
	setp.lt.u32 	%p405, %r1704, 7;
	@%p405 bra 	$L__BB4_114;
	mul.wide.u32 	%rd1331, %r2164, 8;
	add.s64 	%rd1332, %rd26, %rd1331;
	ld.local.f64 	%fd3138, [%rd1332];
	add.s32 	%r1705, %r2164, %r80;
	mul.wide.s32 	%rd1333, %r1705, 8;
	add.s64 	%rd1334, %rd14, %rd1333;
	st.local.f64 	[%rd1334], %fd3138;
	ld.local.f64 	%fd3139, [%rd1332+8];
	st.local.f64 	[%rd1334+8], %fd3139;
	ld.local.f64 	%fd3140, [%rd1332+16];
	st.local.f64 	[%rd1334+16], %fd3140;
	ld.local.f64 	%fd3141, [%rd1332+24];
	st.local.f64 	[%rd1334+24], %fd3141;
	ld.local.f64 	%fd3142, [%rd1332+32];
	st.local.f64 	[%rd1334+32], %fd3142;
	ld.local.f64 	%fd3143, [%rd1332+40];
	st.local.f64 	[%rd1334+40], %fd3143;
	ld.local.f64 	%fd3144, [%rd1332+48];
	st.local.f64 	[%rd1334+48], %fd3144;
	ld.local.f64 	%fd3145, [%rd1332+56];
	st.local.f64 	[%rd1334+56], %fd3145;
	add.s32 	%r2164, %r2164, 8;
$L__BB4_114:
	setp.eq.s32 	%p406, %r65, 0;
	@%p406 bra 	$L__BB4_107;
	add.s32 	%r1706, %r65, -1;
	setp.lt.u32 	%p407, %r1706, 3;
	@%p407 bra 	$L__BB4_117;
	mul.wide.s32 	%rd1335, %r2164, 8;
	add.s64 	%rd1336, %rd26, %rd1335;
	ld.local.f64 	%fd3146, [%rd1336];
	add.s32 	%r1707, %r2164, %r80;
	mul.wide.s32 	%rd1337, %r1707, 8;
	add.s64 	%rd1338, %rd14, %rd1337;
	st.local.f64 	[%rd1338], %fd3146;
	ld.local.f64 	%fd3147, [%rd1336+8];
	st.local.f64 	[%rd1338+8], %fd3147;
	ld.local.f64 	%fd3148, [%rd1336+16];
	st.local.f64 	[%rd1338+16], %fd3148;
	ld.local.f64 	%fd3149, [%rd1336+24];
	st.local.f64 	[%rd1338+24], %fd3149;
	add.s32 	%r2164, %r2164, 4;
$L__BB4_117:
	setp.eq.s32 	%p408, %r69, 0;
	@%p408 bra 	$L__BB4_107;
	setp.eq.s32 	%p409, %r69, 1;
	mul.wide.s32 	%rd1339, %r2164, 8;
	add.s64 	%rd27, %rd26, %rd1339;
	ld.local.f64 	%fd3150, [%rd27];
	add.s32 	%r1708, %r2164, %r80;
	mul.wide.s32 	%rd1340, %r1708, 8;
	add.s64 	%rd28, %rd14, %rd1340;
	st.local.f64 	[%rd28], %fd3150;
	@%p409 bra 	$L__BB4_107;
	setp.eq.s32 	%p410, %r69, 2;
	ld.local.f64 	%fd3151, [%rd27+8];
	st.local.f64 	[%rd28+8], %fd3151;
	@%p410 bra 	$L__BB4_107;
	ld.local.f64 	%fd3152, [%rd27+16];
	st.local.f64 	[%rd28+16], %fd3152;
	bra.uni 	$L__BB4_107;
$L__BB4_121:
	setp.eq.s32 	%p388, %r2159, %r2169;
	add.s32 	%r2169, %r2169, 1;
	@%p388 bra 	$L__BB4_122;
	bra.uni 	$L__BB4_70;
$L__BB4_122:
	add.s32 	%r2159, %r2159, 1;
	setp.eq.s32 	%p412, %r2159, %r913;
	@%p412 bra 	$L__BB4_153;
	bra.uni 	$L__BB4_68;
$L__BB4_123:
	add.s32 	%r108, %r915, -1;
	and.b32  	%r109, %r915, 15;
	add.s32 	%r110, %r109, -1;
	and.b32  	%r111, %r915, 7;
	add.s32 	%r112, %r111, -1;
	mov.f64 	%fd2745, 0d4338000000000000;
	{
	.reg .b32 %temp; 
	mov.b64 	{%r1615, %temp}, %fd2745;
	}
	mov.f64 	%fd2746, 0dC338000000000000;
	add.rn.f64 	%fd2747, %fd2745, %fd2746;
	mul.f64 	%fd2748, %fd2747, 0dBFE62E42FEFA39EF;
	fma.rn.f64 	%fd2749, %fd2747, 0dBC7ABC9E3B39803F, %fd2748;
	fma.rn.f64 	%fd2750, %fd2749, 0d3E5ADE1569CE2BDF, 0d3E928AF3FCA213EA;
	fma.rn.f64 	%fd2751, %fd2750, %fd2749, 0d3EC71DEE62401315;
	fma.rn.f64 	%fd2752, %fd2751, %fd2749, 0d3EFA01997C89EB71;
	fma.rn.f64 	%fd2753, %fd2752, %fd2749, 0d3F2A01A014761F65;
	fma.rn.f64 	%fd2754, %fd2753, %fd2749, 0d3F56C16C1852B7AF;
	fma.rn.f64 	%fd2755, %fd2754, %fd2749, 0d3F81111111122322;
	fma.rn.f64 	%fd2756, %fd2755, %fd2749, 0d3FA55555555502A1;
	fma.rn.f64 	%fd2757, %fd2756, %fd2749, 0d3FC5555555555511;
	fma.rn.f64 	%fd2758, %fd2757, %fd2749, 0d3FE000000000000B;
	fma.rn.f64 	%fd2759, %fd2758, %fd2749, 0d3FF0000000000000;
	fma.rn.f64 	%fd2760, %fd2759, %fd2749, 0d3FF0000000000000;
	{
	.reg .b32 %temp; 
	mov.b64 	{%r1616, %temp}, %fd2760;
	}
	{
	.reg .b32 %temp; 
	mov.b64 	{%temp, %r1617}, %fd2760;
	}
	shl.b32 	%r1618, %r1615, 20;
	add.s32 	%r1619, %r1618, %r1617;
	mov.b64 	%fd64, {%r1616, %r1619};
	mov.f64 	%fd2761, 0d8000000000000000;
	{
	.reg .b32 %temp; 
	mov.b64 	{%temp, %r1620}, %fd2761;
	}
	mov.b32 	%f24, %r1620;
	abs.f32 	%f6, %f24;
	shr.u32 	%r1621, %r1615, 31;
	add.s32 	%r1622, %r1615, %r1621;
	shr.s32 	%r1623, %r1622, 1;
	shl.b32 	%r1624, %r1623, 20;
	add.s32 	%r1625, %r1617, %r1624;
	mov.b64 	%fd2762, {%r1616, %r1625};
	sub.s32 	%r1626, %r1615, %r1623;
	shl.b32 	%r1627, %r1626, 20;
	add.s32 	%r1628, %r1627, 1072693248;
	mov.b32 	%r2174, 0;
	mov.b64 	%fd2763, {%r2174, %r1628};
	mul.f64 	%fd65, %fd2763, %fd2762;
	and.b32  	%r113, %r915, 2147483632;
	and.b32  	%r114, %r915, 3;
$L__BB4_124:
	mov.u32 	%r115, %r2174;
	setp.lt.s32 	%p349, %r915, 1;
	add.s32 	%r2174, %r115, 1;
	mul.lo.s32 	%r117, %r60, %r115;
	mad.lo.s32 	%r1629, %r115, %r915, %r117;
	mul.wide.s32 	%rd1220, %r1629, 8;
	add.s64 	%rd33, %rd14, %rd1220;
	@%p349 bra 	$L__BB4_142;
	mov.b32 	%r2175, 0;
$L__BB4_126:
	setp.geu.f32 	%p360, %f6, 0f40874800;
	setp.lt.f32 	%p361, %f6, 0f4086232B;
	mad.lo.s32 	%r1637, %r2175, %r915, %r117;
	mul.wide.s32 	%rd1226, %r1637, 8;
	add.s64 	%rd34, %rd14, %rd1226;
	selp.f64 	%fd2782, 0d7FF0000000000000, %fd65, %p360;
	selp.f64 	%fd2783, %fd64, %fd2782, %p361;
	add.f64 	%fd2784, %fd2783, 0d0000000000000000;
	st.local.f64 	[%rd34], %fd2784;
	mul.f64 	%fd2785, %fd449, %fd2783;
	mul.f64 	%fd2786, %fd2785, 0d0000000000000000;
	div.rn.f64 	%fd2787, %fd2786, %fd450;
	add.f64 	%fd2788, %fd2787, 0d0000000000000000;
	st.local.f64 	[%rd34+8], %fd2788;
	setp.eq.s32 	%p362, %r115, %r2175;
	@%p362 bra 	$L__BB4_127;
	bra.uni 	$L__BB4_129;
$L__BB4_127:
	ld.local.f64 	%fd2820, [%rd33];
	add.f64 	%fd2821, %fd451, %fd2820;
	st.local.f64 	[%rd33], %fd2821;
	st.local.f64 	[%rd33+16], %fd449;
$L__BB4_128:
	add.s32 	%r2175, %r2175, 1;
	@%p362 bra 	$L__BB4_152;
	bra.uni 	$L__BB4_126;
$L__BB4_129:
	setp.lt.u32 	%p363, %r108, 15;
	mad.lo.s32 	%r1639, %r2175, %r913, %r115;
	mul.lo.s32 	%r122, %r1639, %r915;
	mov.b32 	%r2178, 0;
	@%p363 bra 	$L__BB4_132;
	mov.b32 	%r2176, 0;
$L__BB4_131:
	.pragma "nounroll";
	mul.wide.s32 	%rd1227, %r2176, 8;
	add.s64 	%rd1228, %rd34, %rd1227;
	ld.local.f64 	%fd2789, [%rd1228];
	add.s32 	%r1641, %r2176, %r122;
	mul.wide.s32 	%rd1229, %r1641, 8;
	add.s64 	%rd1230, %rd14, %rd1229;
	st.local.f64 	[%rd1230], %fd2789;
	ld.local.f64 	%fd2790, [%rd1228+8];
	st.local.f64 	[%rd1230+8], %fd2790;
	ld.local.f64 	%fd2791, [%rd1228+16];
	st.local.f64 	[%rd1230+16], %fd2791;
	ld.local.f64 	%fd2792, [%rd1228+24];
	st.local.f64 	[%rd1230+24], %fd2792;
	ld.local.f64 	%fd2793, [%rd1228+32];
	st.local.f64 	[%rd1230+32], %fd2793;
	ld.local.f64 	%fd2794, [%rd1228+40];
	st.local.f64 	[%rd1230+40], %fd2794;
	ld.local.f64 	%fd2795, [%rd1228+48];
	st.local.f64 	[%rd1230+48], %fd2795;
	ld.local.f64 	%fd2796, [%rd1228+56];
	st.local.f64 	[%rd1230+56], %fd2796;
	ld.local.f64 	%fd2797, [%rd1228+64];
	st.local.f64 	[%rd1230+64], %fd2797;
	ld.local.f64 	%fd2798, [%rd1228+72];
	st.local.f64 	[%rd1230+72], %fd2798;
	ld.local.f64 	%fd2799, [%rd1228+80];
	st.local.f64 	[%rd1230+80], %fd2799;
	ld.local.f64 	%fd2800, [%rd1228+88];
	st.local.f64 	[%rd1230+88], %fd2800;
	ld.local.f64 	%fd2801, [%rd1228+96];
	st.local.f64 	[%rd1230+96], %fd2801;
	ld.local.f64 	%fd2802, [%rd1228+104];
	st.local.f64 	[%rd1230+104], %fd2802;
	ld.local.f64 	%fd2803, [%rd1228+112];
	st.local.f64 	[%rd1230+112], %fd2803;
	ld.local.f64 	%fd2804, [%rd1228+120];
	st.local.f64 	[%rd1230+120], %fd2804;
	add.s32 	%r2176, %r2176, 16;
	setp.eq.s32 	%p364, %r2176, %r113;
	mov.u32 	%r2178, %r113;
	@%p364 bra 	$L__BB4_132;
	bra.uni 	$L__BB4_131;
$L__BB4_132:
	setp.eq.s32 	%p365, %r109, 0;
	@%p365 bra 	$L__BB4_128;
	setp.lt.u32 	%p366, %r110, 7;
	@%p366 bra 	$L__BB4_135;
	mul.wide.u32 	%rd1231, %r2178, 8;
	add.s64 	%rd1232, %rd34, %rd1231;
	ld.local.f64 	%fd2805, [%rd1232];
	add.s32 	%r1642, %r2178, %r122;
	mul.wide.s32 	%rd1233, %r1642, 8;
	add.s64 	%rd1234, %rd14, %rd1233;
	st.local.f64 	[%rd1234], %fd2805;
	ld.local.f64 	%fd2806, [%rd1232+8];
	st.local.f64 	[%rd1234+8], %fd2806;
	ld.local.f64 	%fd2807, [%rd1232+16];
	st.local.f64 	[%rd1234+16], %fd2807;
	ld.local.f64 	%fd2808, [%rd1232+24];
	st.local.f64 	[%rd1234+24], %fd2808;
	ld.local.f64 	%fd2809, [%rd1232+32];
	st.local.f64 	[%rd1234+32], %fd2809;
	ld.local.f64 	%fd2810, [%rd1232+40];
	st.local.f64 	[%rd1234+40], %fd2810;
	ld.local.f64 	%fd2811, [%rd1232+48];
	st.local.f64 	[%rd1234+48], %fd2811;
	ld.local.f64 	%fd2812, [%rd1232+56];
	st.local.f64 	[%rd1234+56], %fd2812;
	add.s32 	%r2178, %r2178, 8;
$L__BB4_135:
	setp.eq.s32 	%p367, %r111, 0;
	@%p367 bra 	$L__BB4_128;
	setp.lt.u32 	%p368, %r112, 3;
	@%p368 bra 	$L__BB4_138;
	mul.wide.s32 	%rd1235, %r2178, 8;
	add.s64 	%rd1236, %rd34, %rd1235;
	ld.local.f64 	%fd2813, [%rd1236];
	add.s32 	%r1643, %r2178, %r122;
	mul.wide.s32 	%rd1237, %r1643, 8;
	add.s64 	%rd1238, %rd14, %rd1237;
	st.local.f64 	[%rd1238], %fd2813;
	ld.local.f64 	%fd2814, [%rd1236+8];
	st.local.f64 	[%rd1238+8], %fd2814;
	ld.local.f64 	%fd2815, [%rd1236+16];
	st.local.f64 	[%rd1238+16], %fd2815;
	ld.local.f64 	%fd2816, [%rd1236+24];
	st.local.f64 	[%rd1238+24], %fd2816;
	add.s32 	%r2178, %r2178, 4;
$L__BB4_138:
	setp.eq.s32 	%p369, %r114, 0;
	@%p369 bra 	$L__BB4_128;
	setp.eq.s32 	%p370, %r114, 1;
	mul.wide.s32 	%rd1239, %r2178, 8;
	add.s64 	%rd35, %rd34, %rd1239;
	ld.local.f64 	%fd2817, [%rd35];
	add.s32 	%r1644, %r2178, %r122;
	mul.wide.s32 	%rd1240, %r1644, 8;
	add.s64 	%rd36, %rd14, %rd1240;
	st.local.f64 	[%rd36], %fd2817;
	@%p370 bra 	$L__BB4_128;
	setp.eq.s32 	%p371, %r114, 2;
	ld.local.f64 	%fd2818, [%rd35+8];
	st.local.f64 	[%rd36+8], %fd2818;
	@%p371 bra 	$L__BB4_128;
	ld.local.f64 	%fd2819, [%rd35+16];
	st.local.f64 	[%rd36+16], %fd2819;
	bra.uni 	$L__BB4_128;
$L__BB4_142:
	setp.eq.s32 	%p350, %r115, 0;
	mov.b32 	%r2181, 0;
	@%p350 bra 	$L__BB4_149;
	and.b32  	%r2181, %r2174, -2;
	mov.b32 	%r2180, 0;
$L__BB4_144:
	setp.geu.f32 	%p351, %f6, 0f40874800;
	setp.lt.f32 	%p352, %f6, 0f4086232B;
	mad.lo.s32 	%r1632, %r2180, %r915, %r117;
	mul.wide.s32 	%rd1221, %r1632, 8;
	add.s64 	%rd37, %rd14, %rd1221;
	selp.f64 	%fd2764, 0d7FF0000000000000, %fd65, %p351;
	selp.f64 	%fd2765, %fd64, %fd2764, %p352;
	add.f64 	%fd66, %fd2765, 0d0000000000000000;
	st.local.f64 	[%rd37], %fd66;
	mul.f64 	%fd2766, %fd449, %fd2765;
	mul.f64 	%fd2767, %fd2766, 0d0000000000000000;
	div.rn.f64 	%fd2768, %fd2767, %fd450;
	add.f64 	%fd67, %fd2768, 0d0000000000000000;
	st.local.f64 	[%rd37+8], %fd67;
	setp.ne.s32 	%p353, %r115, %r2180;
	@%p353 bra 	$L__BB4_146;
	ld.local.f64 	%fd2769, [%rd33];
	add.f64 	%fd2770, %fd451, %fd2769;
	st.local.f64 	[%rd33], %fd2770;
	st.local.f64 	[%rd33+16], %fd449;
$L__BB4_146:
	add.s32 	%r1633, %r2180, 1;
	mul.wide.s32 	%rd1222, %r915, 8;
	add.s64 	%rd1223, %rd37, %rd1222;
	st.local.f64 	[%rd1223], %fd66;
	st.local.f64 	[%rd1223+8], %fd67;
	setp.ne.s32 	%p354, %r115, %r1633;
	@%p354 bra 	$L__BB4_148;
	ld.local.f64 	%fd2771, [%rd33];
	add.f64 	%fd2772, %fd451, %fd2771;
	st.local.f64 	[%rd33], %fd2772;
	st.local.f64 	[%rd33+16], %fd449;
$L__BB4_148:
	add.s32 	%r2180, %r2180, 2;
	setp.ne.s32 	%p355, %r2180, %r2181;
	@%p355 bra 	$L__BB4_144;
$L__BB4_149:
	and.b32  	%r1634, %r115, 1;
	setp.eq.b32 	%p356, %r1634, 1;
	@%p356 bra 	$L__BB4_152;
	setp.geu.f32 	%p357, %f6, 0f40874800;
	setp.lt.f32 	%p358, %f6, 0f4086232B;
	mad.lo.s32 	%r1635, %r2181, %r915, %r117;
	mul.wide.s32 	%rd1224, %r1635, 8;
	add.s64 	%rd1225, %rd14, %rd1224;
	selp.f64 	%fd2773, 0d7FF0000000000000, %fd65, %p357;
	selp.f64 	%fd2774, %fd64, %fd2773, %p358;
	add.f64 	%fd2775, %fd2774, 0d0000000000000000;
	st.local.f64 	[%rd1225], %fd2775;
	mul.f64 	%fd2776, %fd449, %fd2774;
	mul.f64 	%fd2777, %fd2776, 0d0000000000000000;
	div.rn.f64 	%fd2778, %fd2777, %fd450;
	add.f64 	%fd2779, %fd2778, 0d0000000000000000;
	st.local.f64 	[%rd1225+8], %fd2779;
	setp.ne.s32 	%p359, %r115, %r2181;
	@%p359 bra 	$L__BB4_152;
	ld.local.f64 	%fd2780, [%rd33];
	add.f64 	%fd2781, %fd451, %fd2780;
	st.local.f64 	[%rd33], %fd2781;
	st.local.f64 	[%rd33+16], %fd449;
$L__BB4_152:
	setp.ne.s32 	%p373, %r2174, %r913;
	@%p373 bra 	$L__BB4_124;
$L__BB4_153:
	setp.lt.s32 	%p413, %r913, 1;
	@%p413 bra 	$L__BB4_200;
	add.s32 	%r132, %r913, -2;
	cvt.u16.u32 	%rs1, %r913;
	mov.b32 	%r2182, 0;
	mov.b16 	%rs121, 0;
	mov.u16 	%rs122, %rs121;
$L__BB4_155:
	mov.u32 	%r133, %r2182;
	not.b32 	%r1710, %r133;
	add.s32 	%r134, %r913, %r1710;
	cvt.u32.u16 	%r1711, %rs121;
	and.b32  	%r135, %r1711, 7;
	add.s32 	%r136, %r135, -1;
	cvt.u32.u16 	%r1712, %rs122;
	and.b32  	%r137, %r1712, 15;
	add.s32 	%r138, %r137, -1;
	setp.eq.s32 	%p414, %r133, 0;
	mov.f64 	%fd4622, 0d0000000000000000;
	@%p414 bra 	$L__BB4_169;
	mul.lo.s32 	%r139, %r133, %r913;
	setp.lt.u32 	%p415, %r133, 16;
	mov.b32 	%r2185, 0;
	mov.f64 	%fd4622, 0d0000000000000000;
	@%p415 bra 	$L__BB4_159;
	and.b32  	%r2185, %r133, 2147483632;
	mov.b32 	%r2183, 0;
	mov.f64 	%fd4622, 0d0000000000000000;
$L__BB4_158:
	.pragma "nounroll";
	add.s32 	%r1715, %r2183, %r139;
	mul.wide.u32 	%rd1341, %r1715, 8;
	add.s64 	%rd1342, %rd13, %rd1341;
	ld.local.f64 	%fd3159, [%rd1342];
	fma.rn.f64 	%fd3160, %fd3159, %fd3159, %fd4622;
	ld.local.f64 	%fd3161, [%rd1342+8];
	fma.rn.f64 	%fd3162, %fd3161, %fd3161, %fd3160;
	ld.local.f64 	%fd3163, [%rd1342+16];
	fma.rn.f64 	%fd3164, %fd3163, %fd3163, %fd3162;
	ld.local.f64 	%fd3165, [%rd1342+24];
	fma.rn.f64 	%fd3166, %fd3165, %fd3165, %fd3164;
	ld.local.f64 	%fd3167, [%rd1342+32];
	fma.rn.f64 	%fd3168, %fd3167, %fd3167, %fd3166;
	ld.local.f64 	%fd3169, [%rd1342+40];
	fma.rn.f64 	%fd3170, %fd3169, %fd3169, %fd3168;
	ld.local.f64 	%fd3171, [%rd1342+48];
	fma.rn.f64 	%fd3172, %fd3171, %fd3171, %fd3170;
	ld.local.f64 	%fd3173, [%rd1342+56];
	fma.rn.f64 	%fd3174, %fd3173, %fd3173, %fd3172;
	ld.local.f64 	%fd3175, [%rd1342+64];
	fma.rn.f64 	%fd3176, %fd3175, %fd3175, %fd3174;
	ld.local.f64 	%fd3177, [%rd1342+72];
	fma.rn.f64 	%fd3178, %fd3177, %fd3177, %fd3176;
	ld.local.f64 	%fd3179, [%rd1342+80];
	fma.rn.f64 	%fd3180, %fd3179, %fd3179, %fd3178;
	ld.local.f64 	%fd3181, [%rd1342+88];
	fma.rn.f64 	%fd3182, %fd3181, %fd3181, %fd3180;
	ld.local.f64 	%fd3183, [%rd1342+96];
	fma.rn.f64 	%fd3184, %fd3183, %fd3183, %fd3182;
	ld.local.f64 	%fd3185, [%rd1342+104];
	fma.rn.f64 	%fd3186, %fd3185, %fd3185, %fd3184;
	ld.local.f64 	%fd3187, [%rd1342+112];
	fma.rn.f64 	%fd3188, %fd3187, %fd3187, %fd3186;
	ld.local.f64 	%fd3189, [%rd1342+120];
	fma.rn.f64 	%fd4622, %fd3189, %fd3189, %fd3188;
	add.s32 	%r2183, %r2183, 16;
	setp.ne.s32 	%p416, %r2183, %r2185;
	@%p416 bra 	$L__BB4_158;
$L__BB4_159:
	and.b32  	%r1716, %r133, 15;
	setp.eq.s32 	%p417, %r1716, 0;
	@%p417 bra 	$L__BB4_169;
	setp.lt.u32 	%p418, %r138, 7;
	@%p418 bra 	$L__BB4_162;
	add.s32 	%r1717, %r2185, %r139;
	mul.wide.u32 	%rd1343, %r1717, 8;
	add.s64 	%rd1344, %rd13, %rd1343;
	ld.local.f64 	%fd3191, [%rd1344];
	fma.rn.f64 	%fd3192, %fd3191, %fd3191, %fd4622;
	cvt.u64.u32 	%rd1345, %r139;
	cvt.u64.u32 	%rd1346, %r2185;
	add.s64 	%rd1347, %rd1346, %rd1345;
	shl.b64 	%rd1348, %rd1347, 3;
	add.s64 	%rd1349, %rd13, %rd1348;
	ld.local.f64 	%fd3193, [%rd1349+8];
	fma.rn.f64 	%fd3194, %fd3193, %fd3193, %fd3192;
	ld.local.f64 	%fd3195, [%rd1349+16];
	fma.rn.f64 	%fd3196, %fd3195, %fd3195, %fd3194;
	ld.local.f64 	%fd3197, [%rd1349+24];
	fma.rn.f64 	%fd3198, %fd3197, %fd3197, %fd3196;
	ld.local.f64 	%fd3199, [%rd1349+32];
	fma.rn.f64 	%fd3200, %fd3199, %fd3199, %fd3198;
	ld.local.f64 	%fd3201, [%rd1349+40];
	fma.rn.f64 	%fd3202, %fd3201, %fd3201, %fd3200;
	ld.local.f64 	%fd3203, [%rd1349+48];
	fma.rn.f64 	%fd3204, %fd3203, %fd3203, %fd3202;
	ld.local.f64 	%fd3205, [%rd1349+56];
	fma.rn.f64 	%fd4622, %fd3205, %fd3205, %fd3204;
	add.s32 	%r2185, %r2185, 8;
$L__BB4_162:
	and.b32  	%r1718, %r137, 7;
	setp.eq.s32 	%p419, %r1718, 0;
	@%p419 bra 	$L__BB4_169;
	and.b32  	%r146, %r135, 3;
	setp.lt.u32 	%p420, %r136, 3;
	@%p420 bra 	$L__BB4_165;
	add.s32 	%r1719, %r2185, %r139;
	mul.wide.u32 	%rd1350, %r1719, 8;
	add.s64 	%rd1351, %rd13, %rd1350;
	ld.local.f64 	%fd3207, [%rd1351];
	fma.rn.f64 	%fd3208, %fd3207, %fd3207, %fd4622;
	cvt.u64.u32 	%rd1352, %r139;
	cvt.u64.u32 	%rd1353, %r2185;
	add.s64 	%rd1354, %rd1353, %rd1352;
	shl.b64 	%rd1355, %rd1354, 3;
	add.s64 	%rd1356, %rd13, %rd1355;
	ld.local.f64 	%fd3209, [%rd1356+8];
	fma.rn.f64 	%fd3210, %fd3209, %fd3209, %fd3208;
	ld.local.f64 	%fd3211, [%rd1356+16];
	fma.rn.f64 	%fd3212, %fd3211, %fd3211, %fd3210;
	ld.local.f64 	%fd3213, [%rd1356+24];
	fma.rn.f64 	%fd4622, %fd3213, %fd3213, %fd3212;
	add.s32 	%r2185, %r2185, 4;
$L__BB4_165:
	setp.eq.s32 	%p421, %r146, 0;
	@%p421 bra 	$L__BB4_169;
	add.s32 	%r1720, %r2185, %r139;
	mul.wide.u32 	%rd1357, %r1720, 8;
	add.s64 	%rd1358, %rd13, %rd1357;
	ld.local.f64 	%fd3214, [%rd1358];
	fma.rn.f64 	%fd4622, %fd3214, %fd3214, %fd4622;
	setp.eq.s32 	%p422, %r146, 1;
	@%p422 bra 	$L__BB4_169;
	cvt.u64.u32 	%rd1359, %r139;
	cvt.u64.u32 	%rd1360, %r2185;
	add.s64 	%rd1361, %rd1360, %rd1359;
	shl.b64 	%rd1362, %rd1361, 3;
	add.s64 	%rd38, %rd13, %rd1362;
	ld.local.f64 	%fd3215, [%rd38+8];
	fma.rn.f64 	%fd4622, %fd3215, %fd3215, %fd4622;
	setp.eq.s32 	%p423, %r146, 2;
	@%p423 bra 	$L__BB4_169;
	ld.local.f64 	%fd3216, [%rd38+16];
	fma.rn.f64 	%fd4622, %fd3216, %fd3216, %fd4622;
$L__BB4_169:
	mul.lo.s32 	%r149, %r133, %r913;
	add.s32 	%r1721, %r149, %r133;
	mul.wide.u32 	%rd1363, %r1721, 8;
	add.s64 	%rd39, %rd13, %rd1363;
	ld.local.f64 	%fd3217, [%rd39];
	sub.f64 	%fd3218, %fd3217, %fd4622;
	sqrt.rn.f64 	%fd3219, %fd3218;
	st.local.f64 	[%rd39], %fd3219;
	add.s32 	%r2182, %r133, 1;
	setp.ge.s32 	%p424, %r2182, %r913;
	@%p424 bra 	$L__BB4_199;
	setp.eq.s32 	%p425, %r133, 0;
	@%p425 bra 	$L__BB4_186;
	and.b32  	%r151, %r133, 15;
	and.b32  	%r152, %r133, 2147483632;
	and.b32  	%r153, %r137, 7;
	and.b32  	%r154, %r135, 3;
	mov.u32 	%r2191, %r2182;
$L__BB4_172:
	setp.lt.u32 	%p426, %r133, 16;
	mul.lo.s32 	%r168, %r2191, %r913;
	mov.b32 	%r2194, 0;
	mov.f64 	%fd4630, 0d0000000000000000;
	@%p426 bra 	$L__BB4_175;
	mov.b32 	%r2192, 0;
	mov.f64 	%fd4630, 0d0000000000000000;
$L__BB4_174:
	.pragma "nounroll";
	add.s32 	%r1724, %r2192, %r149;
	mul.wide.u32 	%rd1364, %r1724, 8;
	add.s64 	%rd1365, %rd13, %rd1364;
	ld.local.f64 	%fd3223, [%rd1365];
	add.s32 	%r1725, %r2192, %r168;
	mul.wide.u32 	%rd1366, %r1725, 8;
	add.s64 	%rd1367, %rd13, %rd1366;
	ld.local.f64 	%fd3224, [%rd1367];
	fma.rn.f64 	%fd3225, %fd3223, %fd3224, %fd4630;
	ld.local.f64 	%fd3226, [%rd1365+8];
	ld.local.f64 	%fd3227, [%rd1367+8];
	fma.rn.f64 	%fd3228, %fd3226, %fd3227, %fd3225;
	ld.local.f64 	%fd3229, [%rd1365+16];
	ld.local.f64 	%fd3230, [%rd1367+16];
	fma.rn.f64 	%fd3231, %fd3229, %fd3230, %fd3228;
	ld.local.f64 	%fd3232, [%rd1365+24];
	ld.local.f64 	%fd3233, [%rd1367+24];
	fma.rn.f64 	%fd3234, %fd3232, %fd3233, %fd3231;
	ld.local.f64 	%fd3235, [%rd1365+32];
	ld.local.f64 	%fd3236, [%rd1367+32];
	fma.rn.f64 	%fd3237, %fd3235, %fd3236, %fd3234;
	ld.local.f64 	%fd3238, [%rd1365+40];
	ld.local.f64 	%fd3239, [%rd1367+40];
	fma.rn.f64 	%fd3240, %fd3238, %fd3239, %fd3237;
	ld.local.f64 	%fd3241, [%rd1365+48];
	ld.local.f64 	%fd3242, [%rd1367+48];
	fma.rn.f64 	%fd3243, %fd3241, %fd3242, %fd3240;
	ld.local.f64 	%fd3244, [%rd1365+56];
	ld.local.f64 	%fd3245, [%rd1367+56];
	fma.rn.f64 	%fd3246, %fd3244, %fd3245, %fd3243;
	ld.local.f64 	%fd3247, [%rd1365+64];
	ld.local.f64 	%fd3248, [%rd1367+64];
	fma.rn.f64 	%fd3249, %fd3247, %fd3248, %fd3246;
	ld.local.f64 	%fd3250, [%rd1365+72];
	ld.local.f64 	%fd3251, [%rd1367+72];
	fma.rn.f64 	%fd3252, %fd3250, %fd3251, %fd3249;
	ld.local.f64 	%fd3253, [%rd1365+80];
	ld.local.f64 	%fd3254, [%rd1367+80];
	fma.rn.f64 	%fd3255, %fd3253, %fd3254, %fd3252;
	ld.local.f64 	%fd3256, [%rd1365+88];
	ld.local.f64 	%fd3257, [%rd1367+88];
	fma.rn.f64 	%fd3258, %fd3256, %fd3257, %fd3255;
	ld.local.f64 	%fd3259, [%rd1365+96];
	ld.local.f64 	%fd3260, [%rd1367+96];
	fma.rn.f64 	%fd3261, %fd3259, %fd3260, %fd3258;
	ld.local.f64 	%fd3262, [%rd1365+104];
	ld.local.f64 	%fd3263, [%rd1367+104];
	fma.rn.f64 	%fd3264, %fd3262, %fd3263, %fd3261;
	ld.local.f64 	%fd3265, [%rd1365+112];
	ld.local.f64 	%fd3266, [%rd1367+112];
	fma.rn.f64 	%fd3267, %fd3265, %fd3266, %fd3264;
	ld.local.f64 	%fd3268, [%rd1365+120];
	ld.local.f64 	%fd3269, [%rd1367+120];
	fma.rn.f64 	%fd4630, %fd3268, %fd3269, %fd3267;
	add.s32 	%r2192, %r2192, 16;
	setp.ne.s32 	%p427, %r2192, %r152;
	mov.u32 	%r2194, %r152;
	@%p427 bra 	$L__BB4_174;
$L__BB4_175:
	setp.eq.s32 	%p428, %r151, 0;
	@%p428 bra 	$L__BB4_185;
	setp.lt.u32 	%p429, %r138, 7;
	@%p429 bra 	$L__BB4_178;
	add.s32 	%r1726, %r2194, %r149;
	mul.wide.u32 	%rd1368, %r1726, 8;
	add.s64 	%rd1369, %rd13, %rd1368;
	ld.local.f64 	%fd3271, [%rd1369];
	add.s32 	%r1727, %r2194, %r168;
	mul.wide.u32 	%rd1370, %r1727, 8;
	add.s64 	%rd1371, %rd13, %rd1370;
	ld.local.f64 	%fd3272, [%rd1371];
	fma.rn.f64 	%fd3273, %fd3271, %fd3272, %fd4630;
	cvt.u64.u32 	%rd1372, %r149;
	cvt.u64.u32 	%rd1373, %r2194;
	add.s64 	%rd1374, %rd1373, %rd1372;
	shl.b64 	%rd1375, %rd1374, 3;
	add.s64 	%rd1376, %rd13, %rd1375;
	ld.local.f64 	%fd3274, [%rd1376+8];
	cvt.u64.u32 	%rd1377, %r168;
	add.s64 	%rd1378, %rd1373, %rd1377;
	shl.b64 	%rd1379, %rd1378, 3;
	add.s64 	%rd1380, %rd13, %rd1379;
	ld.local.f64 	%fd3275, [%rd1380+8];
	fma.rn.f64 	%fd3276, %fd3274, %fd3275, %fd3273;
	ld.local.f64 	%fd3277, [%rd1376+16];
	ld.local.f64 	%fd3278, [%rd1380+16];
	fma.rn.f64 	%fd3279, %fd3277, %fd3278, %fd3276;
	ld.local.f64 	%fd3280, [%rd1376+24];
	ld.local.f64 	%fd3281, [%rd1380+24];
	fma.rn.f64 	%fd3282, %fd3280, %fd3281, %fd3279;
	ld.local.f64 	%fd3283, [%rd1376+32];
	ld.local.f64 	%fd3284, [%rd1380+32];
	fma.rn.f64 	%fd3285, %fd3283, %fd3284, %fd3282;
	ld.local.f64 	%fd3286, [%rd1376+40];
	ld.local.f64 	%fd3287, [%rd1380+40];
	fma.rn.f64 	%fd3288, %fd3286, %fd3287, %fd3285;
	ld.local.f64 	%fd3289, [%rd1376+48];
	ld.local.f64 	%fd3290, [%rd1380+48];
	fma.rn.f64 	%fd3291, %fd3289, %fd3290, %fd3288;
	ld.local.f64 	%fd3292, [%rd1376+56];
	ld.local.f64 	%fd3293, [%rd1380+56];
	fma.rn.f64 	%fd4630, %fd3292, %fd3293, %fd3291;
	add.s32 	%r2194, %r2194, 8;
$L__BB4_178:
	setp.eq.s32 	%p430, %r153, 0;
	@%p430 bra 	$L__BB4_185;
	setp.lt.u32 	%p431, %r136, 3;
	@%p431 bra 	$L__BB4_181;
	add.s32 	%r1728, %r2194, %r149;
	mul.wide.u32 	%rd1381, %r1728, 8;
	add.s64 	%rd1382, %rd13, %rd1381;
	ld.local.f64 	%fd3295, [%rd1382];
	add.s32 	%r1729, %r2194, %r168;
	mul.wide.u32 	%rd1383, %r1729, 8;
	add.s64 	%rd1384, %rd13, %rd1383;
	ld.local.f64 	%fd3296, [%rd1384];
	fma.rn.f64 	%fd3297, %fd3295, %fd3296, %fd4630;
	cvt.u64.u32 	%rd1385, %r149;
	cvt.u64.u32 	%rd1386, %r2194;
	add.s64 	%rd1387, %rd1386, %rd1385;
	shl.b64 	%rd1388, %rd1387, 3;
	add.s64 	%rd1389, %rd13, %rd1388;
	ld.local.f64 	%fd3298, [%rd1389+8];
	cvt.u64.u32 	%rd1390, %r168;
	add.s64 	%rd1391, %rd1386, %rd1390;
	shl.b64 	%rd1392, %rd1391, 3;
	add.s64 	%rd1393, %rd13, %rd1392;
	ld.local.f64 	%fd3299, [%rd1393+8];
	fma.rn.f64 	%fd3300, %fd3298, %fd3299, %fd3297;
	ld.local.f64 	%fd3301, [%rd1389+16];
	ld.local.f64 	%fd3302, [%rd1393+16];
	fma.rn.f64 	%fd3303, %fd3301, %fd3302, %fd3300;
	ld.local.f64 	%fd3304, [%rd1389+24];
	ld.local.f64 	%fd3305, [%rd1393+24];
	fma.rn.f64 	%fd4630, %fd3304, %fd3305, %fd3303;
	add.s32 	%r2194, %r2194, 4;
$L__BB4_181:
	setp.eq.s32 	%p432, %r154, 0;
	@%p432 bra 	$L__BB4_185;
	setp.eq.s32 	%p433, %r154, 1;
	add.s32 	%r1730, %r2194, %r149;
	mul.wide.u32 	%rd1394, %r1730, 8;
	add.s64 	%rd1395, %rd13, %rd1394;
	ld.local.f64 	%fd3306, [%rd1395];
	add.s32 	%r1731, %r2194, %r168;
	mul.wide.u32 	%rd1396, %r1731, 8;
	add.s64 	%rd1397, %rd13, %rd1396;
	ld.local.f64 	%fd3307, [%rd1397];
	fma.rn.f64 	%fd4630, %fd3306, %fd3307, %fd4630;
	@%p433 bra 	$L__BB4_185;
	setp.eq.s32 	%p434, %r154, 2;
	cvt.u64.u32 	%rd1398, %r149;
	cvt.u64.u32 	%rd1399, %r2194;
	add.s64 	%rd1400, %rd1399, %rd1398;
	shl.b64 	%rd1401, %rd1400, 3;
	add.s64 	%rd40, %rd13, %rd1401;
	ld.local.f64 	%fd3308, [%rd40+8];
	cvt.u64.u32 	%rd1402, %r168;
	add.s64 	%rd1403, %rd1399, %rd1402;
	shl.b64 	%rd1404, %rd1403, 3;
	add.s64 	%rd41, %rd13, %rd1404;
	ld.local.f64 	%fd3309, [%rd41+8];
	fma.rn.f64 	%fd4630, %fd3308, %fd3309, %fd4630;
	@%p434 bra 	$L__BB4_185;
	ld.local.f64 	%fd3310, [%rd40+16];
	ld.local.f64 	%fd3311, [%rd41+16];
	fma.rn.f64 	%fd4630, %fd3310, %fd3311, %fd4630;
$L__BB4_185:
	add.s32 	%r1732, %r168, %r133;
	mul.wide.u32 	%rd1405, %r1732, 8;
	add.s64 	%rd1406, %rd13, %rd1405;
	ld.local.f64 	%fd3312, [%rd1406];
	sub.f64 	%fd3313, %fd3312, %fd4630;
	ld.local.f64 	%fd3314, [%rd39];
	div.rn.f64 	%fd3315, %fd3313, %fd3314;
	st.local.f64 	[%rd1406], %fd3315;
	add.s32 	%r2191, %r2191, 1;
	setp.ne.s32 	%p435, %r2191, %r913;
	@%p435 bra 	$L__BB4_172;
	bra.uni 	$L__BB4_199;
$L__BB4_186:
	sub.s32 	%r1734, %r132, %r133;
	setp.lt.u32 	%p436, %r1734, 15;
	mov.b32 	%r2189, 1;
	@%p436 bra 	$L__BB4_189;
	and.b32  	%r155, %r134, -16;
	mov.b32 	%r2187, 1;
$L__BB4_188:
	.pragma "nounroll";
	mul.lo.s32 	%r1736, %r2187, %r913;
	mul.wide.u32 	%rd1407, %r1736, 8;
	add.s64 	%rd1408, %rd13, %rd1407;
	ld.local.f64 	%fd3316, [%rd1408];
	ld.local.f64 	%fd3317, [%rd39];
	div.rn.f64 	%fd3318, %fd3316, %fd3317;
	st.local.f64 	[%rd1408], %fd3318;
	add.s32 	%r1737, %r1736, %r913;
	mul.wide.u32 	%rd1409, %r1737, 8;
	add.s64 	%rd1410, %rd13, %rd1409;
	ld.local.f64 	%fd3319, [%rd1410];
	ld.local.f64 	%fd3320, [%rd39];
	div.rn.f64 	%fd3321, %fd3319, %fd3320;
	st.local.f64 	[%rd1410], %fd3321;
	add.s32 	%r1738, %r1737, %r913;
	mul.wide.u32 	%rd1411, %r1738, 8;
	add.s64 	%rd1412, %rd13, %rd1411;
	ld.local.f64 	%fd3322, [%rd1412];
	ld.local.f64 	%fd3323, [%rd39];
	div.rn.f64 	%fd3324, %fd3322, %fd3323;
	st.local.f64 	[%rd1412], %fd3324;
	add.s32 	%r1739, %r1738, %r913;
	mul.wide.u32 	%rd1413, %r1739, 8;
	add.s64 	%rd1414, %rd13, %rd1413;
	ld.local.f64 	%fd3325, [%rd1414];
	ld.local.f64 	%fd3326, [%rd39];
	div.rn.f64 	%fd3327, %fd3325, %fd3326;
	st.local.f64 	[%rd1414], %fd3327;
	add.s32 	%r1740, %r1739, %r913;
	mul.wide.u32 	%rd1415, %r1740, 8;
	add.s64 	%rd1416, %rd13, %rd1415;
	ld.local.f64 	%fd3328, [%rd1416];
	ld.local.f64 	%fd3329, [%rd39];
	div.rn.f64 	%fd3330, %fd3328, %fd3329;
	st.local.f64 	[%rd1416], %fd3330;
	add.s32 	%r1741, %r1740, %r913;
	mul.wide.u32 	%rd1417, %r1741, 8;
	add.s64 	%rd1418, %rd13, %rd1417;
	ld.local.f64 	%fd3331, [%rd1418];
	ld.local.f64 	%fd3332, [%rd39];
	div.rn.f64 	%fd3333, %fd3331, %fd3332;
	st.local.f64 	[%rd1418], %fd3333;
	add.s32 	%r1742, %r1741, %r913;
	mul.wide.u32 	%rd1419, %r1742, 8;
	add.s64 	%rd1420, %rd13, %rd1419;
	ld.local.f64 	%fd3334, [%rd1420];
	ld.local.f64 	%fd3335, [%rd39];
	div.rn.f64 	%fd3336, %fd3334, %fd3335;
	st.local.f64 	[%rd1420], %fd3336;
	add.s32 	%r1743, %r1742, %r913;
	mul.wide.u32 	%rd1421, %r1743, 8;
	add.s64 	%rd1422, %rd13, %rd1421;
	ld.local.f64 	%fd3337, [%rd1422];
	ld.local.f64 	%fd3338, [%rd39];
	div.rn.f64 	%fd3339, %fd3337, %fd3338;
	st.local.f64 	[%rd1422], %fd3339;
	add.s32 	%r1744, %r1743, %r913;
	mul.wide.u32 	%rd1423, %r1744, 8;
	add.s64 	%rd1424, %rd13, %rd1423;
	ld.local.f64 	%fd3340, [%rd1424];
	ld.local.f64 	%fd3341, [%rd39];
	div.rn.f64 	%fd3342, %fd3340, %fd3341;
	st.local.f64 	[%rd1424], %fd3342;
	add.s32 	%r1745, %r1744, %r913;
	mul.wide.u32 	%rd1425, %r1745, 8;
	add.s64 	%rd1426, %rd13, %rd1425;
	ld.local.f64 	%fd3343, [%rd1426];
	ld.local.f64 	%fd3344, [%rd39];
	div.rn.f64 	%fd3345, %fd3343, %fd3344;
	st.local.f64 	[%rd1426], %fd3345;
	add.s32 	%r1746, %r1745, %r913;
	mul.wide.u32 	%rd1427, %r1746, 8;
	add.s64 	%rd1428, %rd13, %rd1427;
	ld.local.f64 	%fd3346, [%rd1428];
	ld.local.f64 	%fd3347, [%rd39];
	div.rn.f64 	%fd3348, %fd3346, %fd3347;
	st.local.f64 	[%rd1428], %fd3348;
	add.s32 	%r1747, %r1746, %r913;
	mul.wide.u32 	%rd1429, %r1747, 8;
	add.s64 	%rd1430, %rd13, %rd1429;
	ld.local.f64 	%fd3349, [%rd1430];
	ld.local.f64 	%fd3350, [%rd39];
	div.rn.f64 	%fd3351, %fd3349, %fd3350;
	st.local.f64 	[%rd1430], %fd3351;
	add.s32 	%r1748, %r1747, %r913;
	mul.wide.u32 	%rd1431, %r1748, 8;
	add.s64 	%rd1432, %rd13, %rd1431;
	ld.local.f64 	%fd3352, [%rd1432];
	ld.local.f64 	%fd3353, [%rd39];
	div.rn.f64 	%fd3354, %fd3352, %fd3353;
	st.local.f64 	[%rd1432], %fd3354;
	add.s32 	%r1749, %r1748, %r913;
	mul.wide.u32 	%rd1433, %r1749, 8;
	add.s64 	%rd1434, %rd13, %rd1433;
	ld.local.f64 	%fd3355, [%rd1434];
	ld.local.f64 	%fd3356, [%rd39];
	div.rn.f64 	%fd3357, %fd3355, %fd3356;
	st.local.f64 	[%rd1434], %fd3357;
	add.s32 	%r1750, %r1749, %r913;
	mul.wide.u32 	%rd1435, %r1750, 8;
	add.s64 	%rd1436, %rd13, %rd1435;
	ld.local.f64 	%fd3358, [%rd1436];
	ld.local.f64 	%fd3359, [%rd39];
	div.rn.f64 	%fd3360, %fd3358, %fd3359;
	st.local.f64 	[%rd1436], %fd3360;
	add.s32 	%r1751, %r1750, %r913;
	mul.wide.u32 	%rd1437, %r1751, 8;
	add.s64 	%rd1438, %rd13, %rd1437;
	ld.local.f64 	%fd3361, [%rd1438];
	ld.local.f64 	%fd3362, [%rd39];
	div.rn.f64 	%fd3363, %fd3361, %fd3362;
	st.local.f64 	[%rd1438], %fd3363;
	add.s32 	%r2189, %r2187, 16;
	add.s32 	%r1752, %r2187, 15;
	setp.ne.s32 	%p437, %r1752, %r155;
	mov.u32 	%r2187, %r2189;
	@%p437 bra 	$L__BB4_188;
$L__BB4_189:
	and.b32  	%r1753, %r134, 15;
	setp.eq.s32 	%p438, %r1753, 0;
	@%p438 bra 	$L__BB4_199;
	not.b16 	%rs95, %rs122;
	add.s16 	%rs96, %rs95, %rs1;
	cvt.u32.u16 	%r1754, %rs96;
	and.b32  	%r159, %r1754, 15;
	add.s32 	%r1755, %r159, -1;
	setp.lt.u32 	%p439, %r1755, 7;
	@%p439 bra 	$L__BB4_192;
	mul.lo.s32 	%r1756, %r2189, %r913;
	mul.wide.u32 	%rd1439, %r1756, 8;
	add.s64 	%rd1440, %rd13, %rd1439;
	ld.local.f64 	%fd3364, [%rd1440];
	ld.local.f64 	%fd3365, [%rd39];
	div.rn.f64 	%fd3366, %fd3364, %fd3365;
	st.local.f64 	[%rd1440], %fd3366;
	add.s32 	%r1757, %r1756, %r913;
	mul.wide.u32 	%rd1441, %r1757, 8;
	add.s64 	%rd1442, %rd13, %rd1441;
	ld.local.f64 	%fd3367, [%rd1442];
	ld.local.f64 	%fd3368, [%rd39];
	div.rn.f64 	%fd3369, %fd3367, %fd3368;
	st.local.f64 	[%rd1442], %fd3369;
	add.s32 	%r1758, %r1757, %r913;
	mul.wide.u32 	%rd1443, %r1758, 8;
	add.s64 	%rd1444, %rd13, %rd1443;
	ld.local.f64 	%fd3370, [%rd1444];
	ld.local.f64 	%fd3371, [%rd39];
	div.rn.f64 	%fd3372, %fd3370, %fd3371;
	st.local.f64 	[%rd1444], %fd3372;
	add.s32 	%r1759, %r1758, %r913;
	mul.wide.u32 	%rd1445, %r1759, 8;
	add.s64 	%rd1446, %rd13, %rd1445;
	ld.local.f64 	%fd3373, [%rd1446];
	ld.local.f64 	%fd3374, [%rd39];
	div.rn.f64 	%fd3375, %fd3373, %fd3374;
	st.local.f64 	[%rd1446], %fd3375;
	add.s32 	%r1760, %r1759, %r913;
	mul.wide.u32 	%rd1447, %r1760, 8;
	add.s64 	%rd1448, %rd13, %rd1447;
	ld.local.f64 	%fd3376, [%rd1448];
	ld.local.f64 	%fd3377, [%rd39];
	div.rn.f64 	%fd3378, %fd3376, %fd3377;
	st.local.f64 	[%rd1448], %fd3378;
	add.s32 	%r1761, %r1760, %r913;
	mul.wide.u32 	%rd1449, %r1761, 8;
	add.s64 	%rd1450, %rd13, %rd1449;
	ld.local.f64 	%fd3379, [%rd1450];
	ld.local.f64 	%fd3380, [%rd39];
	div.rn.f64 	%fd3381, %fd3379, %fd3380;
	st.local.f64 	[%rd1450], %fd3381;
	add.s32 	%r1762, %r1761, %r913;
	mul.wide.u32 	%rd1451, %r1762, 8;
	add.s64 	%rd1452, %rd13, %rd1451;
	ld.local.f64 	%fd3382, [%rd1452];
	ld.local.f64 	%fd3383, [%rd39];
	div.rn.f64 	%fd3384, %fd3382, %fd3383;
	st.local.f64 	[%rd1452], %fd3384;
	add.s32 	%r1763, %r1762, %r913;
	mul.wide.u32 	%rd1453, %r1763, 8;
	add.s64 	%rd1454, %rd13, %rd1453;
	ld.local.f64 	%fd3385, [%rd1454];
	ld.local.f64 	%fd3386, [%rd39];
	div.rn.f64 	%fd3387, %fd3385, %fd3386;
	st.local.f64 	[%rd1454], %fd3387;
	add.s32 	%r2189, %r2189, 8;
$L__BB4_192:
	and.b32  	%r1764, %r159, 7;
	setp.eq.s32 	%p440, %r1764, 0;
	@%p440 bra 	$L__BB4_199;
	not.b16 	%rs97, %rs121;
	add.s16 	%rs98, %rs97, %rs1;
	cvt.u32.u16 	%r1765, %rs98;
	and.b32  	%r1766, %r1765, 7;
	and.b32  	%r162, %r1765, 3;
	add.s32 	%r1767, %r1766, -1;
	setp.lt.u32 	%p441, %r1767, 3;
	@%p441 bra 	$L__BB4_195;
	mul.lo.s32 	%r1768, %r2189, %r913;
	mul.wide.u32 	%rd1455, %r1768, 8;
	add.s64 	%rd1456, %rd13, %rd1455;
	ld.local.f64 	%fd3388, [%rd1456];
	ld.local.f64 	%fd3389, [%rd39];
	div.rn.f64 	%fd3390, %fd3388, %fd3389;
	st.local.f64 	[%rd1456], %fd3390;
	add.s32 	%r1769, %r1768, %r913;
	mul.wide.u32 	%rd1457, %r1769, 8;
	add.s64 	%rd1458, %rd13, %rd1457;
	ld.local.f64 	%fd3391, [%rd1458];
	ld.local.f64 	%fd3392, [%rd39];
	div.rn.f64 	%fd3393, %fd3391, %fd3392;
	st.local.f64 	[%rd1458], %fd3393;
	add.s32 	%r1770, %r1769, %r913;
	mul.wide.u32 	%rd1459, %r1770, 8;
	add.s64 	%rd1460, %rd13, %rd1459;
	ld.local.f64 	%fd3394, [%rd1460];
	ld.local.f64 	%fd3395, [%rd39];
	div.rn.f64 	%fd3396, %fd3394, %fd3395;
	st.local.f64 	[%rd1460], %fd3396;
	add.s32 	%r1771, %r1770, %r913;
	mul.wide.u32 	%rd1461, %r1771, 8;
	add.s64 	%rd1462, %rd13, %rd1461;
	ld.local.f64 	%fd3397, [%rd1462];
	ld.local.f64 	%fd3398, [%rd39];
	div.rn.f64 	%fd3399, %fd3397, %fd3398;
	st.local.f64 	[%rd1462], %fd3399;
	add.s32 	%r2189, %r2189, 4;
$L__BB4_195:
	setp.eq.s32 	%p442, %r162, 0;
	@%p442 bra 	$L__BB4_199;
	mul.lo.s32 	%r165, %r2189, %r913;
	mul.wide.u32 	%rd1463, %r165, 8;
	add.s64 	%rd1464, %rd13, %rd1463;
	ld.local.f64 	%fd3400, [%rd1464];
	ld.local.f64 	%fd3401, [%rd39];
	div.rn.f64 	%fd3402, %fd3400, %fd3401;
	st.local.f64 	[%rd1464], %fd3402;
	setp.eq.s32 	%p443, %r162, 1;
	@%p443 bra 	$L__BB4_199;
	add.s32 	%r166, %r165, %r913;
	mul.wide.u32 	%rd1465, %r166, 8;
	add.s64 	%rd1466, %rd13, %rd1465;
	ld.local.f64 	%fd3403, [%rd1466];
	ld.local.f64 	%fd3404, [%rd39];
	div.rn.f64 	%fd3405, %fd3403, %fd3404;
	st.local.f64 	[%rd1466], %fd3405;
	setp.eq.s32 	%p444, %r162, 2;
	@%p444 bra 	$L__BB4_199;
	add.s32 	%r1772, %r166, %r913;
	mul.wide.u32 	%rd1467, %r1772, 8;
	add.s64 	%rd1468, %rd13, %rd1467;
	ld.local.f64 	%fd3406, [%rd1468];
	ld.local.f64 	%fd3407, [%rd39];
	div.rn.f64 	%fd3408, %fd3406, %fd3407;
	st.local.f64 	[%rd1468], %fd3408;
$L__BB4_199:
	setp.ne.s32 	%p445, %r2182, %r913;
	add.s16 	%rs122, %rs122, 1;
	add.s16 	%rs121, %rs121, 1;
	@%p445 bra 	$L__BB4_155;
$L__BB4_200:
	setp.eq.s16 	%p446, %rs68, 0;
	@%p446 bra 	$L__BB4_218;
	add.s32 	%r177, %r913, -1;
	mad.lo.s32 	%r1773, %r177, %r913, %r177;
	mul.wide.s32 	%rd1469, %r1773, 8;
	add.s64 	%rd1470, %rd13, %rd1469;
	ld.local.f64 	%fd3409, [%rd1470];
	rcp.rn.f64 	%fd3410, %fd3409;
	mul.wide.s32 	%rd1471, %r177, 8;
	add.s64 	%rd1472, %rd15, %rd1471;
	st.local.f64 	[%rd1472], %fd3410;
	setp.lt.s32 	%p447, %r913, 2;
	@%p447 bra 	$L__BB4_218;
	add.s32 	%r2197, %r913, -2;
	mov.b32 	%r2196, 0;
	mov.b16 	%rs123, 0;
	mov.u16 	%rs124, %rs123;
$L__BB4_203:
	mov.u32 	%r180, %r2197;
	mov.u32 	%r179, %r2196;
	add.s16 	%rs123, %rs123, 1;
	add.s16 	%rs124, %rs124, 1;
	add.s32 	%r2196, %r179, 1;
	setp.le.s32 	%p448, %r177, %r180;
	mov.f64 	%fd4638, 0d0000000000000000;
	@%p448 bra 	$L__BB4_217;
	setp.lt.u32 	%p449, %r179, 15;
	mov.f64 	%fd4638, 0d0000000000000000;
	mov.u32 	%r2200, %r177;
	@%p449 bra 	$L__BB4_207;
	and.b32  	%r182, %r2196, -16;
	mov.b32 	%r2199, 0;
	mov.f64 	%fd4638, 0d0000000000000000;
	mov.u32 	%r2200, %r177;
$L__BB4_206:
	.pragma "nounroll";
	mul.lo.s32 	%r1776, %r2200, %r913;
	add.s32 	%r1777, %r1776, %r180;
	mul.wide.s32 	%rd1473, %r1777, 8;
	add.s64 	%rd1474, %rd13, %rd1473;
	ld.local.f64 	%fd3415, [%rd1474];
	mul.wide.s32 	%rd1475, %r2200, 8;
	add.s64 	%rd1476, %rd15, %rd1475;
	ld.local.f64 	%fd3416, [%rd1476];
	fma.rn.f64 	%fd3417, %fd3415, %fd3416, %fd4638;
	sub.s32 	%r1778, %r1776, %r913;
	add.s32 	%r1779, %r1778, %r180;
	mul.wide.s32 	%rd1477, %r1779, 8;
	add.s64 	%rd1478, %rd13, %rd1477;
	ld.local.f64 	%fd3418, [%rd1478];
	ld.local.f64 	%fd3419, [%rd1476+-8];
	fma.rn.f64 	%fd3420, %fd3418, %fd3419, %fd3417;
	sub.s32 	%r1780, %r1778, %r913;
	add.s32 	%r1781, %r1780, %r180;
	mul.wide.s32 	%rd1479, %r1781, 8;
	add.s64 	%rd1480, %rd13, %rd1479;
	ld.local.f64 	%fd3421, [%rd1480];
	ld.local.f64 	%fd3422, [%rd1476+-16];
	fma.rn.f64 	%fd3423, %fd3421, %fd3422, %fd3420;
	sub.s32 	%r1782, %r1780, %r913;
	add.s32 	%r1783, %r1782, %r180;
	mul.wide.s32 	%rd1481, %r1783, 8;
	add.s64 	%rd1482, %rd13, %rd1481;
	ld.local.f64 	%fd3424, [%rd1482];
	ld.local.f64 	%fd3425, [%rd1476+-24];
	fma.rn.f64 	%fd3426, %fd3424, %fd3425, %fd3423;
	sub.s32 	%r1784, %r1782, %r913;
	add.s32 	%r1785, %r1784, %r180;
	mul.wide.s32 	%rd1483, %r1785, 8;
	add.s64 	%rd1484, %rd13, %rd1483;
	ld.local.f64 	%fd3427, [%rd1484];
	ld.local.f64 	%fd3428, [%rd1476+-32];
	fma.rn.f64 	%fd3429, %fd3427, %fd3428, %fd3426;
	sub.s32 	%r1786, %r1784, %r913;
	add.s32 	%r1787, %r1786, %r180;
	mul.wide.s32 	%rd1485, %r1787, 8;
	add.s64 	%rd1486, %rd13, %rd1485;
	ld.local.f64 	%fd3430, [%rd1486];
	ld.local.f64 	%fd3431, [%rd1476+-40];
	fma.rn.f64 	%fd3432, %fd3430, %fd3431, %fd3429;
	sub.s32 	%r1788, %r1786, %r913;
	add.s32 	%r1789, %r1788, %r180;
	mul.wide.s32 	%rd1487, %r1789, 8;
	add.s64 	%rd1488, %rd13, %rd1487;
	ld.local.f64 	%fd3433, [%rd1488];
	ld.local.f64 	%fd3434, [%rd1476+-48];
	fma.rn.f64 	%fd3435, %fd3433, %fd3434, %fd3432;
	sub.s32 	%r1790, %r1788, %r913;
	add.s32 	%r1791, %r1790, %r180;
	mul.wide.s32 	%rd1489, %r1791, 8;
	add.s64 	%rd1490, %rd13, %rd1489;
	ld.local.f64 	%fd3436, [%rd1490];
	ld.local.f64 	%fd3437, [%rd1476+-56];
	fma.rn.f64 	%fd3438, %fd3436, %fd3437, %fd3435;
	sub.s32 	%r1792, %r1790, %r913;
	add.s32 	%r1793, %r1792, %r180;
	mul.wide.s32 	%rd1491, %r1793, 8;
	add.s64 	%rd1492, %rd13, %rd1491;
	ld.local.f64 	%fd3439, [%rd1492];
	ld.local.f64 	%fd3440, [%rd1476+-64];
	fma.rn.f64 	%fd3441, %fd3439, %fd3440, %fd3438;
	sub.s32 	%r1794, %r1792, %r913;
	add.s32 	%r1795, %r1794, %r180;
	mul.wide.s32 	%rd1493, %r1795, 8;
	add.s64 	%rd1494, %rd13, %rd1493;
	ld.local.f64 	%fd3442, [%rd1494];
	ld.local.f64 	%fd3443, [%rd1476+-72];
	fma.rn.f64 	%fd3444, %fd3442, %fd3443, %fd3441;
	sub.s32 	%r1796, %r1794, %r913;
	add.s32 	%r1797, %r1796, %r180;
	mul.wide.s32 	%rd1495, %r1797, 8;
	add.s64 	%rd1496, %rd13, %rd1495;
	ld.local.f64 	%fd3445, [%rd1496];
	ld.local.f64 	%fd3446, [%rd1476+-80];
	fma.rn.f64 	%fd3447, %fd3445, %fd3446, %fd3444;
	sub.s32 	%r1798, %r1796, %r913;
	add.s32 	%r1799, %r1798, %r180;
	mul.wide.s32 	%rd1497, %r1799, 8;
	add.s64 	%rd1498, %rd13, %rd1497;
	ld.local.f64 	%fd3448, [%rd1498];
	ld.local.f64 	%fd3449, [%rd1476+-88];
	fma.rn.f64 	%fd3450, %fd3448, %fd3449, %fd3447;
	sub.s32 	%r1800, %r1798, %r913;
	add.s32 	%r1801, %r1800, %r180;
	mul.wide.s32 	%rd1499, %r1801, 8;
	add.s64 	%rd1500, %rd13, %rd1499;
	ld.local.f64 	%fd3451, [%rd1500];
	ld.local.f64 	%fd3452, [%rd1476+-96];
	fma.rn.f64 	%fd3453, %fd3451, %fd3452, %fd3450;
	sub.s32 	%r1802, %r1800, %r913;
	add.s32 	%r1803, %r1802, %r180;
	mul.wide.s32 	%rd1501, %r1803, 8;
	add.s64 	%rd1502, %rd13, %rd1501;
	ld.local.f64 	%fd3454, [%rd1502];
	ld.local.f64 	%fd3455, [%rd1476+-104];
	fma.rn.f64 	%fd3456, %fd3454, %fd3455, %fd3453;
	sub.s32 	%r1804, %r1802, %r913;
	add.s32 	%r1805, %r1804, %r180;
	mul.wide.s32 	%rd1503, %r1805, 8;
	add.s64 	%rd1504, %rd13, %rd1503;
	ld.local.f64 	%fd3457, [%rd1504];
	ld.local.f64 	%fd3458, [%rd1476+-112];
	fma.rn.f64 	%fd3459, %fd3457, %fd3458, %fd3456;
	sub.s32 	%r1806, %r1804, %r913;
	add.s32 	%r1807, %r1806, %r180;
	mul.wide.s32 	%rd1505, %r1807, 8;
	add.s64 	%rd1506, %rd13, %rd1505;
	ld.local.f64 	%fd3460, [%rd1506];
	ld.local.f64 	%fd3461, [%rd1476+-120];
	fma.rn.f64 	%fd4638, %fd3460, %fd3461, %fd3459;
	add.s32 	%r2200, %r2200, -16;
	add.s32 	%r2199, %r2199, 16;
	setp.ne.s32 	%p450, %r2199, %r182;
	@%p450 bra 	$L__BB4_206;
$L__BB4_207:
	and.b32  	%r1808, %r2196, 15;
	setp.eq.s32 	%p451, %r1808, 0;
	@%p451 bra 	$L__BB4_217;
	cvt.u32.u16 	%r1809, %rs124;
	and.b32  	%r188, %r1809, 15;
	add.s32 	%r1810, %r188, -1;
	setp.lt.u32 	%p452, %r1810, 7;
	@%p452 bra 	$L__BB4_210;
	mul.lo.s32 	%r1811, %r2200, %r913;
	add.s32 	%r1812, %r1811, %r180;
	mul.wide.s32 	%rd1507, %r1812, 8;
	add.s64 	%rd1508, %rd13, %rd1507;
	ld.local.f64 	%fd3463, [%rd1508];
	mul.wide.s32 	%rd1509, %r2200, 8;
	add.s64 	%rd1510, %rd15, %rd1509;
	ld.local.f64 	%fd3464, [%rd1510];
	fma.rn.f64 	%fd3465, %fd3463, %fd3464, %fd4638;
	sub.s32 	%r1813, %r1811, %r913;
	add.s32 	%r1814, %r1813, %r180;
	mul.wide.s32 	%rd1511, %r1814, 8;
	add.s64 	%rd1512, %rd13, %rd1511;
	ld.local.f64 	%fd3466, [%rd1512];
	ld.local.f64 	%fd3467, [%rd1510+-8];
	fma.rn.f64 	%fd3468, %fd3466, %fd3467, %fd3465;
	sub.s32 	%r1815, %r1813, %r913;
	add.s32 	%r1816, %r1815, %r180;
	mul.wide.s32 	%rd1513, %r1816, 8;
	add.s64 	%rd1514, %rd13, %rd1513;
	ld.local.f64 	%fd3469, [%rd1514];
	ld.local.f64 	%fd3470, [%rd1510+-16];
	fma.rn.f64 	%fd3471, %fd3469, %fd3470, %fd3468;
	sub.s32 	%r1817, %r1815, %r913;
	add.s32 	%r1818, %r1817, %r180;
	mul.wide.s32 	%rd1515, %r1818, 8;
	add.s64 	%rd1516, %rd13, %rd1515;
	ld.local.f64 	%fd3472, [%rd1516];
	ld.local.f64 	%fd3473, [%rd1510+-24];
	fma.rn.f64 	%fd3474, %fd3472, %fd3473, %fd3471;
	sub.s32 	%r1819, %r1817, %r913;
	add.s32 	%r1820, %r1819, %r180;
	mul.wide.s32 	%rd1517, %r1820, 8;
	add.s64 	%rd1518, %rd13, %rd1517;
	ld.local.f64 	%fd3475, [%rd1518];
	ld.local.f64 	%fd3476, [%rd1510+-32];
	fma.rn.f64 	%fd3477, %fd3475, %fd3476, %fd3474;
	sub.s32 	%r1821, %r1819, %r913;
	add.s32 	%r1822, %r1821, %r180;
	mul.wide.s32 	%rd1519, %r1822, 8;
	add.s64 	%rd1520, %rd13, %rd1519;
	ld.local.f64 	%fd3478, [%rd1520];
	ld.local.f64 	%fd3479, [%rd1510+-40];
	fma.rn.f64 	%fd3480, %fd3478, %fd3479, %fd3477;
	sub.s32 	%r1823, %r1821, %r913;
	add.s32 	%r1824, %r1823, %r180;
	mul.wide.s32 	%rd1521, %r1824, 8;
	add.s64 	%rd1522, %rd13, %rd1521;
	ld.local.f64 	%fd3481, [%rd1522];
	ld.local.f64 	%fd3482, [%rd1510+-48];
	fma.rn.f64 	%fd3483, %fd3481, %fd3482, %fd3480;
	sub.s32 	%r1825, %r1823, %r913;
	add.s32 	%r1826, %r1825, %r180;
	mul.wide.s32 	%rd1523, %r1826, 8;
	add.s64 	%rd1524, %rd13, %rd1523;
	ld.local.f64 	%fd3484, [%rd1524];
	ld.local.f64 	%fd3485, [%rd1510+-56];
	fma.rn.f64 	%fd4638, %fd3484, %fd3485, %fd3483;
	add.s32 	%r2200, %r2200, -8;
$L__BB4_210:
	and.b32  	%r1827, %r188, 7;
	setp.eq.s32 	%p453, %r1827, 0;
	@%p453 bra 	$L__BB4_217;
	cvt.u32.u16 	%r1828, %rs123;
	and.b32  	%r1829, %r1828, 7;
	and.b32  	%r191, %r1828, 3;
	add.s32 	%r1830, %r1829, -1;
	setp.lt.u32 	%p454, %r1830, 3;
	@%p454 bra 	$L__BB4_213;
	mul.lo.s32 	%r1831, %r2200, %r913;
	add.s32 	%r1832, %r1831, %r180;
	mul.wide.s32 	%rd1525, %r1832, 8;
	add.s64 	%rd1526, %rd13, %rd1525;
	ld.local.f64 	%fd3487, [%rd1526];
	mul.wide.s32 	%rd1527, %r2200, 8;
	add.s64 	%rd1528, %rd15, %rd1527;
	ld.local.f64 	%fd3488, [%rd1528];
	fma.rn.f64 	%fd3489, %fd3487, %fd3488, %fd4638;
	sub.s32 	%r1833, %r1831, %r913;
	add.s32 	%r1834, %r1833, %r180;
	mul.wide.s32 	%rd1529, %r1834, 8;
	add.s64 	%rd1530, %rd13, %rd1529;
	ld.local.f64 	%fd3490, [%rd1530];
	ld.local.f64 	%fd3491, [%rd1528+-8];
	fma.rn.f64 	%fd3492, %fd3490, %fd3491, %fd3489;
	sub.s32 	%r1835, %r1833, %r913;
	add.s32 	%r1836, %r1835, %r180;
	mul.wide.s32 	%rd1531, %r1836, 8;
	add.s64 	%rd1532, %rd13, %rd1531;
	ld.local.f64 	%fd3493, [%rd1532];
	ld.local.f64 	%fd3494, [%rd1528+-16];
	fma.rn.f64 	%fd3495, %fd3493, %fd3494, %fd3492;
	sub.s32 	%r1837, %r1835, %r913;
	add.s32 	%r1838, %r1837, %r180;
	mul.wide.s32 	%rd1533, %r1838, 8;
	add.s64 	%rd1534, %rd13, %rd1533;
	ld.local.f64 	%fd3496, [%rd1534];
	ld.local.f64 	%fd3497, [%rd1528+-24];
	fma.rn.f64 	%fd4638, %fd3496, %fd3497, %fd3495;
	add.s32 	%r2200, %r2200, -4;
$L__BB4_213:
	setp.eq.s32 	%p455, %r191, 0;
	@%p455 bra 	$L__BB4_217;
	mul.lo.s32 	%r194, %r2200, %r913;
	add.s32 	%r1839, %r194, %r180;
	mul.wide.s32 	%rd1535, %r1839, 8;
	add.s64 	%rd1536, %rd13, %rd1535;
	ld.local.f64 	%fd3498, [%rd1536];
	mul.wide.s32 	%rd1537, %r2200, 8;
	add.s64 	%rd42, %rd15, %rd1537;
	ld.local.f64 	%fd3499, [%rd42];
	fma.rn.f64 	%fd4638, %fd3498, %fd3499, %fd4638;
	setp.eq.s32 	%p456, %r191, 1;
	@%p456 bra 	$L__BB4_217;
	sub.s32 	%r195, %r194, %r913;
	add.s32 	%r1840, %r195, %r180;
	mul.wide.s32 	%rd1538, %r1840, 8;
	add.s64 	%rd1539, %rd13, %rd1538;
	ld.local.f64 	%fd3500, [%rd1539];
	ld.local.f64 	%fd3501, [%rd42+-8];
	fma.rn.f64 	%fd4638, %fd3500, %fd3501, %fd4638;
	setp.eq.s32 	%p457, %r191, 2;
	@%p457 bra 	$L__BB4_217;
	sub.s32 	%r1841, %r195, %r913;
	add.s32 	%r1842, %r1841, %r180;
	mul.wide.s32 	%rd1540, %r1842, 8;
	add.s64 	%rd1541, %rd13, %rd1540;
	ld.local.f64 	%fd3502, [%rd1541];
	ld.local.f64 	%fd3503, [%rd42+-16];
	fma.rn.f64 	%fd4638, %fd3502, %fd3503, %fd4638;
$L__BB4_217:
	neg.f64 	%fd3504, %fd4638;
	mad.lo.s32 	%r1843, %r180, %r913, %r180;
	mul.wide.s32 	%rd1542, %r1843, 8;
	add.s64 	%rd1543, %rd13, %rd1542;
	ld.local.f64 	%fd3505, [%rd1543];
	div.rn.f64 	%fd3506, %fd3504, %fd3505;
	mul.wide.u32 	%rd1544, %r180, 8;
	add.s64 	%rd1545, %rd15, %rd1544;
	st.local.f64 	[%rd1545], %fd3506;
	add.s32 	%r2197, %r180, -1;
	setp.ne.s32 	%p458, %r180, 0;
	@%p458 bra 	$L__BB4_203;
$L__BB4_218:
	setp.eq.s16 	%p459, %rs67, 0;
	@%p459 bra 	$L__BB4_250;
	setp.lt.s32 	%p460, %r912, 1;
	@%p460 bra 	$L__BB4_232;
	ld.local.f64 	%fd110, [%rd13];
	add.s32 	%r1845, %r912, -1;
	and.b32  	%r197, %r912, 15;
	setp.lt.u32 	%p461, %r1845, 15;
	mov.b32 	%r2203, 0;
	@%p461 bra 	$L__BB4_223;
	and.b32  	%r2203, %r912, 2147483632;
	mov.b32 	%r2215, 0;
$L__BB4_222:
	.pragma "nounroll";
	mul.wide.u32 	%rd1546, %r2215, 8;
	add.s64 	%rd1547, %rd12, %rd1546;
	ld.local.v2.f64 	{%fd3507, %fd3508}, [%rd1547];
	div.rn.f64 	%fd3509, %fd3507, %fd110;
	add.s64 	%rd1548, %rd11, %rd1546;
	div.rn.f64 	%fd3510, %fd3508, %fd110;
	st.local.v2.f64 	[%rd1548], {%fd3509, %fd3510};
	ld.local.v2.f64 	{%fd3511, %fd3512}, [%rd1547+16];
	div.rn.f64 	%fd3513, %fd3511, %fd110;
	div.rn.f64 	%fd3514, %fd3512, %fd110;
	st.local.v2.f64 	[%rd1548+16], {%fd3513, %fd3514};
	ld.local.v2.f64 	{%fd3515, %fd3516}, [%rd1547+32];
	div.rn.f64 	%fd3517, %fd3515, %fd110;
	div.rn.f64 	%fd3518, %fd3516, %fd110;
	st.local.v2.f64 	[%rd1548+32], {%fd3517, %fd3518};
	ld.local.v2.f64 	{%fd3519, %fd3520}, [%rd1547+48];
	div.rn.f64 	%fd3521, %fd3519, %fd110;
	div.rn.f64 	%fd3522, %fd3520, %fd110;
	st.local.v2.f64 	[%rd1548+48], {%fd3521, %fd3522};
	ld.local.v2.f64 	{%fd3523, %fd3524}, [%rd1547+64];
	div.rn.f64 	%fd3525, %fd3523, %fd110;
	div.rn.f64 	%fd3526, %fd3524, %fd110;
	st.local.v2.f64 	[%rd1548+64], {%fd3525, %fd3526};
	ld.local.v2.f64 	{%fd3527, %fd3528}, [%rd1547+80];
	div.rn.f64 	%fd3529, %fd3527, %fd110;
	div.rn.f64 	%fd3530, %fd3528, %fd110;
	st.local.v2.f64 	[%rd1548+80], {%fd3529, %fd3530};
	ld.local.v2.f64 	{%fd3531, %fd3532}, [%rd1547+96];
	div.rn.f64 	%fd3533, %fd3531, %fd110;
	div.rn.f64 	%fd3534, %fd3532, %fd110;
	st.local.v2.f64 	[%rd1548+96], {%fd3533, %fd3534};
	ld.local.v2.f64 	{%fd3535, %fd3536}, [%rd1547+112];
	div.rn.f64 	%fd3537, %fd3535, %fd110;
	div.rn.f64 	%fd3538, %fd3536, %fd110;
	st.local.v2.f64 	[%rd1548+112], {%fd3537, %fd3538};
	add.s32 	%r2215, %r2215, 16;
	setp.eq.s32 	%p462, %r2215, %r2203;
	@%p462 bra 	$L__BB4_223;
	bra.uni 	$L__BB4_222;
$L__BB4_223:
	setp.eq.s32 	%p463, %r197, 0;
	@%p463 bra 	$L__BB4_232;
	and.b32  	%r200, %r912, 7;
	setp.lt.u32 	%p464, %r197, 8;
	@%p464 bra 	$L__BB4_226;
	mul.wide.u32 	%rd1549, %r2203, 8;
	add.s64 	%rd1550, %rd12, %rd1549;
	ld.local.f64 	%fd3539, [%rd1550];
	div.rn.f64 	%fd3540, %fd3539, %fd110;
	add.s64 	%rd1551, %rd11, %rd1549;
	st.local.f64 	[%rd1551], %fd3540;
	ld.local.f64 	%fd3541, [%rd1550+8];
	div.rn.f64 	%fd3542, %fd3541, %fd110;
	st.local.f64 	[%rd1551+8], %fd3542;
	ld.local.f64 	%fd3543, [%rd1550+16];
	div.rn.f64 	%fd3544, %fd3543, %fd110;
	st.local.f64 	[%rd1551+16], %fd3544;
	ld.local.f64 	%fd3545, [%rd1550+24];
	div.rn.f64 	%fd3546, %fd3545, %fd110;
	st.local.f64 	[%rd1551+24], %fd3546;
	ld.local.f64 	%fd3547, [%rd1550+32];
	div.rn.f64 	%fd3548, %fd3547, %fd110;
	st.local.f64 	[%rd1551+32], %fd3548;
	ld.local.f64 	%fd3549, [%rd1550+40];
	div.rn.f64 	%fd3550, %fd3549, %fd110;
	st.local.f64 	[%rd1551+40], %fd3550;
	ld.local.f64 	%fd3551, [%rd1550+48];
	div.rn.f64 	%fd3552, %fd3551, %fd110;
	st.local.f64 	[%rd1551+48], %fd3552;
	ld.local.f64 	%fd3553, [%rd1550+56];
	div.rn.f64 	%fd3554, %fd3553, %fd110;
	st.local.f64 	[%rd1551+56], %fd3554;
	add.s32 	%r2203, %r2203, 8;
$L__BB4_226:
	setp.eq.s32 	%p465, %r200, 0;
	@%p465 bra 	$L__BB4_232;
	and.b32  	%r203, %r912, 3;
	setp.lt.u32 	%p466, %r200, 4;
	@%p466 bra 	$L__BB4_229;
	mul.wide.u32 	%rd1552, %r2203, 8;
	add.s64 	%rd1553, %rd12, %rd1552;
	ld.local.f64 	%fd3555, [%rd1553];
	div.rn.f64 	%fd3556, %fd3555, %fd110;
	add.s64 	%rd1554, %rd11, %rd1552;
	st.local.f64 	[%rd1554], %fd3556;
	ld.local.f64 	%fd3557, [%rd1553+8];
	div.rn.f64 	%fd3558, %fd3557, %fd110;
	st.local.f64 	[%rd1554+8], %fd3558;
	ld.local.f64 	%fd3559, [%rd1553+16];
	div.rn.f64 	%fd3560, %fd3559, %fd110;
	st.local.f64 	[%rd1554+16], %fd3560;
	ld.local.f64 	%fd3561, [%rd1553+24];
	div.rn.f64 	%fd3562, %fd3561, %fd110;
	st.local.f64 	[%rd1554+24], %fd3562;
	add.s32 	%r2203, %r2203, 4;
$L__BB4_229:
	setp.eq.s32 	%p467, %r203, 0;
	@%p467 bra 	$L__BB4_232;
	mov.b32 	%r2207, 0;
$L__BB4_231:
	.pragma "nounroll";
	mul.wide.u32 	%rd1555, %r2203, 8;
	add.s64 	%rd1556, %rd12, %rd1555;
	ld.local.f64 	%fd3563, [%rd1556];
	div.rn.f64 	%fd3564, %fd3563, %fd110;
	add.s64 	%rd1557, %rd11, %rd1555;
	st.local.f64 	[%rd1557], %fd3564;
	add.s32 	%r2203, %r2203, 1;
	add.s32 	%r2207, %r2207, 1;
	setp.ne.s32 	%p468, %r2207, %r203;
	@%p468 bra 	$L__BB4_231;
$L__BB4_232:
	setp.lt.s32 	%p469, %r912, 1;
	setp.lt.s32 	%p470, %r913, 2;
	or.pred  	%p471, %p470, %p469;
	@%p471 bra 	$L__BB4_250;
	mov.b32 	%r2208, 1;
	mov.b32 	%r2209, 0;
	mov.b16 	%rs125, 0;
	mov.u16 	%rs126, %rs125;
$L__BB4_234:
	mov.u32 	%r211, %r2208;
	add.s16 	%rs125, %rs125, 1;
	cvt.u32.u16 	%r1851, %rs125;
	and.b32  	%r1852, %r1851, 7;
	add.s32 	%r212, %r1852, -1;
	add.s16 	%rs126, %rs126, 1;
	cvt.u32.u16 	%r1853, %rs126;
	and.b32  	%r1854, %r1853, 15;
	add.s32 	%r213, %r1854, -1;
	mul.lo.s32 	%r214, %r211, %r912;
	mul.lo.s32 	%r215, %r211, %r913;
	add.s32 	%r1855, %r215, %r211;
	mul.wide.u32 	%rd1558, %r1855, 8;
	add.s64 	%rd1559, %rd13, %rd1558;
	ld.local.f64 	%fd111, [%rd1559];
	and.b32  	%r216, %r211, 15;
	and.b32  	%r217, %r211, 2147483632;
	and.b32  	%r218, %r1853, 7;
	and.b32  	%r219, %r1851, 3;
	mov.b32 	%r2210, 0;
	cvt.u64.u32 	%rd1636, %r215;
$L__BB4_235:
	setp.lt.u32 	%p472, %r2209, 15;
	mov.b32 	%r2213, 0;
	mov.f64 	%fd4646, 0d0000000000000000;
	@%p472 bra 	$L__BB4_238;
	mov.b32 	%r2211, 0;
	mov.f64 	%fd4646, 0d0000000000000000;
$L__BB4_237:
	.pragma "nounroll";
	add.s32 	%r1858, %r2211, %r215;
	mul.wide.u32 	%rd1560, %r1858, 8;
	add.s64 	%rd1561, %rd13, %rd1560;
	ld.local.f64 	%fd3568, [%rd1561];
	mad.lo.s32 	%r1859, %r2211, %r912, %r2210;
	mul.wide.u32 	%rd1562, %r1859, 8;
	add.s64 	%rd1563, %rd11, %rd1562;
	ld.local.f64 	%fd3569, [%rd1563];
	fma.rn.f64 	%fd3570, %fd3568, %fd3569, %fd4646;
	ld.local.f64 	%fd3571, [%rd1561+8];
	add.s32 	%r1860, %r1859, %r912;
	mul.wide.u32 	%rd1564, %r1860, 8;
	add.s64 	%rd1565, %rd11, %rd1564;
	ld.local.f64 	%fd3572, [%rd1565];
	fma.rn.f64 	%fd3573, %fd3571, %fd3572, %fd3570;
	ld.local.f64 	%fd3574, [%rd1561+16];
	add.s32 	%r1861, %r1860, %r912;
	mul.wide.u32 	%rd1566, %r1861, 8;
	add.s64 	%rd1567, %rd11, %rd1566;
	ld.local.f64 	%fd3575, [%rd1567];
	fma.rn.f64 	%fd3576, %fd3574, %fd3575, %fd3573;
	ld.local.f64 	%fd3577, [%rd1561+24];
	add.s32 	%r1862, %r1861, %r912;
	mul.wide.u32 	%rd1568, %r1862, 8;
	add.s64 	%rd1569, %rd11, %rd1568;
	ld.local.f64 	%fd3578, [%rd1569];
	fma.rn.f64 	%fd3579, %fd3577, %fd3578, %fd3576;
	ld.local.f64 	%fd3580, [%rd1561+32];
	add.s32 	%r1863, %r1862, %r912;
	mul.wide.u32 	%rd1570, %r1863, 8;
	add.s64 	%rd1571, %rd11, %rd1570;
	ld.local.f64 	%fd3581, [%rd1571];
	fma.rn.f64 	%fd3582, %fd3580, %fd3581, %fd3579;
	ld.local.f64 	%fd3583, [%rd1561+40];
	add.s32 	%r1864, %r1863, %r912;
	mul.wide.u32 	%rd1572, %r1864, 8;
	add.s64 	%rd1573, %rd11, %rd1572;
	ld.local.f64 	%fd3584, [%rd1573];
	fma.rn.f64 	%fd3585, %fd3583, %fd3584, %fd3582;
	ld.local.f64 	%fd3586, [%rd1561+48];
	add.s32 	%r1865, %r1864, %r912;
	mul.wide.u32 	%rd1574, %r1865, 8;
	add.s64 	%rd1575, %rd11, %rd1574;
	ld.local.f64 	%fd3587, [%rd1575];
	fma.rn.f64 	%fd3588, %fd3586, %fd3587, %fd3585;
	ld.local.f64 	%fd3589, [%rd1561+56];
	add.s32 	%r1866, %r1865, %r912;
	mul.wide.u32 	%rd1576, %r1866, 8;
	add.s64 	%rd1577, %rd11, %rd1576;
	ld.local.f64 	%fd3590, [%rd1577];
	fma.rn.f64 	%fd3591, %fd3589, %fd3590, %fd3588;
	ld.local.f64 	%fd3592, [%rd1561+64];
	add.s32 	%r1867, %r1866, %r912;
	mul.wide.u32 	%rd1578, %r1867, 8;
	add.s64 	%rd1579, %rd11, %rd1578;
	ld.local.f64 	%fd3593, [%rd1579];
	fma.rn.f64 	%fd3594, %fd3592, %fd3593, %fd3591;
	ld.local.f64 	%fd3595, [%rd1561+72];
	add.s32 	%r1868, %r1867, %r912;
	mul.wide.u32 	%rd1580, %r1868, 8;
	add.s64 	%rd1581, %rd11, %rd1580;
	ld.local.f64 	%fd3596, [%rd1581];
	fma.rn.f64 	%fd3597, %fd3595, %fd3596, %fd3594;
	ld.local.f64 	%fd3598, [%rd1561+80];
	add.s32 	%r1869, %r1868, %r912;
	mul.wide.u32 	%rd1582, %r1869, 8;
	add.s64 	%rd1583, %rd11, %rd1582;
	ld.local.f64 	%fd3599, [%rd1583];
	fma.rn.f64 	%fd3600, %fd3598, %fd3599, %fd3597;
	ld.local.f64 	%fd3601, [%rd1561+88];
	add.s32 	%r1870, %r1869, %r912;
	mul.wide.u32 	%rd1584, %r1870, 8;
	add.s64 	%rd1585, %rd11, %rd1584;
	ld.local.f64 	%fd3602, [%rd1585];
	fma.rn.f64 	%fd3603, %fd3601, %fd3602, %fd3600;
	ld.local.f64 	%fd3604, [%rd1561+96];
	add.s32 	%r1871, %r1870, %r912;
	mul.wide.u32 	%rd1586, %r1871, 8;
	add.s64 	%rd1587, %rd11, %rd1586;
	ld.local.f64 	%fd3605, [%rd1587];
	fma.rn.f64 	%fd3606, %fd3604, %fd3605, %fd3603;
	ld.local.f64 	%fd3607, [%rd1561+104];
	add.s32 	%r1872, %r1871, %r912;
	mul.wide.u32 	%rd1588, %r1872, 8;
	add.s64 	%rd1589, %rd11, %rd1588;
	ld.local.f64 	%fd3608, [%rd1589];
	fma.rn.f64 	%fd3609, %fd3607, %fd3608, %fd3606;
	ld.local.f64 	%fd3610, [%rd1561+112];
	add.s32 	%r1873, %r1872, %r912;
	mul.wide.u32 	%rd1590, %r1873, 8;
	add.s64 	%rd1591, %rd11, %rd1590;
	ld.local.f64 	%fd3611, [%rd1591];
	fma.rn.f64 	%fd3612, %fd3610, %fd3611, %fd3609;
	ld.local.f64 	%fd3613, [%rd1561+120];
	add.s32 	%r1874, %r1873, %r912;
	mul.wide.u32 	%rd1592, %r1874, 8;
	add.s64 	%rd1593, %rd11, %rd1592;
	ld.local.f64 	%fd3614, [%rd1593];
	fma.rn.f64 	%fd4646, %fd3613, %fd3614, %fd3612;
	add.s32 	%r2211, %r2211, 16;
	setp.ne.s32 	%p473, %r2211, %r217;
	mov.u32 	%r2213, %r217;
	@%p473 bra 	$L__BB4_237;
$L__BB4_238:
	setp.eq.s32 	%p474, %r216, 0;
	@%p474 bra 	$L__BB4_248;
	setp.lt.u32 	%p475, %r213, 7;
	@%p475 bra 	$L__BB4_241;
	add.s32 	%r1875, %r2213, %r215;
	mul.wide.u32 	%rd1594, %r1875, 8;
	add.s64 	%rd1595, %rd13, %rd1594;
	ld.local.f64 	%fd3616, [%rd1595];
	mad.lo.s32 	%r1876, %r2213, %r912, %r2210;
	mul.wide.u32 	%rd1596, %r1876, 8;
	add.s64 	%rd1597, %rd11, %rd1596;
	ld.local.f64 	%fd3617, [%rd1597];
	fma.rn.f64 	%fd3618, %fd3616, %fd3617, %fd4646;
	cvt.u64.u32 	%rd1599, %r2213;
	add.s64 	%rd1600, %rd1599, %rd1636;
	shl.b64 	%rd1601, %rd1600, 3;
	add.s64 	%rd1602, %rd13, %rd1601;
	ld.local.f64 	%fd3619, [%rd1602+8];
	add.s32 	%r1877, %r1876, %r912;
	mul.wide.u32 	%rd1603, %r1877, 8;
	add.s64 	%rd1604, %rd11, %rd1603;
	ld.local.f64 	%fd3620, [%rd1604];
	fma.rn.f64 	%fd3621, %fd3619, %fd3620, %fd3618;
	ld.local.f64 	%fd3622, [%rd1602+16];
	add.s32 	%r1878, %r1877, %r912;
	mul.wide.u32 	%rd1605, %r1878, 8;
	add.s64 	%rd1606, %rd11, %rd1605;
	ld.local.f64 	%fd3623, [%rd1606];
	fma.rn.f64 	%fd3624, %fd3622, %fd3623, %fd3621;
	ld.local.f64 	%fd3625, [%rd1602+24];
	add.s32 	%r1879, %r1878, %r912;
	mul.wide.u32 	%rd1607, %r1879, 8;
	add.s64 	%rd1608, %rd11, %rd1607;
	ld.local.f64 	%fd3626, [%rd1608];
	fma.rn.f64 	%fd3627, %fd3625, %fd3626, %fd3624;
	ld.local.f64 	%fd3628, [%rd1602+32];
	add.s32 	%r1880, %r1879, %r912;
	mul.wide.u32 	%rd1609, %r1880, 8;
	add.s64 	%rd1610, %rd11, %rd1609;
	ld.local.f64 	%fd3629, [%rd1610];
	fma.rn.f64 	%fd3630, %fd3628, %fd3629, %fd3627;
	ld.local.f64 	%fd3631, [%rd1602+40];
	add.s32 	%r1881, %r1880, %r912;
	mul.wide.u32 	%rd1611, %r1881, 8;
	add.s64 	%rd1612, %rd11, %rd1611;
	ld.local.f64 	%fd3632, [%rd1612];
	fma.rn.f64 	%fd3633, %fd3631, %fd3632, %fd3630;
	ld.local.f64 	%fd3634, [%rd1602+48];
	add.s32 	%r1882, %r1881, %r912;
	mul.wide.u32 	%rd1613, %r1882, 8;
	add.s64 	%rd1614, %rd11, %rd1613;
	ld.local.f64 	%fd3635, [%rd1614];
	fma.rn.f64 	%fd3636, %fd3634, %fd3635, %fd3633;
	ld.local.f64 	%fd3637, [%rd1602+56];
	add.s32 	%r1883, %r1882, %r912;
	mul.wide.u32 	%rd1615, %r1883, 8;
	add.s64 	%rd1616, %rd11, %rd1615;
	ld.local.f64 	%fd3638, [%rd1616];
	fma.rn.f64 	%fd4646, %fd3637, %fd3638, %fd3636;
	add.s32 	%r2213, %r2213, 8;
$L__BB4_241:
	setp.eq.s32 	%p476, %r218, 0;
	@%p476 bra 	$L__BB4_248;
	setp.lt.u32 	%p477, %r212, 3;
	@%p477 bra 	$L__BB4_244;
	add.s32 	%r1884, %r2213, %r215;
	mul.wide.u32 	%rd1617, %r1884, 8;
	add.s64 	%rd1618, %rd13, %rd1617;
	ld.local.f64 	%fd3640, [%rd1618];
	mad.lo.s32 	%r1885, %r2213, %r912, %r2210;
	mul.wide.u32 	%rd1619, %r1885, 8;
	add.s64 	%rd1620, %rd11, %rd1619;
	ld.local.f64 	%fd3641, [%rd1620];
	fma.rn.f64 	%fd3642, %fd3640, %fd3641, %fd4646;
	cvt.u64.u32 	%rd1622, %r2213;
	add.s64 	%rd1623, %rd1622, %rd1636;
	shl.b64 	%rd1624, %rd1623, 3;
	add.s64 	%rd1625, %rd13, %rd1624;
	ld.local.f64 	%fd3643, [%rd1625+8];
	add.s32 	%r1886, %r1885, %r912;
	mul.wide.u32 	%rd1626, %r1886, 8;
	add.s64 	%rd1627, %rd11, %rd1626;
	ld.local.f64 	%fd3644, [%rd1627];
	fma.rn.f64 	%fd3645, %fd3643, %fd3644, %fd3642;
	ld.local.f64 	%fd3646, [%rd1625+16];
	add.s32 	%r1887, %r1886, %r912;
	mul.wide.u32 	%rd1628, %r1887, 8;
	add.s64 	%rd1629, %rd11, %rd1628;
	ld.local.f64 	%fd3647, [%rd1629];
	fma.rn.f64 	%fd3648, %fd3646, %fd3647, %fd3645;
	ld.local.f64 	%fd3649, [%rd1625+24];
	add.s32 	%r1888, %r1887, %r912;
	mul.wide.u32 	%rd1630, %r1888, 8;
	add.s64 	%rd1631, %rd11, %rd1630;
	ld.local.f64 	%fd3650, [%rd1631];
	fma.rn.f64 	%fd4646, %fd3649, %fd3650, %fd3648;
	add.s32 	%r2213, %r2213, 4;
$L__BB4_244:
	setp.eq.s32 	%p478, %r219, 0;
	@%p478 bra 	$L__BB4_248;
	setp.eq.s32 	%p479, %r219, 1;
	add.s32 	%r1889, %r2213, %r215;
	mul.wide.u32 	%rd1632, %r1889, 8;
	add.s64 	%rd1633, %rd13, %rd1632;
	ld.local.f64 	%fd3651, [%rd1633];
	mad.lo.s32 	%r228, %r2213, %r912, %r2210;
	mul.wide.u32 	%rd1634, %r228, 8;
	add.s64 	%rd1635, %rd11, %rd1634;
	ld.local.f64 	%fd3652, [%rd1635];
	fma.rn.f64 	%fd4646, %fd3651, %fd3652, %fd4646;
	@%p479 bra 	$L__BB4_248;
	setp.eq.s32 	%p480, %r219, 2;
	cvt.u64.u32 	%rd1637, %r2213;
	add.s64 	%rd1638, %rd1637, %rd1636;
	shl.b64 	%rd1639, %rd1638, 3;
	add.s64 	%rd43, %rd13, %rd1639;
	ld.local.f64 	%fd3653, [%rd43+8];
	add.s32 	%r229, %r228, %r912;
	mul.wide.u32 	%rd1640, %r229, 8;
	add.s64 	%rd1641, %rd11, %rd1640;
	ld.local.f64 	%fd3654, [%rd1641];
	fma.rn.f64 	%fd4646, %fd3653, %fd3654, %fd4646;
	@%p480 bra 	$L__BB4_248;
	ld.local.f64 	%fd3655, [%rd43+16];
	add.s32 	%r1890, %r229, %r912;
	mul.wide.u32 	%rd1642, %r1890, 8;
	add.s64 	%rd1643, %rd11, %rd1642;
	ld.local.f64 	%fd3656, [%rd1643];
	fma.rn.f64 	%fd4646, %fd3655, %fd3656, %fd4646;
$L__BB4_248:
	add.s32 	%r1891, %r2210, %r214;
	mul.wide.u32 	%rd1644, %r1891, 8;
	add.s64 	%rd1645, %rd12, %rd1644;
	ld.local.f64 	%fd3657, [%rd1645];
	sub.f64 	%fd3658, %fd3657, %fd4646;
	div.rn.f64 	%fd3659, %fd3658, %fd111;
	add.s64 	%rd1646, %rd11, %rd1644;
	st.local.f64 	[%rd1646], %fd3659;
	add.s32 	%r2210, %r2210, 1;
	setp.ne.s32 	%p481, %r2210, %r912;
	@%p481 bra 	$L__BB4_235;
	add.s32 	%r2208, %r211, 1;
	setp.eq.s32 	%p482, %r2208, %r913;
	mov.u32 	%r2209, %r211;
	@%p482 bra 	$L__BB4_250;
	bra.uni 	$L__BB4_234;
$L__BB4_250:
	setp.lt.s32 	%p483, %r913, 1;
	@%p483 bra 	$L__BB4_267;
	add.s32 	%r234, %r913, -2;
	cvt.u16.u32 	%rs15, %r913;
	mov.b32 	%r2216, 0;
	mov.b16 	%rs127, 0;
	mov.u16 	%rs128, %rs127;
$L__BB4_252:
	mov.u32 	%r235, %r2216;
	not.b32 	%r236, %r235;
	add.s32 	%r237, %r913, %r236;
	add.s32 	%r2216, %r235, 1;
	setp.ge.s32 	%p484, %r2216, %r913;
	@%p484 bra 	$L__BB4_266;
	mul.lo.s32 	%r239, %r235, %r913;
	sub.s32 	%r1893, %r234, %r235;
	setp.lt.u32 	%p485, %r1893, 15;
	mov.u32 	%r2218, %r2216;
	@%p485 bra 	$L__BB4_256;
	and.b32  	%r240, %r237, -16;
	mov.u32 	%r2218, %r2216;
$L__BB4_255:
	.pragma "nounroll";
	add.s32 	%r1894, %r2218, %r239;
	mul.wide.u32 	%rd1647, %r1894, 8;
	add.s64 	%rd1648, %rd13, %rd1647;
	mov.b64 	%rd1649, 0;
	st.local.u64 	[%rd1648], %rd1649;
	st.local.u64 	[%rd1648+8], %rd1649;
	st.local.u64 	[%rd1648+16], %rd1649;
	st.local.u64 	[%rd1648+24], %rd1649;
	st.local.u64 	[%rd1648+32], %rd1649;
	st.local.u64 	[%rd1648+40], %rd1649;
	st.local.u64 	[%rd1648+48], %rd1649;
	st.local.u64 	[%rd1648+56], %rd1649;
	st.local.u64 	[%rd1648+64], %rd1649;
	st.local.u64 	[%rd1648+72], %rd1649;
	st.local.u64 	[%rd1648+80], %rd1649;
	st.local.u64 	[%rd1648+88], %rd1649;
	st.local.u64 	[%rd1648+96], %rd1649;
	st.local.u64 	[%rd1648+104], %rd1649;
	st.local.u64 	[%rd1648+112], %rd1649;
	st.local.u64 	[%rd1648+120], %rd1649;
	add.s32 	%r2218, %r2218, 16;
	add.s32 	%r1895, %r2218, %r236;
	setp.ne.s32 	%p486, %r1895, %r240;
	@%p486 bra 	$L__BB4_255;
$L__BB4_256:
	and.b32  	%r1896, %r237, 15;
	setp.eq.s32 	%p487, %r1896, 0;
	@%p487 bra 	$L__BB4_266;
	not.b16 	%rs105, %rs128;
	add.s16 	%rs106, %rs105, %rs15;
	cvt.u32.u16 	%r1897, %rs106;
	and.b32  	%r244, %r1897, 15;
	add.s32 	%r1898, %r244, -1;
	setp.lt.u32 	%p488, %r1898, 7;
	@%p488 bra 	$L__BB4_259;
	add.s32 	%r1899, %r2218, %r239;
	mul.wide.u32 	%rd1650, %r1899, 8;
	add.s64 	%rd1651, %rd13, %rd1650;
	mov.b64 	%rd1652, 0;
	st.local.u64 	[%rd1651], %rd1652;
	cvt.u64.u32 	%rd1653, %r239;
	cvt.u64.u32 	%rd1654, %r2218;
	add.s64 	%rd1655, %rd1654, %rd1653;
	shl.b64 	%rd1656, %rd1655, 3;
	add.s64 	%rd1657, %rd13, %rd1656;
	st.local.u64 	[%rd1657+8], %rd1652;
	st.local.u64 	[%rd1657+16], %rd1652;
	st.local.u64 	[%rd1657+24], %rd1652;
	st.local.u64 	[%rd1657+32], %rd1652;
	st.local.u64 	[%rd1657+40], %rd1652;
	st.local.u64 	[%rd1657+48], %rd1652;
	st.local.u64 	[%rd1657+56], %rd1652;
	add.s32 	%r2218, %r2218, 8;
$L__BB4_259:
	and.b32  	%r1900, %r244, 7;
	setp.eq.s32 	%p489, %r1900, 0;
	@%p489 bra 	$L__BB4_266;
	not.b16 	%rs107, %rs127;
	add.s16 	%rs108, %rs107, %rs15;
	cvt.u32.u16 	%r1901, %rs108;
	and.b32  	%r1902, %r1901, 7;
	and.b32  	%r247, %r1901, 3;
	add.s32 	%r1903, %r1902, -1;
	setp.lt.u32 	%p490, %r1903, 3;
	@%p490 bra 	$L__BB4_262;
	add.s32 	%r1904, %r2218, %r239;
	mul.wide.u32 	%rd1658, %r1904, 8;
	add.s64 	%rd1659, %rd13, %rd1658;
	mov.b64 	%rd1660, 0;
	st.local.u64 	[%rd1659], %rd1660;
	cvt.u64.u32 	%rd1661, %r239;
	cvt.u64.u32 	%rd1662, %r2218;
	add.s64 	%rd1663, %rd1662, %rd1661;
	shl.b64 	%rd1664, %rd1663, 3;
	add.s64 	%rd1665, %rd13, %rd1664;
	st.local.u64 	[%rd1665+8], %rd1660;
	st.local.u64 	[%rd1665+16], %rd1660;
	st.local.u64 	[%rd1665+24], %rd1660;
	add.s32 	%r2218, %r2218, 4;
$L__BB4_262:
	setp.eq.s32 	%p491, %r247, 0;
	@%p491 bra 	$L__BB4_266;
	add.s32 	%r1905, %r2218, %r239;
	mul.wide.u32 	%rd1666, %r1905, 8;
	add.s64 	%rd1667, %rd13, %rd1666;
	mov.b64 	%rd1668, 0;
	st.local.u64 	[%rd1667], %rd1668;
	setp.eq.s32 	%p492, %r247, 1;
	@%p492 bra 	$L__BB4_266;
	cvt.u64.u32 	%rd1669, %r239;
	cvt.u64.u32 	%rd1670, %r2218;
	add.s64 	%rd1671, %rd1670, %rd1669;
	shl.b64 	%rd1672, %rd1671, 3;
	add.s64 	%rd44, %rd13, %rd1672;
	mov.b64 	%rd1673, 0;
	st.local.u64 	[%rd44+8], %rd1673;
	setp.eq.s32 	%p493, %r247, 2;
	@%p493 bra 	$L__BB4_266;
	mov.b64 	%rd1674, 0;
	st.local.u64 	[%rd44+16], %rd1674;
$L__BB4_266:
	setp.ne.s32 	%p494, %r2216, %r913;
	add.s16 	%rs128, %rs128, 1;
	add.s16 	%rs127, %rs127, 1;
	@%p494 bra 	$L__BB4_252;
$L__BB4_267:
	ld.local.f64 	%fd3660, [%rd10];
	ld.local.f64 	%fd126, [%rd13];
	div.rn.f64 	%fd3661, %fd3660, %fd126;
	st.local.f64 	[%rd16], %fd3661;
	setp.lt.s32 	%p495, %r913, 2;
	@%p495 bra 	$L__BB4_283;
	mov.b32 	%r2221, 1;
	mov.b32 	%r2222, 0;
	mov.b16 	%rs129, 0;
	mov.u16 	%rs130, %rs129;
$L__BB4_269:
	mov.u32 	%r250, %r2222;
	mov.u32 	%r2222, %r2221;
	add.s16 	%rs129, %rs129, 1;
	add.s16 	%rs130, %rs130, 1;
	mul.lo.s32 	%r252, %r2222, %r913;
	setp.lt.u32 	%p496, %r250, 15;
	mov.b32 	%r2225, 0;
	mov.f64 	%fd4654, 0d0000000000000000;
	@%p496 bra 	$L__BB4_272;
	and.b32  	%r2225, %r2222, 2147483632;
	mov.b32 	%r2223, 0;
	mov.f64 	%fd4654, 0d0000000000000000;
$L__BB4_271:
	.pragma "nounroll";
	add.s32 	%r1910, %r2223, %r252;
	mul.wide.u32 	%rd1675, %r1910, 8;
	add.s64 	%rd1676, %rd13, %rd1675;
	ld.local.f64 	%fd3665, [%rd1676];
	mul.wide.u32 	%rd1677, %r2223, 8;
	add.s64 	%rd1678, %rd16, %rd1677;
	ld.local.f64 	%fd3666, [%rd1678];
	fma.rn.f64 	%fd3667, %fd3665, %fd3666, %fd4654;
	ld.local.f64 	%fd3668, [%rd1676+8];
	ld.local.f64 	%fd3669, [%rd1678+8];
	fma.rn.f64 	%fd3670, %fd3668, %fd3669, %fd3667;
	ld.local.f64 	%fd3671, [%rd1676+16];
	ld.local.f64 	%fd3672, [%rd1678+16];
	fma.rn.f64 	%fd3673, %fd3671, %fd3672, %fd3670;
	ld.local.f64 	%fd3674, [%rd1676+24];
	ld.local.f64 	%fd3675, [%rd1678+24];
	fma.rn.f64 	%fd3676, %fd3674, %fd3675, %fd3673;
	ld.local.f64 	%fd3677, [%rd1676+32];
	ld.local.f64 	%fd3678, [%rd1678+32];
	fma.rn.f64 	%fd3679, %fd3677, %fd3678, %fd3676;
	ld.local.f64 	%fd3680, [%rd1676+40];
	ld.local.f64 	%fd3681, [%rd1678+40];
	fma.rn.f64 	%fd3682, %fd3680, %fd3681, %fd3679;
	ld.local.f64 	%fd3683, [%rd1676+48];
	ld.local.f64 	%fd3684, [%rd1678+48];
	fma.rn.f64 	%fd3685, %fd3683, %fd3684, %fd3682;
	ld.local.f64 	%fd3686, [%rd1676+56];
	ld.local.f64 	%fd3687, [%rd1678+56];
	fma.rn.f64 	%fd3688, %fd3686, %fd3687, %fd3685;
	ld.local.f64 	%fd3689, [%rd1676+64];
	ld.local.f64 	%fd3690, [%rd1678+64];
	fma.rn.f64 	%fd3691, %fd3689, %fd3690, %fd3688;
	ld.local.f64 	%fd3692, [%rd1676+72];
	ld.local.f64 	%fd3693, [%rd1678+72];
	fma.rn.f64 	%fd3694, %fd3692, %fd3693, %fd3691;
	ld.local.f64 	%fd3695, [%rd1676+80];
	ld.local.f64 	%fd3696, [%rd1678+80];
	fma.rn.f64 	%fd3697, %fd3695, %fd3696, %fd3694;
	ld.local.f64 	%fd3698, [%rd1676+88];
	ld.local.f64 	%fd3699, [%rd1678+88];
	fma.rn.f64 	%fd3700, %fd3698, %fd3699, %fd3697;
	ld.local.f64 	%fd3701, [%rd1676+96];
	ld.local.f64 	%fd3702, [%rd1678+96];
	fma.rn.f64 	%fd3703, %fd3701, %fd3702, %fd3700;
	ld.local.f64 	%fd3704, [%rd1676+104];
	ld.local.f64 	%fd3705, [%rd1678+104];
	fma.rn.f64 	%fd3706, %fd3704, %fd3705, %fd3703;
	ld.local.f64 	%fd3707, [%rd1676+112];
	ld.local.f64 	%fd3708, [%rd1678+112];
	fma.rn.f64 	%fd3709, %fd3707, %fd3708, %fd3706;
	ld.local.f64 	%fd3710, [%rd1676+120];
	ld.local.f64 	%fd3711, [%rd1678+120];
	fma.rn.f64 	%fd4654, %fd3710, %fd3711, %fd3709;
	add.s32 	%r2223, %r2223, 16;
	setp.ne.s32 	%p497, %r2223, %r2225;
	@%p497 bra 	$L__BB4_271;
$L__BB4_272:
	and.b32  	%r1911, %r2222, 15;
	setp.eq.s32 	%p498, %r1911, 0;
	@%p498 bra 	$L__BB4_282;
	cvt.u32.u16 	%r1912, %rs130;
	and.b32  	%r257, %r1912, 15;
	add.s32 	%r1913, %r257, -1;
	setp.lt.u32 	%p499, %r1913, 7;
	@%p499 bra 	$L__BB4_275;
	add.s32 	%r1914, %r2225, %r252;
	mul.wide.u32 	%rd1679, %r1914, 8;
	add.s64 	%rd1680, %rd13, %rd1679;
	ld.local.f64 	%fd3713, [%rd1680];
	cvt.u64.u32 	%rd1681, %r2225;
	mul.wide.u32 	%rd1682, %r2225, 8;
	add.s64 	%rd1683, %rd16, %rd1682;
	ld.local.f64 	%fd3714, [%rd1683];
	fma.rn.f64 	%fd3715, %fd3713, %fd3714, %fd4654;
	cvt.u64.u32 	%rd1684, %r252;
	add.s64 	%rd1685, %rd1681, %rd1684;
	shl.b64 	%rd1686, %rd1685, 3;
	add.s64 	%rd1687, %rd13, %rd1686;
	ld.local.f64 	%fd3716, [%rd1687+8];
	ld.local.f64 	%fd3717, [%rd1683+8];
	fma.rn.f64 	%fd3718, %fd3716, %fd3717, %fd3715;
	ld.local.f64 	%fd3719, [%rd1687+16];
	ld.local.f64 	%fd3720, [%rd1683+16];
	fma.rn.f64 	%fd3721, %fd3719, %fd3720, %fd3718;
	ld.local.f64 	%fd3722, [%rd1687+24];
	ld.local.f64 	%fd3723, [%rd1683+24];
	fma.rn.f64 	%fd3724, %fd3722, %fd3723, %fd3721;
	ld.local.f64 	%fd3725, [%rd1687+32];
	ld.local.f64 	%fd3726, [%rd1683+32];
	fma.rn.f64 	%fd3727, %fd3725, %fd3726, %fd3724;
	ld.local.f64 	%fd3728, [%rd1687+40];
	ld.local.f64 	%fd3729, [%rd1683+40];
	fma.rn.f64 	%fd3730, %fd3728, %fd3729, %fd3727;
	ld.local.f64 	%fd3731, [%rd1687+48];
	ld.local.f64 	%fd3732, [%rd1683+48];
	fma.rn.f64 	%fd3733, %fd3731, %fd3732, %fd3730;
	ld.local.f64 	%fd3734, [%rd1687+56];
	ld.local.f64 	%fd3735, [%rd1683+56];
	fma.rn.f64 	%fd4654, %fd3734, %fd3735, %fd3733;
	add.s32 	%r2225, %r2225, 8;
$L__BB4_275:
	and.b32  	%r1915, %r257, 7;
	setp.eq.s32 	%p500, %r1915, 0;
	@%p500 bra 	$L__BB4_282;
	cvt.u32.u16 	%r1916, %rs129;
	and.b32  	%r1917, %r1916, 7;
	and.b32  	%r260, %r1916, 3;
	add.s32 	%r1918, %r1917, -1;
	setp.lt.u32 	%p501, %r1918, 3;
	@%p501 bra 	$L__BB4_278;
	add.s32 	%r1919, %r2225, %r252;
	mul.wide.u32 	%rd1688, %r1919, 8;
	add.s64 	%rd1689, %rd13, %rd1688;
	ld.local.f64 	%fd3737, [%rd1689];
	cvt.u64.u32 	%rd1690, %r2225;
	mul.wide.u32 	%rd1691, %r2225, 8;
	add.s64 	%rd1692, %rd16, %rd1691;
	ld.local.f64 	%fd3738, [%rd1692];
	fma.rn.f64 	%fd3739, %fd3737, %fd3738, %fd4654;
	cvt.u64.u32 	%rd1693, %r252;
	add.s64 	%rd1694, %rd1690, %rd1693;
	shl.b64 	%rd1695, %rd1694, 3;
	add.s64 	%rd1696, %rd13, %rd1695;
	ld.local.f64 	%fd3740, [%rd1696+8];
	ld.local.f64 	%fd3741, [%rd1692+8];
	fma.rn.f64 	%fd3742, %fd3740, %fd3741, %fd3739;
	ld.local.f64 	%fd3743, [%rd1696+16];
	ld.local.f64 	%fd3744, [%rd1692+16];
	fma.rn.f64 	%fd3745, %fd3743, %fd3744, %fd3742;
	ld.local.f64 	%fd3746, [%rd1696+24];
	ld.local.f64 	%fd3747, [%rd1692+24];
	fma.rn.f64 	%fd4654, %fd3746, %fd3747, %fd3745;
	add.s32 	%r2225, %r2225, 4;
$L__BB4_278:
	setp.eq.s32 	%p502, %r260, 0;
	@%p502 bra 	$L__BB4_282;
	add.s32 	%r1920, %r2225, %r252;
	mul.wide.u32 	%rd1697, %r1920, 8;
	add.s64 	%rd1698, %rd13, %rd1697;
	ld.local.f64 	%fd3748, [%rd1698];
	cvt.u64.u32 	%rd45, %r2225;
	mul.wide.u32 	%rd1699, %r2225, 8;
	add.s64 	%rd46, %rd16, %rd1699;
	ld.local.f64 	%fd3749, [%rd46];
	fma.rn.f64 	%fd4654, %fd3748, %fd3749, %fd4654;
	setp.eq.s32 	%p503, %r260, 1;
	@%p503 bra 	$L__BB4_282;
	cvt.u64.u32 	%rd1700, %r252;
	add.s64 	%rd1701, %rd45, %rd1700;
	shl.b64 	%rd1702, %rd1701, 3;
	add.s64 	%rd47, %rd13, %rd1702;
	ld.local.f64 	%fd3750, [%rd47+8];
	ld.local.f64 	%fd3751, [%rd46+8];
	fma.rn.f64 	%fd4654, %fd3750, %fd3751, %fd4654;
	setp.eq.s32 	%p504, %r260, 2;
	@%p504 bra 	$L__BB4_282;
	ld.local.f64 	%fd3752, [%rd47+16];
	ld.local.f64 	%fd3753, [%rd46+16];
	fma.rn.f64 	%fd4654, %fd3752, %fd3753, %fd4654;
$L__BB4_282:
	mul.wide.u32 	%rd1703, %r2222, 8;
	add.s64 	%rd1704, %rd10, %rd1703;
	ld.local.f64 	%fd3754, [%rd1704];
	sub.f64 	%fd3755, %fd3754, %fd4654;
	add.s32 	%r1921, %r252, %r2222;
	mul.wide.u32 	%rd1705, %r1921, 8;
	add.s64 	%rd1706, %rd13, %rd1705;
	ld.local.f64 	%fd3756, [%rd1706];
	div.rn.f64 	%fd3757, %fd3755, %fd3756;
	add.s64 	%rd1707, %rd16, %rd1703;
	st.local.f64 	[%rd1707], %fd3757;
	add.s32 	%r2221, %r2222, 1;
	setp.ne.s32 	%p505, %r2221, %r913;
	@%p505 bra 	$L__BB4_269;
$L__BB4_283:
	add.s32 	%r264, %r913, -1;
	mad.lo.s32 	%r1923, %r264, %r913, %r264;
	mul.wide.s32 	%rd1708, %r1923, 8;
	add.s64 	%rd1709, %rd13, %rd1708;
	ld.local.f64 	%fd4655, [%rd1709];
	{
	.reg .b32 %temp; 
	mov.b64 	{%temp, %r2227}, %fd4655;
	}
	{
	.reg .b32 %temp; 
	mov.b64 	{%r2228, %temp}, %fd4655;
	}
	setp.gt.s32 	%p506, %r2227, 1048575;
	mov.b32 	%r2229, -1023;
	@%p506 bra 	$L__BB4_285;
	mul.f64 	%fd4655, %fd4655, 0d4350000000000000;
	{
	.reg .b32 %temp; 
	mov.b64 	{%temp, %r2227}, %fd4655;
	}
	{
	.reg .b32 %temp; 
	mov.b64 	{%r2228, %temp}, %fd4655;
	}
	mov.b32 	%r2229, -1077;
$L__BB4_285:
	add.s32 	%r1925, %r2227, -1;
	setp.gt.u32 	%p507, %r1925, 2146435070;
	@%p507 bra 	$L__BB4_289;
	shr.u32 	%r1928, %r2227, 20;
	add.s32 	%r2230, %r2229, %r1928;
	and.b32  	%r1929, %r2227, 1048575;
	or.b32  	%r1930, %r1929, 1072693248;
	mov.b64 	%fd4656, {%r2228, %r1930};
	setp.lt.u32 	%p509, %r1930, 1073127583;
	@%p509 bra 	$L__BB4_288;
	{
	.reg .b32 %temp; 
	mov.b64 	{%r1931, %temp}, %fd4656;
	}
	{
	.reg .b32 %temp; 
	mov.b64 	{%temp, %r1932}, %fd4656;
	}
	add.s32 	%r1933, %r1932, -1048576;
	mov.b64 	%fd4656, {%r1931, %r1933};
	add.s32 	%r2230, %r2230, 1;
$L__BB4_288:
	add.f64 	%fd3759, %fd4656, 0dBFF0000000000000;
	add.f64 	%fd3760, %fd4656, 0d3FF0000000000000;
	rcp.approx.ftz.f64 	%fd3761, %fd3760;
	neg.f64 	%fd3762, %fd3760;
	fma.rn.f64 	%fd3763, %fd3762, %fd3761, 0d3FF0000000000000;
	fma.rn.f64 	%fd3764, %fd3763, %fd3763, %fd3763;
	fma.rn.f64 	%fd3765, %fd3764, %fd3761, %fd3761;
	mul.f64 	%fd3766, %fd3759, %fd3765;
	fma.rn.f64 	%fd3767, %fd3759, %fd3765, %fd3766;
	mul.f64 	%fd3768, %fd3767, %fd3767;
	fma.rn.f64 	%fd3769, %fd3768, 0d3EB1380B3AE80F1E, 0d3ED0EE258B7A8B04;
	fma.rn.f64 	%fd3770, %fd3769, %fd3768, 0d3EF3B2669F02676F;
	fma.rn.f64 	%fd3771, %fd3770, %fd3768, 0d3F1745CBA9AB0956;
	fma.rn.f64 	%fd3772, %fd3771, %fd3768, 0d3F3C71C72D1B5154;
	fma.rn.f64 	%fd3773, %fd3772, %fd3768, 0d3F624924923BE72D;
	fma.rn.f64 	%fd3774, %fd3773, %fd3768, 0d3F8999999999A3C4;
	fma.rn.f64 	%fd3775, %fd3774, %fd3768, 0d3FB5555555555554;
	sub.f64 	%fd3776, %fd3759, %fd3767;
	add.f64 	%fd3777, %fd3776, %fd3776;
	neg.f64 	%fd3778, %fd3767;
	fma.rn.f64 	%fd3779, %fd3778, %fd3759, %fd3777;
	mul.f64 	%fd3780, %fd3765, %fd3779;
	mul.f64 	%fd3781, %fd3768, %fd3775;
	fma.rn.f64 	%fd3782, %fd3781, %fd3767, %fd3780;
	xor.b32  	%r1934, %r2230, -2147483648;
	mov.b32 	%r1935, 1127219200;
	mov.b64 	%fd3783, {%r1934, %r1935};
	mov.b32 	%r1936, -2147483648;
	mov.b64 	%fd3784, {%r1936, %r1935};
	sub.f64 	%fd3785, %fd3783, %fd3784;
	fma.rn.f64 	%fd3786, %fd3785, 0d3FE62E42FEFA39EF, %fd3767;
	fma.rn.f64 	%fd3787, %fd3785, 0dBFE62E42FEFA39EF, %fd3786;
	sub.f64 	%fd3788, %fd3787, %fd3767;
	sub.f64 	%fd3789, %fd3782, %fd3788;
	fma.rn.f64 	%fd3790, %fd3785, 0d3C7ABC9E3B39803F, %fd3789;
	add.f64 	%fd4657, %fd3786, %fd3790;
	bra.uni 	$L__BB4_290;
$L__BB4_289:
	fma.rn.f64 	%fd3758, %fd4655, 0d7FF0000000000000, 0d7FF0000000000000;
	{
	.reg .b32 %temp; 
	mov.b64 	{%temp, %r1926}, %fd4655;
	}
	and.b32  	%r1927, %r1926, 2147483647;
	setp.eq.s32 	%p508, %r1927, 0;
	selp.f64 	%fd4657, 0dFFF0000000000000, %fd3758, %p508;
$L__BB4_290:
	ld.param.u64 	%rd2238, [_Z14compute_piecesPdS_S_S_S_S_S_S_S_S_S_S_S_dddiiiiibb_param_5];
	ld.param.u64 	%rd2236, [_Z14compute_piecesPdS_S_S_S_S_S_S_S_S_S_S_S_dddiiiiibb_param_4];
	setp.eq.s16 	%p510, %rs67, 0;
	add.f64 	%fd3791, %fd4657, %fd4657;
	cvta.to.global.u64 	%rd1710, %rd2236;
	mul.wide.s32 	%rd1711, %r1, 8;
	add.s64 	%rd1712, %rd1710, %rd1711;
	st.global.f64 	[%rd1712], %fd3791;
	mul.wide.s32 	%rd1713, %r264, 8;
	add.s64 	%rd1714, %rd16, %rd1713;
	ld.local.f64 	%fd150, [%rd1714];
	mul.f64 	%fd3792, %fd150, %fd150;
	cvta.to.global.u64 	%rd1715, %rd2238;
	add.s64 	%rd1716, %rd1715, %rd1711;
	st.global.f64 	[%rd1716], %fd3792;
	setp.lt.s32 	%p511, %r912, 1;
	or.pred  	%p512, %p510, %p511;
	@%p512 bra 	$L__BB4_304;
	mul.lo.s32 	%r275, %r264, %r912;
	mul.lo.s32 	%r276, %r912, %r1;
	mul.lo.s32 	%r277, %r276, %r912;
	mov.b32 	%r2231, 0;
	mov.b16 	%rs131, 0;
	mul.wide.u32 	%rd1749, %r912, 8;
	mov.u16 	%rs132, %rs131;
$L__BB4_292:
	mov.u32 	%r278, %r2231;
	add.s32 	%r2231, %r278, 1;
	add.s16 	%rs132, %rs132, 1;
	add.s32 	%r1939, %r278, %r275;
	mul.wide.s32 	%rd1717, %r1939, 8;
	add.s64 	%rd1718, %rd11, %rd1717;
	ld.local.f64 	%fd151, [%rd1718];
	mad.lo.s32 	%r280, %r278, %r912, %r277;
	add.s32 	%r281, %r278, %r277;
	setp.lt.u32 	%p513, %r278, 7;
	mov.b32 	%r2234, 0;
	@%p513 bra 	$L__BB4_295;
	and.b32  	%r2234, %r2231, -8;
	mov.b32 	%r2232, 0;
$L__BB4_294:
	.pragma "nounroll";
	add.s32 	%r1941, %r2232, %r275;
	mul.wide.s32 	%rd1719, %r1941, 8;
	add.s64 	%rd1720, %rd11, %rd1719;
	ld.local.f64 	%fd3793, [%rd1720];
	mul.f64 	%fd3794, %fd151, %fd3793;
	add.s32 	%r1942, %r280, %r2232;
	mul.wide.s32 	%rd1721, %r1942, 8;
	add.s64 	%rd1722, %rd9, %rd1721;
	st.global.f64 	[%rd1722], %fd3794;
	mad.lo.s32 	%r1943, %r2232, %r912, %r281;
	mul.wide.s32 	%rd1723, %r1943, 8;
	add.s64 	%rd1724, %rd9, %rd1723;
	st.global.f64 	[%rd1724], %fd3794;
	ld.local.f64 	%fd3795, [%rd1720+8];
	mul.f64 	%fd3796, %fd151, %fd3795;
	st.global.f64 	[%rd1722+8], %fd3796;
	mul.wide.u32 	%rd1725, %r912, 8;
	add.s64 	%rd1726, %rd1724, %rd1725;
	st.global.f64 	[%rd1726], %fd3796;
	ld.local.f64 	%fd3797, [%rd1720+16];
	mul.f64 	%fd3798, %fd151, %fd3797;
	st.global.f64 	[%rd1722+16], %fd3798;
	add.s64 	%rd1727, %rd1726, %rd1725;
	st.global.f64 	[%rd1727], %fd3798;
	ld.local.f64 	%fd3799, [%rd1720+24];
	mul.f64 	%fd3800, %fd151, %fd3799;
	st.global.f64 	[%rd1722+24], %fd3800;
	add.s64 	%rd1728, %rd1727, %rd1725;
	st.global.f64 	[%rd1728], %fd3800;
	ld.local.f64 	%fd3801, [%rd1720+32];
	mul.f64 	%fd3802, %fd151, %fd3801;
	st.global.f64 	[%rd1722+32], %fd3802;
	add.s64 	%rd1729, %rd1728, %rd1725;
	st.global.f64 	[%rd1729], %fd3802;
	ld.local.f64 	%fd3803, [%rd1720+40];
	mul.f64 	%fd3804, %fd151, %fd3803;
	st.global.f64 	[%rd1722+40], %fd3804;
	add.s64 	%rd1730, %rd1729, %rd1725;
	st.global.f64 	[%rd1730], %fd3804;
	ld.local.f64 	%fd3805, [%rd1720+48];
	mul.f64 	%fd3806, %fd151, %fd3805;
	st.global.f64 	[%rd1722+48], %fd3806;
	add.s64 	%rd1731, %rd1730, %rd1725;
	st.global.f64 	[%rd1731], %fd3806;
	ld.local.f64 	%fd3807, [%rd1720+56];
	mul.f64 	%fd3808, %fd151, %fd3807;
	st.global.f64 	[%rd1722+56], %fd3808;
	add.s64 	%rd1732, %rd1731, %rd1725;
	st.global.f64 	[%rd1732], %fd3808;
	add.s32 	%r2232, %r2232, 8;
	setp.ne.s32 	%p514, %r2232, %r2234;
	@%p514 bra 	$L__BB4_294;
$L__BB4_295:
	and.b32  	%r1944, %r2231, 7;
	setp.eq.s32 	%p515, %r1944, 0;
	@%p515 bra 	$L__BB4_303;
	cvt.u32.u16 	%r1945, %rs132;
	and.b32  	%r286, %r1945, 7;
	add.s32 	%r1946, %r286, -1;
	setp.lt.u32 	%p516, %r1946, 3;
	@%p516 bra 	$L__BB4_298;
	add.s32 	%r1947, %r2234, %r275;
	mul.wide.s32 	%rd1733, %r1947, 8;
	add.s64 	%rd1734, %rd11, %rd1733;
	ld.local.f64 	%fd3809, [%rd1734];
	mul.f64 	%fd3810, %fd151, %fd3809;
	add.s32 	%r1948, %r280, %r2234;
	mul.wide.s32 	%rd1735, %r1948, 8;
	add.s64 	%rd1736, %rd9, %rd1735;
	st.global.f64 	[%rd1736], %fd3810;
	mad.lo.s32 	%r1949, %r2234, %r912, %r281;
	mul.wide.s32 	%rd1737, %r1949, 8;
	add.s64 	%rd1738, %rd9, %rd1737;
	st.global.f64 	[%rd1738], %fd3810;
	ld.local.f64 	%fd3811, [%rd1734+8];
	mul.f64 	%fd3812, %fd151, %fd3811;
	st.global.f64 	[%rd1736+8], %fd3812;
	add.s64 	%rd1740, %rd1738, %rd1749;
	st.global.f64 	[%rd1740], %fd3812;
	ld.local.f64 	%fd3813, [%rd1734+16];
	mul.f64 	%fd3814, %fd151, %fd3813;
	st.global.f64 	[%rd1736+16], %fd3814;
	add.s64 	%rd1741, %rd1740, %rd1749;
	st.global.f64 	[%rd1741], %fd3814;
	ld.local.f64 	%fd3815, [%rd1734+24];
	mul.f64 	%fd3816, %fd151, %fd3815;
	st.global.f64 	[%rd1736+24], %fd3816;
	add.s64 	%rd1742, %rd1741, %rd1749;
	st.global.f64 	[%rd1742], %fd3816;
	add.s32 	%r2234, %r2234, 4;
$L__BB4_298:
	and.b32  	%r1950, %r286, 3;
	setp.eq.s32 	%p517, %r1950, 0;
	@%p517 bra 	$L__BB4_303;
	and.b16  	%rs113, %rs131, 3;
	setp.eq.s16 	%p518, %rs113, 0;
	@%p518 bra 	$L__BB4_301;
	add.s32 	%r1951, %r2234, %r275;
	mul.wide.s32 	%rd1743, %r1951, 8;
	add.s64 	%rd1744, %rd11, %rd1743;
	ld.local.f64 	%fd3817, [%rd1744];
	mul.f64 	%fd3818, %fd151, %fd3817;
	add.s32 	%r1952, %r280, %r2234;
	mul.wide.s32 	%rd1745, %r1952, 8;
	add.s64 	%rd1746, %rd9, %rd1745;
	st.global.f64 	[%rd1746], %fd3818;
	mad.lo.s32 	%r1953, %r2234, %r912, %r281;
	mul.wide.s32 	%rd1747, %r1953, 8;
	add.s64 	%rd1748, %rd9, %rd1747;
	st.global.f64 	[%rd1748], %fd3818;
	ld.local.f64 	%fd3819, [%rd1744+8];
	mul.f64 	%fd3820, %fd151, %fd3819;
	st.global.f64 	[%rd1746+8], %fd3820;
	add.s64 	%rd1750, %rd1748, %rd1749;
	st.global.f64 	[%rd1750], %fd3820;
	add.s32 	%r2234, %r2234, 2;
$L__BB4_301:
	and.b16  	%rs114, %rs131, 1;
	setp.eq.b16 	%p519, %rs114, 1;
	@%p519 bra 	$L__BB4_303;
	add.s32 	%r1954, %r2234, %r275;
	mul.wide.s32 	%rd1751, %r1954, 8;
	add.s64 	%rd1752, %rd11, %rd1751;
	ld.local.f64 	%fd3821, [%rd1752];
	mul.f64 	%fd3822, %fd151, %fd3821;
	add.s32 	%r1955, %r280, %r2234;
	mul.wide.s32 	%rd1753, %r1955, 8;
	add.s64 	%rd1754, %rd9, %rd1753;
	st.global.f64 	[%rd1754], %fd3822;
	mad.lo.s32 	%r1956, %r2234, %r912, %r281;
	mul.wide.s32 	%rd1755, %r1956, 8;
	add.s64 	%rd1756, %rd9, %rd1755;
	st.global.f64 	[%rd1756], %fd3822;
$L__BB4_303:
	mul.f64 	%fd3823, %fd150, %fd151;
	add.s32 	%r1957, %r278, %r276;
	mul.wide.s32 	%rd1757, %r1957, 8;
	add.s64 	%rd1758, %rd8, %rd1757;
	st.global.f64 	[%rd1758], %fd3823;
	setp.ne.s32 	%p520, %r2231, %r912;
	add.s16 	%rs131, %rs131, 1;
	@%p520 bra 	$L__BB4_292;
$L__BB4_304:
	setp.eq.s16 	%p521, %rs68, 0;
	setp.lt.s32 	%p522, %r915, 1;
	or.pred  	%p523, %p521, %p522;
	@%p523 bra 	$L__BB4_863;
	mul.lo.s32 	%r291, %r264, %r912;
	mul.lo.s32 	%r292, %r912, %r1;
	mul.lo.s32 	%r293, %r915, %r1;
	and.b32  	%r294, %r913, 15;
	add.s32 	%r295, %r294, -1;
	and.b32  	%r296, %r913, 7;
	add.s32 	%r297, %r296, -1;
	add.s32 	%r298, %r912, -1;
	and.b32  	%r299, %r912, 15;
	and.b32  	%r300, %r912, 7;
	and.b32  	%r301, %r912, 3;
	and.b32  	%r302, %r913, 2147483632;
	and.b32  	%r303, %r913, 3;
	and.b32  	%r304, %r912, 2147483640;
	and.b32  	%r305, %r912, 1;
	mov.b32 	%r2236, 0;
	mul.wide.u32 	%rd50, %r915, 8;
$L__BB4_306:
	setp.lt.s32 	%p524, %r913, 1;
	@%p524 bra 	$L__BB4_323;
	mov.b32 	%r2275, 0;
$L__BB4_308:
	setp.lt.u32 	%p525, %r264, 15;
	mul.lo.s32 	%r435, %r2275, %r913;
	mov.b32 	%r2278, 0;
	mov.f64 	%fd4674, 0d0000000000000000;
	@%p525 bra 	$L__BB4_311;
	mov.b32 	%r2276, 0;
	mov.f64 	%fd4674, 0d0000000000000000;
$L__BB4_310:
	.pragma "nounroll";
	add.s32 	%r1962, %r2276, %r435;
	mad.lo.s32 	%r1963, %r1962, %r915, %r2236;
	mul.wide.s32 	%rd1759, %r1963, 8;
	add.s64 	%rd1760, %rd14, %rd1759;
	ld.local.f64 	%fd3828, [%rd1760];
	mul.wide.u32 	%rd1761, %r2276, 8;
	add.s64 	%rd1762, %rd15, %rd1761;
	ld.local.f64 	%fd3829, [%rd1762];
	fma.rn.f64 	%fd3830, %fd3828, %fd3829, %fd4674;
	mul.wide.u32 	%rd1763, %r915, 8;
	add.s64 	%rd1764, %rd1760, %rd1763;
	ld.local.f64 	%fd3831, [%rd1764];
	ld.local.f64 	%fd3832, [%rd1762+8];
	fma.rn.f64 	%fd3833, %fd3831, %fd3832, %fd3830;
	add.s64 	%rd1765, %rd1764, %rd1763;
	ld.local.f64 	%fd3834, [%rd1765];
	ld.local.f64 	%fd3835, [%rd1762+16];
	fma.rn.f64 	%fd3836, %fd3834, %fd3835, %fd3833;
	add.s64 	%rd1766, %rd1765, %rd1763;
	ld.local.f64 	%fd3837, [%rd1766];
	ld.local.f64 	%fd3838, [%rd1762+24];
	fma.rn.f64 	%fd3839, %fd3837, %fd3838, %fd3836;
	add.s64 	%rd1767, %rd1766, %rd1763;
	ld.local.f64 	%fd3840, [%rd1767];
	ld.local.f64 	%fd3841, [%rd1762+32];
	fma.rn.f64 	%fd3842, %fd3840, %fd3841, %fd3839;
	add.s64 	%rd1768, %rd1767, %rd1763;
	ld.local.f64 	%fd3843, [%rd1768];
	ld.local.f64 	%fd3844, [%rd1762+40];
	fma.rn.f64 	%fd3845, %fd3843, %fd3844, %fd3842;
	add.s64 	%rd1769, %rd1768, %rd1763;
	ld.local.f64 	%fd3846, [%rd1769];
	ld.local.f64 	%fd3847, [%rd1762+48];
	fma.rn.f64 	%fd3848, %fd3846, %fd3847, %fd3845;
	add.s64 	%rd1770, %rd1769, %rd1763;
	ld.local.f64 	%fd3849, [%rd1770];
	ld.local.f64 	%fd3850, [%rd1762+56];
	fma.rn.f64 	%fd3851, %fd3849, %fd3850, %fd3848;
	add.s64 	%rd1771, %rd1770, %rd1763;
	ld.local.f64 	%fd3852, [%rd1771];
	ld.local.f64 	%fd3853, [%rd1762+64];
	fma.rn.f64 	%fd3854, %fd3852, %fd3853, %fd3851;
	add.s64 	%rd1772, %rd1771, %rd1763;
	ld.local.f64 	%fd3855, [%rd1772];
	ld.local.f64 	%fd3856, [%rd1762+72];
	fma.rn.f64 	%fd3857, %fd3855, %fd3856, %fd3854;
	add.s64 	%rd1773, %rd1772, %rd1763;
	ld.local.f64 	%fd3858, [%rd1773];
	ld.local.f64 	%fd3859, [%rd1762+80];
	fma.rn.f64 	%fd3860, %fd3858, %fd3859, %fd3857;
	add.s64 	%rd1774, %rd1773, %rd1763;
	ld.local.f64 	%fd3861, [%rd1774];
	ld.local.f64 	%fd3862, [%rd1762+88];
	fma.rn.f64 	%fd3863, %fd3861, %fd3862, %fd3860;
	add.s64 	%rd1775, %rd1774, %rd1763;
	ld.local.f64 	%fd3864, [%rd1775];
	ld.local.f64 	%fd3865, [%rd1762+96];
	fma.rn.f64 	%fd3866, %fd3864, %fd3865, %fd3863;
	add.s64 	%rd1776, %rd1775, %rd1763;
	ld.local.f64 	%fd3867, [%rd1776];
	ld.local.f64 	%fd3868, [%rd1762+104];
	fma.rn.f64 	%fd3869, %fd3867, %fd3868, %fd3866;
	add.s64 	%rd1777, %rd1776, %rd1763;
	ld.local.f64 	%fd3870, [%rd1777];
	ld.local.f64 	%fd3871, [%rd1762+112];
	fma.rn.f64 	%fd3872, %fd3870, %fd3871, %fd3869;
	add.s64 	%rd1778, %rd1777, %rd1763;
	ld.local.f64 	%fd3873, [%rd1778];
	ld.local.f64 	%fd3874, [%rd1762+120];
	fma.rn.f64 	%fd4674, %fd3873, %fd3874, %fd3872;
	add.s32 	%r2276, %r2276, 16;
	setp.ne.s32 	%p526, %r2276, %r302;
	mov.u32 	%r2278, %r302;
	@%p526 bra 	$L__BB4_310;
$L__BB4_311:
	setp.eq.s32 	%p527, %r294, 0;
	@%p527 bra 	$L__BB4_321;
	setp.lt.u32 	%p528, %r295, 7;
	@%p528 bra 	$L__BB4_314;
	add.s32 	%r1964, %r2278, %r435;
	mad.lo.s32 	%r1965, %r1964, %r915, %r2236;
	mul.wide.s32 	%rd1779, %r1965, 8;
	add.s64 	%rd1780, %rd14, %rd1779;
	ld.local.f64 	%fd3876, [%rd1780];
	mul.wide.u32 	%rd1781, %r2278, 8;
	add.s64 	%rd1782, %rd15, %rd1781;
	ld.local.f64 	%fd3877, [%rd1782];
	fma.rn.f64 	%fd3878, %fd3876, %fd3877, %fd4674;
	mul.wide.u32 	%rd1783, %r915, 8;
	add.s64 	%rd1784, %rd1780, %rd1783;
	ld.local.f64 	%fd3879, [%rd1784];
	ld.local.f64 	%fd3880, [%rd1782+8];
	fma.rn.f64 	%fd3881, %fd3879, %fd3880, %fd3878;
	add.s64 	%rd1785, %rd1784, %rd1783;
	ld.local.f64 	%fd3882, [%rd1785];
	ld.local.f64 	%fd3883, [%rd1782+16];
	fma.rn.f64 	%fd3884, %fd3882, %fd3883, %fd3881;
	add.s64 	%rd1786, %rd1785, %rd1783;
	ld.local.f64 	%fd3885, [%rd1786];
	ld.local.f64 	%fd3886, [%rd1782+24];
	fma.rn.f64 	%fd3887, %fd3885, %fd3886, %fd3884;
	add.s64 	%rd1787, %rd1786, %rd1783;
	ld.local.f64 	%fd3888, [%rd1787];
	ld.local.f64 	%fd3889, [%rd1782+32];
	fma.rn.f64 	%fd3890, %fd3888, %fd3889, %fd3887;
	add.s64 	%rd1788, %rd1787, %rd1783;
	ld.local.f64 	%fd3891, [%rd1788];
	ld.local.f64 	%fd3892, [%rd1782+40];
	fma.rn.f64 	%fd3893, %fd3891, %fd3892, %fd3890;
	add.s64 	%rd1789, %rd1788, %rd1783;
	ld.local.f64 	%fd3894, [%rd1789];
	ld.local.f64 	%fd3895, [%rd1782+48];
	fma.rn.f64 	%fd3896, %fd3894, %fd3895, %fd3893;
	add.s64 	%rd1790, %rd1789, %rd1783;
	ld.local.f64 	%fd3897, [%rd1790];
	ld.local.f64 	%fd3898, [%rd1782+56];
	fma.rn.f64 	%fd4674, %fd3897, %fd3898, %fd3896;
	add.s32 	%r2278, %r2278, 8;
$L__BB4_314:
	setp.eq.s32 	%p529, %r296, 0;
	@%p529 bra 	$L__BB4_321;
	setp.lt.u32 	%p530, %r297, 3;
	@%p530 bra 	$L__BB4_317;
	add.s32 	%r1966, %r2278, %r435;
	mad.lo.s32 	%r1967, %r1966, %r915, %r2236;
	mul.wide.s32 	%rd1791, %r1967, 8;
	add.s64 	%rd1792, %rd14, %rd1791;
	ld.local.f64 	%fd3900, [%rd1792];
	mul.wide.u32 	%rd1793, %r2278, 8;
	add.s64 	%rd1794, %rd15, %rd1793;
	ld.local.f64 	%fd3901, [%rd1794];
	fma.rn.f64 	%fd3902, %fd3900, %fd3901, %fd4674;
	add.s64 	%rd1796, %rd1792, %rd50;
	ld.local.f64 	%fd3903, [%rd1796];
	ld.local.f64 	%fd3904, [%rd1794+8];
	fma.rn.f64 	%fd3905, %fd3903, %fd3904, %fd3902;
	add.s64 	%rd1797, %rd1796, %rd50;
	ld.local.f64 	%fd3906, [%rd1797];
	ld.local.f64 	%fd3907, [%rd1794+16];
	fma.rn.f64 	%fd3908, %fd3906, %fd3907, %fd3905;
	add.s64 	%rd1798, %rd1797, %rd50;
	ld.local.f64 	%fd3909, [%rd1798];
	ld.local.f64 	%fd3910, [%rd1794+24];
	fma.rn.f64 	%fd4674, %fd3909, %fd3910, %fd3908;
	add.s32 	%r2278, %r2278, 4;
$L__BB4_317:
	setp.eq.s32 	%p531, %r303, 0;
	@%p531 bra 	$L__BB4_321;
	setp.eq.s32 	%p532, %r303, 1;
	add.s32 	%r1968, %r2278, %r435;
	mad.lo.s32 	%r1969, %r1968, %r915, %r2236;
	mul.wide.s32 	%rd1799, %r1969, 8;
	add.s64 	%rd48, %rd14, %rd1799;
	ld.local.f64 	%fd3911, [%rd48];
	mul.wide.u32 	%rd1800, %r2278, 8;
	add.s64 	%rd49, %rd15, %rd1800;
	ld.local.f64 	%fd3912, [%rd49];
	fma.rn.f64 	%fd4674, %fd3911, %fd3912, %fd4674;
	@%p532 bra 	$L__BB4_321;
	setp.eq.s32 	%p533, %r303, 2;
	add.s64 	%rd51, %rd48, %rd50;
	ld.local.f64 	%fd3913, [%rd51];
	ld.local.f64 	%fd3914, [%rd49+8];
	fma.rn.f64 	%fd4674, %fd3913, %fd3914, %fd4674;
	@%p533 bra 	$L__BB4_321;
	add.s64 	%rd1801, %rd51, %rd50;
	ld.local.f64 	%fd3915, [%rd1801];
	ld.local.f64 	%fd3916, [%rd49+16];
	fma.rn.f64 	%fd4674, %fd3915, %fd3916, %fd4674;
$L__BB4_321:
	mul.wide.u32 	%rd1802, %r2275, 8;
	add.s64 	%rd1803, %rd17, %rd1802;
	st.local.f64 	[%rd1803], %fd4674;
	add.s32 	%r2275, %r2275, 1;
	setp.ne.s32 	%p534, %r2275, %r913;
	@%p534 bra 	$L__BB4_308;
	ld.local.f64 	%fd4675, [%rd17];
$L__BB4_323:
	setp.lt.s32 	%p535, %r913, 2;
	div.rn.f64 	%fd3917, %fd4675, %fd126;
	st.local.f64 	[%rd10], %fd3917;
	@%p535 bra 	$L__BB4_339;
	mov.b32 	%r2285, 1;
	mov.b32 	%r2286, 0;
	mov.b16 	%rs133, 0;
	mov.u16 	%rs134, %rs133;
$L__BB4_325:
	mov.u32 	%r455, %r2286;
	mov.u32 	%r2286, %r2285;
	add.s16 	%rs133, %rs133, 1;
	add.s16 	%rs134, %rs134, 1;
	mul.lo.s32 	%r457, %r2286, %r913;
	setp.lt.u32 	%p536, %r455, 15;
	mov.b32 	%r2289, 0;
	mov.f64 	%fd4691, 0d0000000000000000;
	@%p536 bra 	$L__BB4_328;
	and.b32  	%r2289, %r2286, 2147483632;
	mov.b32 	%r2287, 0;
	mov.f64 	%fd4691, 0d0000000000000000;
$L__BB4_327:
	.pragma "nounroll";
	add.s32 	%r1974, %r2287, %r457;
	mul.wide.u32 	%rd1804, %r1974, 8;
	add.s64 	%rd1805, %rd13, %rd1804;
	ld.local.f64 	%fd3921, [%rd1805];
	mul.wide.u32 	%rd1806, %r2287, 8;
	add.s64 	%rd1807, %rd10, %rd1806;
	ld.local.f64 	%fd3922, [%rd1807];
	fma.rn.f64 	%fd3923, %fd3921, %fd3922, %fd4691;
	ld.local.f64 	%fd3924, [%rd1805+8];
	ld.local.f64 	%fd3925, [%rd1807+8];
	fma.rn.f64 	%fd3926, %fd3924, %fd3925, %fd3923;
	ld.local.f64 	%fd3927, [%rd1805+16];
	ld.local.f64 	%fd3928, [%rd1807+16];
	fma.rn.f64 	%fd3929, %fd3927, %fd3928, %fd3926;
	ld.local.f64 	%fd3930, [%rd1805+24];
	ld.local.f64 	%fd3931, [%rd1807+24];
	fma.rn.f64 	%fd3932, %fd3930, %fd3931, %fd3929;
	ld.local.f64 	%fd3933, [%rd1805+32];
	ld.local.f64 	%fd3934, [%rd1807+32];
	fma.rn.f64 	%fd3935, %fd3933, %fd3934, %fd3932;
	ld.local.f64 	%fd3936, [%rd1805+40];
	ld.local.f64 	%fd3937, [%rd1807+40];
	fma.rn.f64 	%fd3938, %fd3936, %fd3937, %fd3935;
	ld.local.f64 	%fd3939, [%rd1805+48];
	ld.local.f64 	%fd3940, [%rd1807+48];
	fma.rn.f64 	%fd3941, %fd3939, %fd3940, %fd3938;
	ld.local.f64 	%fd3942, [%rd1805+56];
	ld.local.f64 	%fd3943, [%rd1807+56];
	fma.rn.f64 	%fd3944, %fd3942, %fd3943, %fd3941;
	ld.local.f64 	%fd3945, [%rd1805+64];
	ld.local.f64 	%fd3946, [%rd1807+64];
	fma.rn.f64 	%fd3947, %fd3945, %fd3946, %fd3944;
	ld.local.f64 	%fd3948, [%rd1805+72];
	ld.local.f64 	%fd3949, [%rd1807+72];
	fma.rn.f64 	%fd3950, %fd3948, %fd3949, %fd3947;
	ld.local.f64 	%fd3951, [%rd1805+80];
	ld.local.f64 	%fd3952, [%rd1807+80];
	fma.rn.f64 	%fd3953, %fd3951, %fd3952, %fd3950;
	ld.local.f64 	%fd3954, [%rd1805+88];
	ld.local.f64 	%fd3955, [%rd1807+88];
	fma.rn.f64 	%fd3956, %fd3954, %fd3955, %fd3953;
	ld.local.f64 	%fd3957, [%rd1805+96];
	ld.local.f64 	%fd3958, [%rd1807+96];
	fma.rn.f64 	%fd3959, %fd3957, %fd3958, %fd3956;
	ld.local.f64 	%fd3960, [%rd1805+104];
	ld.local.f64 	%fd3961, [%rd1807+104];
	fma.rn.f64 	%fd3962, %fd3960, %fd3961, %fd3959;
	ld.local.f64 	%fd3963, [%rd1805+112];
	ld.local.f64 	%fd3964, [%rd1807+112];
	fma.rn.f64 	%fd3965, %fd3963, %fd3964, %fd3962;
	ld.local.f64 	%fd3966, [%rd1805+120];
	ld.local.f64 	%fd3967, [%rd1807+120];
	fma.rn.f64 	%fd4691, %fd3966, %fd3967, %fd3965;
	add.s32 	%r2287, %r2287, 16;
	setp.ne.s32 	%p537, %r2287, %r2289;
	@%p537 bra 	$L__BB4_327;
$L__BB4_328:
	and.b32  	%r1975, %r2286, 15;
	setp.eq.s32 	%p538, %r1975, 0;
	@%p538 bra 	$L__BB4_338;
	cvt.u32.u16 	%r1976, %rs134;
	and.b32  	%r462, %r1976, 15;
	add.s32 	%r1977, %r462, -1;
	setp.lt.u32 	%p539, %r1977, 7;
	@%p539 bra 	$L__BB4_331;
	add.s32 	%r1978, %r2289, %r457;
	mul.wide.u32 	%rd1808, %r1978, 8;
	add.s64 	%rd1809, %rd13, %rd1808;
	ld.local.f64 	%fd3969, [%rd1809];
	cvt.u64.u32 	%rd1810, %r2289;
	mul.wide.u32 	%rd1811, %r2289, 8;
	add.s64 	%rd1812, %rd10, %rd1811;
	ld.local.f64 	%fd3970, [%rd1812];
	fma.rn.f64 	%fd3971, %fd3969, %fd3970, %fd4691;
	cvt.u64.u32 	%rd1813, %r457;
	add.s64 	%rd1814, %rd1810, %rd1813;
	shl.b64 	%rd1815, %rd1814, 3;
	add.s64 	%rd1816, %rd13, %rd1815;
	ld.local.f64 	%fd3972, [%rd1816+8];
	ld.local.f64 	%fd3973, [%rd1812+8];
	fma.rn.f64 	%fd3974, %fd3972, %fd3973, %fd3971;
	ld.local.f64 	%fd3975, [%rd1816+16];
	ld.local.f64 	%fd3976, [%rd1812+16];
	fma.rn.f64 	%fd3977, %fd3975, %fd3976, %fd3974;
	ld.local.f64 	%fd3978, [%rd1816+24];
	ld.local.f64 	%fd3979, [%rd1812+24];
	fma.rn.f64 	%fd3980, %fd3978, %fd3979, %fd3977;
	ld.local.f64 	%fd3981, [%rd1816+32];
	ld.local.f64 	%fd3982, [%rd1812+32];
	fma.rn.f64 	%fd3983, %fd3981, %fd3982, %fd3980;
	ld.local.f64 	%fd3984, [%rd1816+40];
	ld.local.f64 	%fd3985, [%rd1812+40];
	fma.rn.f64 	%fd3986, %fd3984, %fd3985, %fd3983;
	ld.local.f64 	%fd3987, [%rd1816+48];
	ld.local.f64 	%fd3988, [%rd1812+48];
	fma.rn.f64 	%fd3989, %fd3987, %fd3988, %fd3986;
	ld.local.f64 	%fd3990, [%rd1816+56];
	ld.local.f64 	%fd3991, [%rd1812+56];
	fma.rn.f64 	%fd4691, %fd3990, %fd3991, %fd3989;
	add.s32 	%r2289, %r2289, 8;
$L__BB4_331:
	and.b32  	%r1979, %r462, 7;
	setp.eq.s32 	%p540, %r1979, 0;
	@%p540 bra 	$L__BB4_338;
	cvt.u32.u16 	%r1980, %rs133;
	and.b32  	%r1981, %r1980, 7;
	and.b32  	%r465, %r1980, 3;
	add.s32 	%r1982, %r1981, -1;
	setp.lt.u32 	%p541, %r1982, 3;
	@%p541 bra 	$L__BB4_334;
	add.s32 	%r1983, %r2289, %r457;
	mul.wide.u32 	%rd1817, %r1983, 8;
	add.s64 	%rd1818, %rd13, %rd1817;
	ld.local.f64 	%fd3993, [%rd1818];
	cvt.u64.u32 	%rd1819, %r2289;
	mul.wide.u32 	%rd1820, %r2289, 8;
	add.s64 	%rd1821, %rd10, %rd1820;
	ld.local.f64 	%fd3994, [%rd1821];
	fma.rn.f64 	%fd3995, %fd3993, %fd3994, %fd4691;
	cvt.u64.u32 	%rd1822, %r457;
	add.s64 	%rd1823, %rd1819, %rd1822;
	shl.b64 	%rd1824, %rd1823, 3;
	add.s64 	%rd1825, %rd13, %rd1824;
	ld.local.f64 	%fd3996, [%rd1825+8];
	ld.local.f64 	%fd3997, [%rd1821+8];
	fma.rn.f64 	%fd3998, %fd3996, %fd3997, %fd3995;
	ld.local.f64 	%fd3999, [%rd1825+16];
	ld.local.f64 	%fd4000, [%rd1821+16];
	fma.rn.f64 	%fd4001, %fd3999, %fd4000, %fd3998;
	ld.local.f64 	%fd4002, [%rd1825+24];
	ld.local.f64 	%fd4003, [%rd1821+24];
	fma.rn.f64 	%fd4691, %fd4002, %fd4003, %fd4001;
	add.s32 	%r2289, %r2289, 4;
$L__BB4_334:
	setp.eq.s32 	%p542, %r465, 0;
	@%p542 bra 	$L__BB4_338;
	add.s32 	%r1984, %r2289, %r457;
	mul.wide.u32 	%rd1826, %r1984, 8;
	add.s64 	%rd1827, %rd13, %rd1826;
	ld.local.f64 	%fd4004, [%rd1827];
	cvt.u64.u32 	%rd53, %r2289;
	mul.wide.u32 	%rd1828, %r2289, 8;
	add.s64 	%rd54, %rd10, %rd1828;
	ld.local.f64 	%fd4005, [%rd54];
	fma.rn.f64 	%fd4691, %fd4004, %fd4005, %fd4691;
	setp.eq.s32 	%p543, %r465, 1;
	@%p543 bra 	$L__BB4_338;
	cvt.u64.u32 	%rd1829, %r457;
	add.s64 	%rd1830, %rd53, %rd1829;
	shl.b64 	%rd1831, %rd1830, 3;
	add.s64 	%rd55, %rd13, %rd1831;
	ld.local.f64 	%fd4006, [%rd55+8];
	ld.local.f64 	%fd4007, [%rd54+8];
	fma.rn.f64 	%fd4691, %fd4006, %fd4007, %fd4691;
	setp.eq.s32 	%p544, %r465, 2;
	@%p544 bra 	$L__BB4_338;
	ld.local.f64 	%fd4008, [%rd55+16];
	ld.local.f64 	%fd4009, [%rd54+16];
	fma.rn.f64 	%fd4691, %fd4008, %fd4009, %fd4691;
$L__BB4_338:
	mul.wide.u32 	%rd1832, %r2286, 8;
	add.s64 	%rd1833, %rd17, %rd1832;
	ld.local.f64 	%fd4010, [%rd1833];
	sub.f64 	%fd4011, %fd4010, %fd4691;
	add.s32 	%r1985, %r457, %r2286;
	mul.wide.u32 	%rd1834, %r1985, 8;
	add.s64 	%rd1835, %rd13, %rd1834;
	ld.local.f64 	%fd4012, [%rd1835];
	div.rn.f64 	%fd4013, %fd4011, %fd4012;
	add.s64 	%rd1836, %rd10, %rd1832;
	st.local.f64 	[%rd1836], %fd4013;
	add.s32 	%r2285, %r2286, 1;
	setp.eq.s32 	%p545, %r2285, %r913;
	@%p545 bra 	$L__BB4_339;
	bra.uni 	$L__BB4_325;
$L__BB4_339:
	setp.lt.s32 	%p546, %r912, 1;
	@%p546 bra 	$L__BB4_400;
	setp.lt.s32 	%p547, %r913, 1;
	@%p547 bra 	$L__BB4_387;
	mov.b32 	%r2280, 0;
$L__BB4_342:
	setp.lt.u32 	%p557, %r264, 15;
	mov.b32 	%r2283, 0;
	mov.f64 	%fd4683, 0d0000000000000000;
	@%p557 bra 	$L__BB4_345;
	mov.b32 	%r2281, 0;
	mov.f64 	%fd4683, 0d0000000000000000;
$L__BB4_344:
	.pragma "nounroll";
	mad.lo.s32 	%r1993, %r2281, %r912, %r2280;
	mul.wide.u32 	%rd1849, %r1993, 8;
	add.s64 	%rd1850, %rd11, %rd1849;
	ld.local.f64 	%fd4018, [%rd1850];
	mul.wide.u32 	%rd1851, %r2281, 8;
	add.s64 	%rd1852, %rd10, %rd1851;
	ld.local.f64 	%fd4019, [%rd1852];
	fma.rn.f64 	%fd4020, %fd4018, %fd4019, %fd4683;
	add.s32 	%r1994, %r1993, %r912;
	mul.wide.u32 	%rd1853, %r1994, 8;
	add.s64 	%rd1854, %rd11, %rd1853;
	ld.local.f64 	%fd4021, [%rd1854];
	ld.local.f64 	%fd4022, [%rd1852+8];
	fma.rn.f64 	%fd4023, %fd4021, %fd4022, %fd4020;
	add.s32 	%r1995, %r1994, %r912;
	mul.wide.u32 	%rd1855, %r1995, 8;
	add.s64 	%rd1856, %rd11, %rd1855;
	ld.local.f64 	%fd4024, [%rd1856];
	ld.local.f64 	%fd4025, [%rd1852+16];
	fma.rn.f64 	%fd4026, %fd4024, %fd4025, %fd4023;
	add.s32 	%r1996, %r1995, %r912;
	mul.wide.u32 	%rd1857, %r1996, 8;
	add.s64 	%rd1858, %rd11, %rd1857;
	ld.local.f64 	%fd4027, [%rd1858];
	ld.local.f64 	%fd4028, [%rd1852+24];
	fma.rn.f64 	%fd4029, %fd4027, %fd4028, %fd4026;
	add.s32 	%r1997, %r1996, %r912;
	mul.wide.u32 	%rd1859, %r1997, 8;
	add.s64 	%rd1860, %rd11, %rd1859;
	ld.local.f64 	%fd4030, [%rd1860];
	ld.local.f64 	%fd4031, [%rd1852+32];
	fma.rn.f64 	%fd4032, %fd4030, %fd4031, %fd4029;
	add.s32 	%r1998, %r1997, %r912;
	mul.wide.u32 	%rd1861, %r1998, 8;
	add.s64 	%rd1862, %rd11, %rd1861;
	ld.local.f64 	%fd4033, [%rd1862];
	ld.local.f64 	%fd4034, [%rd1852+40];
	fma.rn.f64 	%fd4035, %fd4033, %fd4034, %fd4032;
	add.s32 	%r1999, %r1998, %r912;
	mul.wide.u32 	%rd1863, %r1999, 8;
	add.s64 	%rd1864, %rd11, %rd1863;
	ld.local.f64 	%fd4036, [%rd1864];
	ld.local.f64 	%fd4037, [%rd1852+48];
	fma.rn.f64 	%fd4038, %fd4036, %fd4037, %fd4035;
	add.s32 	%r2000, %r1999, %r912;
	mul.wide.u32 	%rd1865, %r2000, 8;
	add.s64 	%rd1866, %rd11, %rd1865;
	ld.local.f64 	%fd4039, [%rd1866];
	ld.local.f64 	%fd4040, [%rd1852+56];
	fma.rn.f64 	%fd4041, %fd4039, %fd4040, %fd4038;
	add.s32 	%r2001, %r2000, %r912;
	mul.wide.u32 	%rd1867, %r2001, 8;
	add.s64 	%rd1868, %rd11, %rd1867;
	ld.local.f64 	%fd4042, [%rd1868];
	ld.local.f64 	%fd4043, [%rd1852+64];
	fma.rn.f64 	%fd4044, %fd4042, %fd4043, %fd4041;
	add.s32 	%r2002, %r2001, %r912;
	mul.wide.u32 	%rd1869, %r2002, 8;
	add.s64 	%rd1870, %rd11, %rd1869;
	ld.local.f64 	%fd4045, [%rd1870];
	ld.local.f64 	%fd4046, [%rd1852+72];
	fma.rn.f64 	%fd4047, %fd4045, %fd4046, %fd4044;
	add.s32 	%r2003, %r2002, %r912;
	mul.wide.u32 	%rd1871, %r2003, 8;
	add.s64 	%rd1872, %rd11, %rd1871;
	ld.local.f64 	%fd4048, [%rd1872];
	ld.local.f64 	%fd4049, [%rd1852+80];
	fma.rn.f64 	%fd4050, %fd4048, %fd4049, %fd4047;
	add.s32 	%r2004, %r2003, %r912;
	mul.wide.u32 	%rd1873, %r2004, 8;
	add.s64 	%rd1874, %rd11, %rd1873;
	ld.local.f64 	%fd4051, [%rd1874];
	ld.local.f64 	%fd4052, [%rd1852+88];
	fma.rn.f64 	%fd4053, %fd4051, %fd4052, %fd4050;
	add.s32 	%r2005, %r2004, %r912;
	mul.wide.u32 	%rd1875, %r2005, 8;
	add.s64 	%rd1876, %rd11, %rd1875;
	ld.local.f64 	%fd4054, [%rd1876];
	ld.local.f64 	%fd4055, [%rd1852+96];
	fma.rn.f64 	%fd4056, %fd4054, %fd4055, %fd4053;
	add.s32 	%r2006, %r2005, %r912;
	mul.wide.u32 	%rd1877, %r2006, 8;
	add.s64 	%rd1878, %rd11, %rd1877;
	ld.local.f64 	%fd4057, [%rd1878];
	ld.local.f64 	%fd4058, [%rd1852+104];
	fma.rn.f64 	%fd4059, %fd4057, %fd4058, %fd4056;
	add.s32 	%r2007, %r2006, %r912;
	mul.wide.u32 	%rd1879, %r2007, 8;
	add.s64 	%rd1880, %rd11, %rd1879;
	ld.local.f64 	%fd4060, [%rd1880];
	ld.local.f64 	%fd4061, [%rd1852+112];
	fma.rn.f64 	%fd4062, %fd4060, %fd4061, %fd4059;
	add.s32 	%r2008, %r2007, %r912;
	mul.wide.u32 	%rd1881, %r2008, 8;
	add.s64 	%rd1882, %rd11, %rd1881;
	ld.local.f64 	%fd4063, [%rd1882];
	ld.local.f64 	%fd4064, [%rd1852+120];
	fma.rn.f64 	%fd4683, %fd4063, %fd4064, %fd4062;
	add.s32 	%r2281, %r2281, 16;
	setp.ne.s32 	%p558, %r2281, %r302;
	mov.u32 	%r2283, %r302;
	@%p558 bra 	$L__BB4_344;
$L__BB4_345:
	setp.eq.s32 	%p559, %r294, 0;
	@%p559 bra 	$L__BB4_355;
	setp.lt.u32 	%p560, %r295, 7;
	@%p560 bra 	$L__BB4_348;
	mad.lo.s32 	%r2009, %r2283, %r912, %r2280;
	mul.wide.u32 	%rd1883, %r2009, 8;
	add.s64 	%rd1884, %rd11, %rd1883;
	ld.local.f64 	%fd4066, [%rd1884];
	mul.wide.u32 	%rd1885, %r2283, 8;
	add.s64 	%rd1886, %rd10, %rd1885;
	ld.local.f64 	%fd4067, [%rd1886];
	fma.rn.f64 	%fd4068, %fd4066, %fd4067, %fd4683;
	add.s32 	%r2010, %r2009, %r912;
	mul.wide.u32 	%rd1887, %r2010, 8;
	add.s64 	%rd1888, %rd11, %rd1887;
	ld.local.f64 	%fd4069, [%rd1888];
	ld.local.f64 	%fd4070, [%rd1886+8];
	fma.rn.f64 	%fd4071, %fd4069, %fd4070, %fd4068;
	add.s32 	%r2011, %r2010, %r912;
	mul.wide.u32 	%rd1889, %r2011, 8;
	add.s64 	%rd1890, %rd11, %rd1889;
	ld.local.f64 	%fd4072, [%rd1890];
	ld.local.f64 	%fd4073, [%rd1886+16];
	fma.rn.f64 	%fd4074, %fd4072, %fd4073, %fd4071;
	add.s32 	%r2012, %r2011, %r912;
	mul.wide.u32 	%rd1891, %r2012, 8;
	add.s64 	%rd1892, %rd11, %rd1891;
	ld.local.f64 	%fd4075, [%rd1892];
	ld.local.f64 	%fd4076, [%rd1886+24];
	fma.rn.f64 	%fd4077, %fd4075, %fd4076, %fd4074;
	add.s32 	%r2013, %r2012, %r912;
	mul.wide.u32 	%rd1893, %r2013, 8;
	add.s64 	%rd1894, %rd11, %rd1893;
	ld.local.f64 	%fd4078, [%rd1894];
	ld.local.f64 	%fd4079, [%rd1886+32];
	fma.rn.f64 	%fd4080, %fd4078, %fd4079, %fd4077;
	add.s32 	%r2014, %r2013, %r912;
	mul.wide.u32 	%rd1895, %r2014, 8;
	add.s64 	%rd1896, %rd11, %rd1895;
	ld.local.f64 	%fd4081, [%rd1896];
	ld.local.f64 	%fd4082, [%rd1886+40];
	fma.rn.f64 	%fd4083, %fd4081, %fd4082, %fd4080;
	add.s32 	%r2015, %r2014, %r912;
	mul.wide.u32 	%rd1897, %r2015, 8;
	add.s64 	%rd1898, %rd11, %rd1897;
	ld.local.f64 	%fd4084, [%rd1898];
	ld.local.f64 	%fd4085, [%rd1886+48];
	fma.rn.f64 	%fd4086, %fd4084, %fd4085, %fd4083;
	add.s32 	%r2016, %r2015, %r912;
	mul.wide.u32 	%rd1899, %r2016, 8;
	add.s64 	%rd1900, %rd11, %rd1899;
	ld.local.f64 	%fd4087, [%rd1900];
	ld.local.f64 	%fd4088, [%rd1886+56];
	fma.rn.f64 	%fd4683, %fd4087, %fd4088, %fd4086;
	add.s32 	%r2283, %r2283, 8;
$L__BB4_348:
	setp.eq.s32 	%p561, %r296, 0;
	@%p561 bra 	$L__BB4_355;
	setp.lt.u32 	%p562, %r297, 3;
	@%p562 bra 	$L__BB4_351;
	mad.lo.s32 	%r2017, %r2283, %r912, %r2280;
	mul.wide.u32 	%rd1901, %r2017, 8;
	add.s64 	%rd1902, %rd11, %rd1901;
	ld.local.f64 	%fd4090, [%rd1902];
	mul.wide.u32 	%rd1903, %r2283, 8;
	add.s64 	%rd1904, %rd10, %rd1903;
	ld.local.f64 	%fd4091, [%rd1904];
	fma.rn.f64 	%fd4092, %fd4090, %fd4091, %fd4683;
	add.s32 	%r2018, %r2017, %r912;
	mul.wide.u32 	%rd1905, %r2018, 8;
	add.s64 	%rd1906, %rd11, %rd1905;
	ld.local.f64 	%fd4093, [%rd1906];
	ld.local.f64 	%fd4094, [%rd1904+8];
	fma.rn.f64 	%fd4095, %fd4093, %fd4094, %fd4092;
	add.s32 	%r2019, %r2018, %r912;
	mul.wide.u32 	%rd1907, %r2019, 8;
	add.s64 	%rd1908, %rd11, %rd1907;
	ld.local.f64 	%fd4096, [%rd1908];
	ld.local.f64 	%fd4097, [%rd1904+16];
	fma.rn.f64 	%fd4098, %fd4096, %fd4097, %fd4095;
	add.s32 	%r2020, %r2019, %r912;
	mul.wide.u32 	%rd1909, %r2020, 8;
	add.s64 	%rd1910, %rd11, %rd1909;
	ld.local.f64 	%fd4099, [%rd1910];
	ld.local.f64 	%fd4100, [%rd1904+24];
	fma.rn.f64 	%fd4683, %fd4099, %fd4100, %fd4098;
	add.s32 	%r2283, %r2283, 4;
$L__BB4_351:
	setp.eq.s32 	%p563, %r303, 0;
	@%p563 bra 	$L__BB4_355;
	setp.eq.s32 	%p564, %r303, 1;
	mad.lo.s32 	%r452, %r2283, %r912, %r2280;
	mul.wide.u32 	%rd1911, %r452, 8;
	add.s64 	%rd1912, %rd11, %rd1911;
	ld.local.f64 	%fd4101, [%rd1912];
	mul.wide.u32 	%rd1913, %r2283, 8;
	add.s64 	%rd52, %rd10, %rd1913;
	ld.local.f64 	%fd4102, [%rd52];
	fma.rn.f64 	%fd4683, %fd4101, %fd4102, %fd4683;
	@%p564 bra 	$L__BB4_355;
	setp.eq.s32 	%p565, %r303, 2;
	add.s32 	%r453, %r452, %r912;
	mul.wide.u32 	%rd1914, %r453, 8;
	add.s64 	%rd1915, %rd11, %rd1914;
	ld.local.f64 	%fd4103, [%rd1915];
	ld.local.f64 	%fd4104, [%rd52+8];
	fma.rn.f64 	%fd4683, %fd4103, %fd4104, %fd4683;
	@%p565 bra 	$L__BB4_355;
	add.s32 	%r2021, %r453, %r912;
	mul.wide.u32 	%rd1916, %r2021, 8;
	add.s64 	%rd1917, %rd11, %rd1916;
	ld.local.f64 	%fd4105, [%rd1917];
	ld.local.f64 	%fd4106, [%rd52+16];
	fma.rn.f64 	%fd4683, %fd4105, %fd4106, %fd4683;
$L__BB4_355:
	mul.wide.u32 	%rd1918, %r2280, 8;
	add.s64 	%rd1919, %rd18, %rd1918;
	st.local.f64 	[%rd1919], %fd4683;
	add.s32 	%r2280, %r2280, 1;
	setp.eq.s32 	%p566, %r2280, %r912;
	@%p566 bra 	$L__BB4_400;
	bra.uni 	$L__BB4_342;
$L__BB4_356:
	setp.gt.s32 	%p605, %r913, 0;
	mul.lo.s32 	%r307, %r915, %r264;
	@%p605 bra 	$L__BB4_370;
	mov.b32 	%r2312, 0;
	mov.b16 	%rs135, 0;
	mov.u16 	%rs136, %rs135;
$L__BB4_358:
	mov.u32 	%r512, %r2312;
	add.s32 	%r2312, %r512, 1;
	add.s16 	%rs136, %rs136, 1;
	add.s32 	%r2090, %r512, %r307;
	mul.wide.s32 	%rd2087, %r2090, 8;
	add.s64 	%rd2088, %rd12, %rd2087;
	ld.local.f64 	%fd229, [%rd2088];
	add.s32 	%r2091, %r512, %r293;
	mul.lo.s32 	%r514, %r2091, %r915;
	setp.lt.u32 	%p606, %r512, 7;
	mov.b32 	%r2315, 0;
	@%p606 bra 	$L__BB4_361;
	and.b32  	%r2315, %r2312, -8;
	mov.b32 	%r2313, 0;
$L__BB4_360:
	.pragma "nounroll";
	add.s32 	%r2093, %r2313, %r307;
	mul.wide.s32 	%rd2089, %r2093, 8;
	add.s64 	%rd2090, %rd12, %rd2089;
	ld.local.f64 	%fd4430, [%rd2090];
	mul.f64 	%fd4431, %fd4430, 0d3FE0000000000000;
	mul.f64 	%fd4432, %fd229, %fd4431;
	mov.f64 	%fd4433, 0d0000000000000000;
	sub.f64 	%fd4434, %fd4433, %fd4432;
	add.s32 	%r2094, %r2313, %r514;
	mul.wide.s32 	%rd2091, %r2094, 8;
	add.s64 	%rd2092, %rd7, %rd2091;
	st.global.f64 	[%rd2092], %fd4434;
	ld.local.f64 	%fd4435, [%rd2090+8];
	mul.f64 	%fd4436, %fd4435, 0d3FE0000000000000;
	mul.f64 	%fd4437, %fd229, %fd4436;
	sub.f64 	%fd4438, %fd4433, %fd4437;
	st.global.f64 	[%rd2092+8], %fd4438;
	ld.local.f64 	%fd4439, [%rd2090+16];
	mul.f64 	%fd4440, %fd4439, 0d3FE0000000000000;
	mul.f64 	%fd4441, %fd229, %fd4440;
	sub.f64 	%fd4442, %fd4433, %fd4441;
	st.global.f64 	[%rd2092+16], %fd4442;
	ld.local.f64 	%fd4443, [%rd2090+24];
	mul.f64 	%fd4444, %fd4443, 0d3FE0000000000000;
	mul.f64 	%fd4445, %fd229, %fd4444;
	sub.f64 	%fd4446, %fd4433, %fd4445;
	st.global.f64 	[%rd2092+24], %fd4446;
	ld.local.f64 	%fd4447, [%rd2090+32];
	mul.f64 	%fd4448, %fd4447, 0d3FE0000000000000;
	mul.f64 	%fd4449, %fd229, %fd4448;
	sub.f64 	%fd4450, %fd4433, %fd4449;
	st.global.f64 	[%rd2092+32], %fd4450;
	ld.local.f64 	%fd4451, [%rd2090+40];
	mul.f64 	%fd4452, %fd4451, 0d3FE0000000000000;
	mul.f64 	%fd4453, %fd229, %fd4452;
	sub.f64 	%fd4454, %fd4433, %fd4453;
	st.global.f64 	[%rd2092+40], %fd4454;
	ld.local.f64 	%fd4455, [%rd2090+48];
	mul.f64 	%fd4456, %fd4455, 0d3FE0000000000000;
	mul.f64 	%fd4457, %fd229, %fd4456;
	sub.f64 	%fd4458, %fd4433, %fd4457;
	st.global.f64 	[%rd2092+48], %fd4458;
	ld.local.f64 	%fd4459, [%rd2090+56];
	mul.f64 	%fd4460, %fd4459, 0d3FE0000000000000;
	mul.f64 	%fd4461, %fd229, %fd4460;
	sub.f64 	%fd4462, %fd4433, %fd4461;
	st.global.f64 	[%rd2092+56], %fd4462;
	add.s32 	%r2313, %r2313, 8;
	setp.ne.s32 	%p607, %r2313, %r2315;
	@%p607 bra 	$L__BB4_360;
$L__BB4_361:
	and.b32  	%r2095, %r2312, 7;
	setp.eq.s32 	%p608, %r2095, 0;
	@%p608 bra 	$L__BB4_369;
	cvt.u32.u16 	%r2096, %rs136;
	and.b32  	%r519, %r2096, 7;
	add.s32 	%r2097, %r519, -1;
	setp.lt.u32 	%p609, %r2097, 3;
	@%p609 bra 	$L__BB4_364;
	add.s32 	%r2098, %r2315, %r307;
	mul.wide.s32 	%rd2093, %r2098, 8;
	add.s64 	%rd2094, %rd12, %rd2093;
	ld.local.f64 	%fd4463, [%rd2094];
	mul.f64 	%fd4464, %fd4463, 0d3FE0000000000000;
	mul.f64 	%fd4465, %fd229, %fd4464;
	mov.f64 	%fd4466, 0d0000000000000000;
	sub.f64 	%fd4467, %fd4466, %fd4465;
	add.s32 	%r2099, %r2315, %r514;
	mul.wide.s32 	%rd2095, %r2099, 8;
	add.s64 	%rd2096, %rd7, %rd2095;
	st.global.f64 	[%rd2096], %fd4467;
	ld.local.f64 	%fd4468, [%rd2094+8];
	mul.f64 	%fd4469, %fd4468, 0d3FE0000000000000;
	mul.f64 	%fd4470, %fd229, %fd4469;
	sub.f64 	%fd4471, %fd4466, %fd4470;
	st.global.f64 	[%rd2096+8], %fd4471;
	ld.local.f64 	%fd4472, [%rd2094+16];
	mul.f64 	%fd4473, %fd4472, 0d3FE0000000000000;
	mul.f64 	%fd4474, %fd229, %fd4473;
	sub.f64 	%fd4475, %fd4466, %fd4474;
	st.global.f64 	[%rd2096+16], %fd4475;
	ld.local.f64 	%fd4476, [%rd2094+24];
	mul.f64 	%fd4477, %fd4476, 0d3FE0000000000000;
	mul.f64 	%fd4478, %fd229, %fd4477;
	sub.f64 	%fd4479, %fd4466, %fd4478;
	st.global.f64 	[%rd2096+24], %fd4479;
	add.s32 	%r2315, %r2315, 4;
$L__BB4_364:
	and.b32  	%r2100, %r519, 3;
	setp.eq.s32 	%p610, %r2100, 0;
	@%p610 bra 	$L__BB4_369;
	and.b16  	%rs119, %rs135, 3;
	setp.eq.s16 	%p611, %rs119, 0;
	@%p611 bra 	$L__BB4_367;
	add.s32 	%r2101, %r2315, %r307;
	mul.wide.s32 	%rd2097, %r2101, 8;
	add.s64 	%rd2098, %rd12, %rd2097;
	ld.local.f64 	%fd4480, [%rd2098];
	mul.f64 	%fd4481, %fd4480, 0d3FE0000000000000;
	mul.f64 	%fd4482, %fd229, %fd4481;
	mov.f64 	%fd4483, 0d0000000000000000;
	sub.f64 	%fd4484, %fd4483, %fd4482;
	add.s32 	%r2102, %r2315, %r514;
	mul.wide.s32 	%rd2099, %r2102, 8;
	add.s64 	%rd2100, %rd7, %rd2099;
	st.global.f64 	[%rd2100], %fd4484;
	ld.local.f64 	%fd4485, [%rd2098+8];
	mul.f64 	%fd4486, %fd4485, 0d3FE0000000000000;
	mul.f64 	%fd4487, %fd229, %fd4486;
	sub.f64 	%fd4488, %fd4483, %fd4487;
	st.global.f64 	[%rd2100+8], %fd4488;
	add.s32 	%r2315, %r2315, 2;
$L__BB4_367:
	and.b16  	%rs120, %rs135, 1;
	setp.eq.b16 	%p612, %rs120, 1;
	@%p612 bra 	$L__BB4_369;
	add.s32 	%r2103, %r2315, %r307;
	mul.wide.s32 	%rd2101, %r2103, 8;
	add.s64 	%rd2102, %rd12, %rd2101;
	ld.local.f64 	%fd4489, [%rd2102];
	mul.f64 	%fd4490, %fd4489, 0dBFE0000000000000;
	fma.rn.f64 	%fd4491, %fd229, %fd4490, 0d0000000000000000;
	add.s32 	%r2104, %r2315, %r514;
	mul.wide.s32 	%rd2103, %r2104, 8;
	add.s64 	%rd2104, %rd7, %rd2103;
	st.global.f64 	[%rd2104], %fd4491;
$L__BB4_369:
	setp.eq.s32 	%p613, %r2312, %r915;
	add.s16 	%rs135, %rs135, 1;
	@%p613 bra 	$L__BB4_863;
	bra.uni 	$L__BB4_358;
$L__BB4_370:
	and.b32  	%r2106, %r913, 2147483632;
	neg.s32 	%r308, %r2106;
	shl.b32 	%r309, %r915, 4;
	shl.b32 	%r310, %r915, 1;
	mul.lo.s32 	%r311, %r915, 3;
	shl.b32 	%r312, %r915, 2;
	mul.lo.s32 	%r313, %r915, 5;
	mul.lo.s32 	%r314, %r915, 6;
	mul.lo.s32 	%r315, %r915, 7;
	shl.b32 	%r316, %r915, 3;
	mul.lo.s32 	%r317, %r915, 9;
	mul.lo.s32 	%r318, %r915, 10;
	mul.lo.s32 	%r319, %r915, 11;
	mul.lo.s32 	%r320, %r915, 12;
	mul.lo.s32 	%r321, %r915, 13;
	mul.lo.s32 	%r322, %r915, 14;
	mul.lo.s32 	%r323, %r915, 15;
	mov.b32 	%r2237, 0;
$L__BB4_371:
	add.s32 	%r2108, %r2237, %r307;
	mul.wide.s32 	%rd2105, %r2108, 8;
	add.s64 	%rd2106, %rd12, %rd2105;
	ld.local.f64 	%fd153, [%rd2106];
	add.s32 	%r2109, %r2237, %r293;
	mul.lo.s32 	%r325, %r2109, %r915;
	add.s32 	%r326, %r915, %r2237;
	mov.b32 	%r2238, 0;
$L__BB4_372:
	mov.u32 	%r327, %r2238;
	setp.lt.u32 	%p614, %r264, 15;
	mov.b32 	%r2273, 0;
	mov.f64 	%fd4666, 0d0000000000000000;
	@%p614 bra 	$L__BB4_375;
	add.s32 	%r2240, %r323, %r2237;
	add.s32 	%r2241, %r322, %r2237;
	add.s32 	%r2243, %r320, %r2237;
	add.s32 	%r2242, %r321, %r2237;
	add.s32 	%r2247, %r316, %r2237;
	add.s32 	%r2246, %r317, %r2237;
	add.s32 	%r2249, %r314, %r2237;
	add.s32 	%r2250, %r313, %r2237;
	add.s32 	%r2251, %r312, %r2237;
	add.s32 	%r2248, %r315, %r2237;
	add.s32 	%r2245, %r318, %r2237;
	add.s32 	%r2244, %r319, %r2237;
	add.s32 	%r2253, %r310, %r2237;
	add.s32 	%r2252, %r311, %r2237;
	add.s32 	%r2270, %r915, %r327;
	add.s32 	%r2269, %r310, %r327;
	add.s32 	%r2268, %r311, %r327;
	add.s32 	%r2267, %r312, %r327;
	add.s32 	%r2266, %r313, %r327;
	add.s32 	%r2265, %r314, %r327;
	add.s32 	%r2264, %r315, %r327;
	add.s32 	%r2263, %r316, %r327;
	add.s32 	%r2262, %r317, %r327;
	add.s32 	%r2261, %r318, %r327;
	add.s32 	%r2260, %r319, %r327;
	add.s32 	%r2259, %r320, %r327;
	add.s32 	%r2258, %r321, %r327;
	add.s32 	%r2257, %r322, %r327;
	add.s32 	%r2256, %r323, %r327;
	mov.f64 	%fd4666, 0d0000000000000000;
	mov.u32 	%r2239, %r2237;
	mov.u32 	%r2254, %r326;
	mov.u32 	%r2255, %r327;
	mov.u32 	%r2271, %r308;
$L__BB4_374:
	.pragma "nounroll";
	mul.wide.u32 	%rd2107, %r2239, 8;
	add.s64 	%rd2108, %rd12, %rd2107;
	ld.local.f64 	%fd4495, [%rd2108];
	mul.wide.u32 	%rd2109, %r2255, 8;
	add.s64 	%rd2110, %rd12, %rd2109;
	ld.local.f64 	%fd4496, [%rd2110];
	fma.rn.f64 	%fd4497, %fd4495, %fd4496, %fd4666;
	mul.wide.u32 	%rd2111, %r2254, 8;
	add.s64 	%rd2112, %rd12, %rd2111;
	ld.local.f64 	%fd4498, [%rd2112];
	mul.wide.u32 	%rd2113, %r2270, 8;
	add.s64 	%rd2114, %rd12, %rd2113;
	ld.local.f64 	%fd4499, [%rd2114];
	fma.rn.f64 	%fd4500, %fd4498, %fd4499, %fd4497;
	mul.wide.u32 	%rd2115, %r2253, 8;
	add.s64 	%rd2116, %rd12, %rd2115;
	ld.local.f64 	%fd4501, [%rd2116];
	mul.wide.u32 	%rd2117, %r2269, 8;
	add.s64 	%rd2118, %rd12, %rd2117;
	ld.local.f64 	%fd4502, [%rd2118];
	fma.rn.f64 	%fd4503, %fd4501, %fd4502, %fd4500;
	mul.wide.u32 	%rd2119, %r2252, 8;
	add.s64 	%rd2120, %rd12, %rd2119;
	ld.local.f64 	%fd4504, [%rd2120];
	mul.wide.u32 	%rd2121, %r2268, 8;
	add.s64 	%rd2122, %rd12, %rd2121;
	ld.local.f64 	%fd4505, [%rd2122];
	fma.rn.f64 	%fd4506, %fd4504, %fd4505, %fd4503;
	mul.wide.u32 	%rd2123, %r2251, 8;
	add.s64 	%rd2124, %rd12, %rd2123;
	ld.local.f64 	%fd4507, [%rd2124];
	mul.wide.u32 	%rd2125, %r2267, 8;
	add.s64 	%rd2126, %rd12, %rd2125;
	ld.local.f64 	%fd4508, [%rd2126];
	fma.rn.f64 	%fd4509, %fd4507, %fd4508, %fd4506;
	mul.wide.u32 	%rd2127, %r2250, 8;
	add.s64 	%rd2128, %rd12, %rd2127;
	ld.local.f64 	%fd4510, [%rd2128];
	mul.wide.u32 	%rd2129, %r2266, 8;
	add.s64 	%rd2130, %rd12, %rd2129;
	ld.local.f64 	%fd4511, [%rd2130];
	fma.rn.f64 	%fd4512, %fd4510, %fd4511, %fd4509;
	mul.wide.u32 	%rd2131, %r2249, 8;
	add.s64 	%rd2132, %rd12, %rd2131;
	ld.local.f64 	%fd4513, [%rd2132];
	mul.wide.u32 	%rd2133, %r2265, 8;
	add.s64 	%rd2134, %rd12, %rd2133;
	ld.local.f64 	%fd4514, [%rd2134];
	fma.rn.f64 	%fd4515, %fd4513, %fd4514, %fd4512;
	mul.wide.u32 	%rd2135, %r2248, 8;
	add.s64 	%rd2136, %rd12, %rd2135;
	ld.local.f64 	%fd4516, [%rd2136];
	mul.wide.u32 	%rd2137, %r2264, 8;
	add.s64 	%rd2138, %rd12, %rd2137;
	ld.local.f64 	%fd4517, [%rd2138];
	fma.rn.f64 	%fd4518, %fd4516, %fd4517, %fd4515;
	mul.wide.u32 	%rd2139, %r2247, 8;
	add.s64 	%rd2140, %rd12, %rd2139;
	ld.local.f64 	%fd4519, [%rd2140];
	mul.wide.u32 	%rd2141, %r2263, 8;
	add.s64 	%rd2142, %rd12, %rd2141;
	ld.local.f64 	%fd4520, [%rd2142];
	fma.rn.f64 	%fd4521, %fd4519, %fd4520, %fd4518;
	mul.wide.u32 	%rd2143, %r2246, 8;
	add.s64 	%rd2144, %rd12, %rd2143;
	ld.local.f64 	%fd4522, [%rd2144];
	mul.wide.u32 	%rd2145, %r2262, 8;
	add.s64 	%rd2146, %rd12, %rd2145;
	ld.local.f64 	%fd4523, [%rd2146];
	fma.rn.f64 	%fd4524, %fd4522, %fd4523, %fd4521;
	mul.wide.u32 	%rd2147, %r2245, 8;
	add.s64 	%rd2148, %rd12, %rd2147;
	ld.local.f64 	%fd4525, [%rd2148];
	mul.wide.u32 	%rd2149, %r2261, 8;
	add.s64 	%rd2150, %rd12, %rd2149;
	ld.local.f64 	%fd4526, [%rd2150];
	fma.rn.f64 	%fd4527, %fd4525, %fd4526, %fd4524;
	mul.wide.u32 	%rd2151, %r2244, 8;
	add.s64 	%rd2152, %rd12, %rd2151;
	ld.local.f64 	%fd4528, [%rd2152];
	mul.wide.u32 	%rd2153, %r2260, 8;
	add.s64 	%rd2154, %rd12, %rd2153;
	ld.local.f64 	%fd4529, [%rd2154];
	fma.rn.f64 	%fd4530, %fd4528, %fd4529, %fd4527;
	mul.wide.u32 	%rd2155, %r2243, 8;
	add.s64 	%rd2156, %rd12, %rd2155;
	ld.local.f64 	%fd4531, [%rd2156];
	mul.wide.u32 	%rd2157, %r2259, 8;
	add.s64 	%rd2158, %rd12, %rd2157;
	ld.local.f64 	%fd4532, [%rd2158];
	fma.rn.f64 	%fd4533, %fd4531, %fd4532, %fd4530;
	mul.wide.u32 	%rd2159, %r2242, 8;
	add.s64 	%rd2160, %rd12, %rd2159;
	ld.local.f64 	%fd4534, [%rd2160];
	mul.wide.u32 	%rd2161, %r2258, 8;
	add.s64 	%rd2162, %rd12, %rd2161;
	ld.local.f64 	%fd4535, [%rd2162];
	fma.rn.f64 	%fd4536, %fd4534, %fd4535, %fd4533;
	mul.wide.u32 	%rd2163, %r2241, 8;
	add.s64 	%rd2164, %rd12, %rd2163;
	ld.local.f64 	%fd4537, [%rd2164];
	mul.wide.u32 	%rd2165, %r2257, 8;
	add.s64 	%rd2166, %rd12, %rd2165;
	ld.local.f64 	%fd4538, [%rd2166];
	fma.rn.f64 	%fd4539, %fd4537, %fd4538, %fd4536;
	mul.wide.u32 	%rd2167, %r2240, 8;
	add.s64 	%rd2168, %rd12, %rd2167;
	ld.local.f64 	%fd4540, [%rd2168];
	mul.wide.u32 	%rd2169, %r2256, 8;
	add.s64 	%rd2170, %rd12, %rd2169;
	ld.local.f64 	%fd4541, [%rd2170];
	fma.rn.f64 	%fd4666, %fd4540, %fd4541, %fd4539;
	add.s32 	%r2271, %r2271, 16;
	add.s32 	%r2270, %r2270, %r309;
	add.s32 	%r2269, %r2269, %r309;
	add.s32 	%r2268, %r2268, %r309;
	add.s32 	%r2267, %r2267, %r309;
	add.s32 	%r2266, %r2266, %r309;
	add.s32 	%r2265, %r2265, %r309;
	add.s32 	%r2264, %r2264, %r309;
	add.s32 	%r2263, %r2263, %r309;
	add.s32 	%r2262, %r2262, %r309;
	add.s32 	%r2261, %r2261, %r309;
	add.s32 	%r2260, %r2260, %r309;
	add.s32 	%r2259, %r2259, %r309;
	add.s32 	%r2258, %r2258, %r309;
	add.s32 	%r2257, %r2257, %r309;
	add.s32 	%r2256, %r2256, %r309;
	add.s32 	%r2255, %r2255, %r309;
	add.s32 	%r2254, %r2254, %r309;
	add.s32 	%r2253, %r2253, %r309;
	add.s32 	%r2252, %r2252, %r309;
	add.s32 	%r2251, %r2251, %r309;
	add.s32 	%r2250, %r2250, %r309;
	add.s32 	%r2249, %r2249, %r309;
	add.s32 	%r2248, %r2248, %r309;
	add.s32 	%r2247, %r2247, %r309;
	add.s32 	%r2246, %r2246, %r309;
	add.s32 	%r2245, %r2245, %r309;
	add.s32 	%r2244, %r2244, %r309;
	add.s32 	%r2243, %r2243, %r309;
	add.s32 	%r2242, %r2242, %r309;
	add.s32 	%r2241, %r2241, %r309;
	add.s32 	%r2240, %r2240, %r309;
	add.s32 	%r2239, %r2239, %r309;
	setp.ne.s32 	%p615, %r2271, 0;
	mov.u32 	%r2273, %r302;
	@%p615 bra 	$L__BB4_374;
$L__BB4_375:
	setp.eq.s32 	%p616, %r294, 0;
	@%p616 bra 	$L__BB4_385;
	setp.lt.u32 	%p617, %r295, 7;
	@%p617 bra 	$L__BB4_378;
	mul.lo.s32 	%r2111, %r2273, %r915;
	add.s32 	%r2112, %r2111, %r2237;
	mul.wide.u32 	%rd2171, %r2112, 8;
	add.s64 	%rd2172, %rd12, %rd2171;
	ld.local.f64 	%fd4543, [%rd2172];
	add.s32 	%r2113, %r2111, %r327;
	mul.wide.u32 	%rd2173, %r2113, 8;
	add.s64 	%rd2174, %rd12, %rd2173;
	ld.local.f64 	%fd4544, [%rd2174];
	fma.rn.f64 	%fd4545, %fd4543, %fd4544, %fd4666;
	add.s32 	%r2114, %r2112, %r915;
	mul.wide.u32 	%rd2175, %r2114, 8;
	add.s64 	%rd2176, %rd12, %rd2175;
	ld.local.f64 	%fd4546, [%rd2176];
	add.s32 	%r2115, %r2113, %r915;
	mul.wide.u32 	%rd2177, %r2115, 8;
	add.s64 	%rd2178, %rd12, %rd2177;
	ld.local.f64 	%fd4547, [%rd2178];
	fma.rn.f64 	%fd4548, %fd4546, %fd4547, %fd4545;
	add.s32 	%r2116, %r2114, %r915;
	mul.wide.u32 	%rd2179, %r2116, 8;
	add.s64 	%rd2180, %rd12, %rd2179;
	ld.local.f64 	%fd4549, [%rd2180];
	add.s32 	%r2117, %r2115, %r915;
	mul.wide.u32 	%rd2181, %r2117, 8;
	add.s64 	%rd2182, %rd12, %rd2181;
	ld.local.f64 	%fd4550, [%rd2182];
	fma.rn.f64 	%fd4551, %fd4549, %fd4550, %fd4548;
	add.s32 	%r2118, %r2116, %r915;
	mul.wide.u32 	%rd2183, %r2118, 8;
	add.s64 	%rd2184, %rd12, %rd2183;
	ld.local.f64 	%fd4552, [%rd2184];
	add.s32 	%r2119, %r2117, %r915;
	mul.wide.u32 	%rd2185, %r2119, 8;
	add.s64 	%rd2186, %rd12, %rd2185;
	ld.local.f64 	%fd4553, [%rd2186];
	fma.rn.f64 	%fd4554, %fd4552, %fd4553, %fd4551;
	add.s32 	%r2120, %r2118, %r915;
	mul.wide.u32 	%rd2187, %r2120, 8;
	add.s64 	%rd2188, %rd12, %rd2187;
	ld.local.f64 	%fd4555, [%rd2188];
	add.s32 	%r2121, %r2119, %r915;
	mul.wide.u32 	%rd2189, %r2121, 8;
	add.s64 	%rd2190, %rd12, %rd2189;
	ld.local.f64 	%fd4556, [%rd2190];
	fma.rn.f64 	%fd4557, %fd4555, %fd4556, %fd4554;
	add.s32 	%r2122, %r2120, %r915;
	mul.wide.u32 	%rd2191, %r2122, 8;
	add.s64 	%rd2192, %rd12, %rd2191;
	ld.local.f64 	%fd4558, [%rd2192];
	add.s32 	%r2123, %r2121, %r915;
	mul.wide.u32 	%rd2193, %r2123, 8;
	add.s64 	%rd2194, %rd12, %rd2193;
	ld.local.f64 	%fd4559, [%rd2194];
	fma.rn.f64 	%fd4560, %fd4558, %fd4559, %fd4557;
	add.s32 	%r2124, %r2122, %r915;
	mul.wide.u32 	%rd2195, %r2124, 8;
	add.s64 	%rd2196, %rd12, %rd2195;
	ld.local.f64 	%fd4561, [%rd2196];
	add.s32 	%r2125, %r2123, %r915;
	mul.wide.u32 	%rd2197, %r2125, 8;
	add.s64 	%rd2198, %rd12, %rd2197;
	ld.local.f64 	%fd4562, [%rd2198];
	fma.rn.f64 	%fd4563, %fd4561, %fd4562, %fd4560;
	add.s32 	%r2126, %r2124, %r915;
	mul.wide.u32 	%rd2199, %r2126, 8;
	add.s64 	%rd2200, %rd12, %rd2199;
	ld.local.f64 	%fd4564, [%rd2200];
	add.s32 	%r2127, %r2125, %r915;
	mul.wide.u32 	%rd2201, %r2127, 8;
	add.s64 	%rd2202, %rd12, %rd2201;
	ld.local.f64 	%fd4565, [%rd2202];
	fma.rn.f64 	%fd4666, %fd4564, %fd4565, %fd4563;
	add.s32 	%r2273, %r2273, 8;
$L__BB4_378:
	setp.eq.s32 	%p618, %r296, 0;
	@%p618 bra 	$L__BB4_385;
	setp.lt.u32 	%p619, %r297, 3;
	@%p619 bra 	$L__BB4_381;
	mul.lo.s32 	%r2128, %r2273, %r915;
	add.s32 	%r2129, %r2128, %r2237;
	mul.wide.u32 	%rd2203, %r2129, 8;
	add.s64 	%rd2204, %rd12, %rd2203;
	ld.local.f64 	%fd4567, [%rd2204];
	add.s32 	%r2130, %r2128, %r327;
	mul.wide.u32 	%rd2205, %r2130, 8;
	add.s64 	%rd2206, %rd12, %rd2205;
	ld.local.f64 	%fd4568, [%rd2206];
	fma.rn.f64 	%fd4569, %fd4567, %fd4568, %fd4666;
	add.s32 	%r2131, %r2129, %r915;
	mul.wide.u32 	%rd2207, %r2131, 8;
	add.s64 	%rd2208, %rd12, %rd2207;
	ld.local.f64 	%fd4570, [%rd2208];
	add.s32 	%r2132, %r2130, %r915;
	mul.wide.u32 	%rd2209, %r2132, 8;
	add.s64 	%rd2210, %rd12, %rd2209;
	ld.local.f64 	%fd4571, [%rd2210];
	fma.rn.f64 	%fd4572, %fd4570, %fd4571, %fd4569;
	add.s32 	%r2133, %r2131, %r915;
	mul.wide.u32 	%rd2211, %r2133, 8;
	add.s64 	%rd2212, %rd12, %rd2211;
	ld.local.f64 	%fd4573, [%rd2212];
	add.s32 	%r2134, %r2132, %r915;
	mul.wide.u32 	%rd2213, %r2134, 8;
	add.s64 	%rd2214, %rd12, %rd2213;
	ld.local.f64 	%fd4574, [%rd2214];
	fma.rn.f64 	%fd4575, %fd4573, %fd4574, %fd4572;
	add.s32 	%r2135, %r2133, %r915;
	mul.wide.u32 	%rd2215, %r2135, 8;
	add.s64 	%rd2216, %rd12, %rd2215;
	ld.local.f64 	%fd4576, [%rd2216];
	add.s32 	%r2136, %r2134, %r915;
	mul.wide.u32 	%rd2217, %r2136, 8;
	add.s64 	%rd2218, %rd12, %rd2217;
	ld.local.f64 	%fd4577, [%rd2218];
	fma.rn.f64 	%fd4666, %fd4576, %fd4577, %fd4575;
	add.s32 	%r2273, %r2273, 4;
$L__BB4_381:
	setp.eq.s32 	%p620, %r303, 0;
	@%p620 bra 	$L__BB4_385;
	setp.eq.s32 	%p621, %r303, 1;
	mul.lo.s32 	%r2137, %r2273, %r915;
	add.s32 	%r428, %r2137, %r2237;
	mul.wide.u32 	%rd2219, %r428, 8;
	add.s64 	%rd2220, %rd12, %rd2219;
	ld.local.f64 	%fd4578, [%rd2220];
	add.s32 	%r429, %r2137, %r327;
	mul.wide.u32 	%rd2221, %r429, 8;
	add.s64 	%rd2222, %rd12, %rd2221;
	ld.local.f64 	%fd4579, [%rd2222];
	fma.rn.f64 	%fd4666, %fd4578, %fd4579, %fd4666;
	@%p621 bra 	$L__BB4_385;
	setp.eq.s32 	%p622, %r303, 2;
	add.s32 	%r430, %r428, %r915;
	mul.wide.u32 	%rd2223, %r430, 8;
	add.s64 	%rd2224, %rd12, %rd2223;
	ld.local.f64 	%fd4580, [%rd2224];
	add.s32 	%r431, %r429, %r915;
	mul.wide.u32 	%rd2225, %r431, 8;
	add.s64 	%rd2226, %rd12, %rd2225;
	ld.local.f64 	%fd4581, [%rd2226];
	fma.rn.f64 	%fd4666, %fd4580, %fd4581, %fd4666;
	@%p622 bra 	$L__BB4_385;
	add.s32 	%r2138, %r430, %r915;
	mul.wide.u32 	%rd2227, %r2138, 8;
	add.s64 	%rd2228, %rd12, %rd2227;
	ld.local.f64 	%fd4582, [%rd2228];
	add.s32 	%r2139, %r431, %r915;
	mul.wide.u32 	%rd2229, %r2139, 8;
	add.s64 	%rd2230, %rd12, %rd2229;
	ld.local.f64 	%fd4583, [%rd2230];
	fma.rn.f64 	%fd4666, %fd4582, %fd4583, %fd4666;
$L__BB4_385:
	add.s32 	%r2140, %r327, %r307;
	mul.wide.s32 	%rd2231, %r2140, 8;
	add.s64 	%rd2232, %rd12, %rd2231;
	ld.local.f64 	%fd4584, [%rd2232];
	mul.f64 	%fd4585, %fd4584, 0dBFE0000000000000;
	fma.rn.f64 	%fd4586, %fd153, %fd4585, %fd4666;
	add.s32 	%r2141, %r327, %r325;
	mul.wide.s32 	%rd2233, %r2141, 8;
	add.s64 	%rd2234, %rd7, %rd2233;
	st.global.f64 	[%rd2234], %fd4586;
	add.s32 	%r2238, %r327, 1;
	setp.ne.s32 	%p623, %r327, %r2237;
	@%p623 bra 	$L__BB4_372;
	add.s32 	%r2237, %r2237, 1;
	setp.eq.s32 	%p624, %r2237, %r915;
	@%p624 bra 	$L__BB4_863;
	bra.uni 	$L__BB4_371;
$L__BB4_387:
	setp.lt.u32 	%p548, %r298, 15;
	mov.b32 	%r2292, 0;
	@%p548 bra 	$L__BB4_390;
	mov.b32 	%r2294, 0;
$L__BB4_389:
	.pragma "nounroll";
	mul.wide.u32 	%rd1837, %r2294, 8;
	add.s64 	%rd1838, %rd18, %rd1837;
	mov.f64 	%fd4014, 0d0000000000000000;
	st.local.v2.f64 	[%rd1838], {%fd4014, %fd4014};
	st.local.v2.f64 	[%rd1838+16], {%fd4014, %fd4014};
	st.local.v2.f64 	[%rd1838+32], {%fd4014, %fd4014};
	st.local.v2.f64 	[%rd1838+48], {%fd4014, %fd4014};
	st.local.v2.f64 	[%rd1838+64], {%fd4014, %fd4014};
	st.local.v2.f64 	[%rd1838+80], {%fd4014, %fd4014};
	st.local.v2.f64 	[%rd1838+96], {%fd4014, %fd4014};
	st.local.v2.f64 	[%rd1838+112], {%fd4014, %fd4014};
	add.s32 	%r2294, %r2294, 16;
	and.b32  	%r2292, %r912, 2147483632;
	setp.eq.s32 	%p549, %r2294, %r2292;
	@%p549 bra 	$L__BB4_390;
	bra.uni 	$L__BB4_389;
$L__BB4_390:
	setp.eq.s32 	%p550, %r299, 0;
	@%p550 bra 	$L__BB4_400;
	add.s32 	%r1988, %r299, -1;
	setp.lt.u32 	%p551, %r1988, 7;
	@%p551 bra 	$L__BB4_393;
	mul.wide.u32 	%rd1839, %r2292, 8;
	add.s64 	%rd1840, %rd18, %rd1839;
	mov.b64 	%rd1841, 0;
	st.local.u64 	[%rd1840], %rd1841;
	st.local.u64 	[%rd1840+8], %rd1841;
	st.local.u64 	[%rd1840+16], %rd1841;
	st.local.u64 	[%rd1840+24], %rd1841;
	st.local.u64 	[%rd1840+32], %rd1841;
	st.local.u64 	[%rd1840+40], %rd1841;
	st.local.u64 	[%rd1840+48], %rd1841;
	st.local.u64 	[%rd1840+56], %rd1841;
	add.s32 	%r2292, %r2292, 8;
$L__BB4_393:
	setp.eq.s32 	%p552, %r300, 0;
	@%p552 bra 	$L__BB4_400;
	add.s32 	%r1989, %r300, -1;
	setp.lt.u32 	%p553, %r1989, 3;
	@%p553 bra 	$L__BB4_396;
	mul.wide.u32 	%rd1842, %r2292, 8;
	add.s64 	%rd1843, %rd18, %rd1842;
	mov.b64 	%rd1844, 0;
	st.local.u64 	[%rd1843], %rd1844;
	st.local.u64 	[%rd1843+8], %rd1844;
	st.local.u64 	[%rd1843+16], %rd1844;
	st.local.u64 	[%rd1843+24], %rd1844;
	add.s32 	%r2292, %r2292, 4;
$L__BB4_396:
	setp.eq.s32 	%p554, %r301, 0;
	@%p554 bra 	$L__BB4_400;
	setp.eq.s32 	%p555, %r301, 1;
	mul.wide.u32 	%rd1845, %r2292, 8;
	add.s64 	%rd56, %rd18, %rd1845;
	mov.b64 	%rd1846, 0;
	st.local.u64 	[%rd56], %rd1846;
	@%p555 bra 	$L__BB4_400;
	setp.eq.s32 	%p556, %r301, 2;
	mov.b64 	%rd1847, 0;
	st.local.u64 	[%rd56+8], %rd1847;
	@%p556 bra 	$L__BB4_400;
	mov.b64 	%rd1848, 0;
	st.local.u64 	[%rd56+16], %rd1848;
$L__BB4_400:
	setp.lt.s32 	%p567, %r913, 1;
	mov.f64 	%fd4699, 0d0000000000000000;
	@%p567 bra 	$L__BB4_414;
	setp.lt.u32 	%p568, %r264, 15;
	mov.b32 	%r2297, 0;
	mov.f64 	%fd4699, 0d0000000000000000;
	@%p568 bra 	$L__BB4_404;
	mov.b32 	%r2295, 0;
	mov.f64 	%fd4699, 0d0000000000000000;
$L__BB4_403:
	.pragma "nounroll";
	mul.wide.u32 	%rd1920, %r2295, 8;
	add.s64 	%rd1921, %rd16, %rd1920;
	ld.local.f64 	%fd4111, [%rd1921];
	add.s64 	%rd1922, %rd10, %rd1920;
	ld.local.f64 	%fd4112, [%rd1922];
	fma.rn.f64 	%fd4113, %fd4111, %fd4112, %fd4699;
	ld.local.f64 	%fd4114, [%rd1921+8];
	ld.local.f64 	%fd4115, [%rd1922+8];
	fma.rn.f64 	%fd4116, %fd4114, %fd4115, %fd4113;
	ld.local.f64 	%fd4117, [%rd1921+16];
	ld.local.f64 	%fd4118, [%rd1922+16];
	fma.rn.f64 	%fd4119, %fd4117, %fd4118, %fd4116;
	ld.local.f64 	%fd4120, [%rd1921+24];
	ld.local.f64 	%fd4121, [%rd1922+24];
	fma.rn.f64 	%fd4122, %fd4120, %fd4121, %fd4119;
	ld.local.f64 	%fd4123, [%rd1921+32];
	ld.local.f64 	%fd4124, [%rd1922+32];
	fma.rn.f64 	%fd4125, %fd4123, %fd4124, %fd4122;
	ld.local.f64 	%fd4126, [%rd1921+40];
	ld.local.f64 	%fd4127, [%rd1922+40];
	fma.rn.f64 	%fd4128, %fd4126, %fd4127, %fd4125;
	ld.local.f64 	%fd4129, [%rd1921+48];
	ld.local.f64 	%fd4130, [%rd1922+48];
	fma.rn.f64 	%fd4131, %fd4129, %fd4130, %fd4128;
	ld.local.f64 	%fd4132, [%rd1921+56];
	ld.local.f64 	%fd4133, [%rd1922+56];
	fma.rn.f64 	%fd4134, %fd4132, %fd4133, %fd4131;
	ld.local.f64 	%fd4135, [%rd1921+64];
	ld.local.f64 	%fd4136, [%rd1922+64];
	fma.rn.f64 	%fd4137, %fd4135, %fd4136, %fd4134;
	ld.local.f64 	%fd4138, [%rd1921+72];
	ld.local.f64 	%fd4139, [%rd1922+72];
	fma.rn.f64 	%fd4140, %fd4138, %fd4139, %fd4137;
	ld.local.f64 	%fd4141, [%rd1921+80];
	ld.local.f64 	%fd4142, [%rd1922+80];
	fma.rn.f64 	%fd4143, %fd4141, %fd4142, %fd4140;
	ld.local.f64 	%fd4144, [%rd1921+88];
	ld.local.f64 	%fd4145, [%rd1922+88];
	fma.rn.f64 	%fd4146, %fd4144, %fd4145, %fd4143;
	ld.local.f64 	%fd4147, [%rd1921+96];
	ld.local.f64 	%fd4148, [%rd1922+96];
	fma.rn.f64 	%fd4149, %fd4147, %fd4148, %fd4146;
	ld.local.f64 	%fd4150, [%rd1921+104];
	ld.local.f64 	%fd4151, [%rd1922+104];
	fma.rn.f64 	%fd4152, %fd4150, %fd4151, %fd4149;
	ld.local.f64 	%fd4153, [%rd1921+112];
	ld.local.f64 	%fd4154, [%rd1922+112];
	fma.rn.f64 	%fd4155, %fd4153, %fd4154, %fd4152;
	ld.local.f64 	%fd4156, [%rd1921+120];
	ld.local.f64 	%fd4157, [%rd1922+120];
	fma.rn.f64 	%fd4699, %fd4156, %fd4157, %fd4155;
	add.s32 	%r2295, %r2295, 16;
	setp.ne.s32 	%p569, %r2295, %r302;
	mov.u32 	%r2297, %r302;
	@%p569 bra 	$L__BB4_403;
$L__BB4_404:
	setp.eq.s32 	%p570, %r294, 0;
	@%p570 bra 	$L__BB4_414;
	setp.lt.u32 	%p571, %r295, 7;
	@%p571 bra 	$L__BB4_407;
	mul.wide.u32 	%rd1923, %r2297, 8;
	add.s64 	%rd1924, %rd16, %rd1923;
	ld.local.f64 	%fd4159, [%rd1924];
	add.s64 	%rd1925, %rd10, %rd1923;
	ld.local.f64 	%fd4160, [%rd1925];
	fma.rn.f64 	%fd4161, %fd4159, %fd4160, %fd4699;
	ld.local.f64 	%fd4162, [%rd1924+8];
	ld.local.f64 	%fd4163, [%rd1925+8];
	fma.rn.f64 	%fd4164, %fd4162, %fd4163, %fd4161;
	ld.local.f64 	%fd4165, [%rd1924+16];
	ld.local.f64 	%fd4166, [%rd1925+16];
	fma.rn.f64 	%fd4167, %fd4165, %fd4166, %fd4164;
	ld.local.f64 	%fd4168, [%rd1924+24];
	ld.local.f64 	%fd4169, [%rd1925+24];
	fma.rn.f64 	%fd4170, %fd4168, %fd4169, %fd4167;
	ld.local.f64 	%fd4171, [%rd1924+32];
	ld.local.f64 	%fd4172, [%rd1925+32];
	fma.rn.f64 	%fd4173, %fd4171, %fd4172, %fd4170;
	ld.local.f64 	%fd4174, [%rd1924+40];
	ld.local.f64 	%fd4175, [%rd1925+40];
	fma.rn.f64 	%fd4176, %fd4174, %fd4175, %fd4173;
	ld.local.f64 	%fd4177, [%rd1924+48];
	ld.local.f64 	%fd4178, [%rd1925+48];
	fma.rn.f64 	%fd4179, %fd4177, %fd4178, %fd4176;
	ld.local.f64 	%fd4180, [%rd1924+56];
	ld.local.f64 	%fd4181, [%rd1925+56];
	fma.rn.f64 	%fd4699, %fd4180, %fd4181, %fd4179;
	add.s32 	%r2297, %r2297, 8;
$L__BB4_407:
	setp.eq.s32 	%p572, %r296, 0;
	@%p572 bra 	$L__BB4_414;
	setp.lt.u32 	%p573, %r297, 3;
	@%p573 bra 	$L__BB4_410;
	mul.wide.u32 	%rd1926, %r2297, 8;
	add.s64 	%rd1927, %rd16, %rd1926;
	ld.local.f64 	%fd4183, [%rd1927];
	add.s64 	%rd1928, %rd10, %rd1926;
	ld.local.f64 	%fd4184, [%rd1928];
	fma.rn.f64 	%fd4185, %fd4183, %fd4184, %fd4699;
	ld.local.f64 	%fd4186, [%rd1927+8];
	ld.local.f64 	%fd4187, [%rd1928+8];
	fma.rn.f64 	%fd4188, %fd4186, %fd4187, %fd4185;
	ld.local.f64 	%fd4189, [%rd1927+16];
	ld.local.f64 	%fd4190, [%rd1928+16];
	fma.rn.f64 	%fd4191, %fd4189, %fd4190, %fd4188;
	ld.local.f64 	%fd4192, [%rd1927+24];
	ld.local.f64 	%fd4193, [%rd1928+24];
	fma.rn.f64 	%fd4699, %fd4192, %fd4193, %fd4191;
	add.s32 	%r2297, %r2297, 4;
$L__BB4_410:
	setp.eq.s32 	%p574, %r303, 0;
	@%p574 bra 	$L__BB4_414;
	setp.eq.s32 	%p575, %r303, 1;
	mul.wide.u32 	%rd1929, %r2297, 8;
	add.s64 	%rd57, %rd16, %rd1929;
	ld.local.f64 	%fd4194, [%rd57];
	add.s64 	%rd58, %rd10, %rd1929;
	ld.local.f64 	%fd4195, [%rd58];
	fma.rn.f64 	%fd4699, %fd4194, %fd4195, %fd4699;
	@%p575 bra 	$L__BB4_414;
	setp.eq.s32 	%p576, %r303, 2;
	ld.local.f64 	%fd4196, [%rd57+8];
	ld.local.f64 	%fd4197, [%rd58+8];
	fma.rn.f64 	%fd4699, %fd4196, %fd4197, %fd4699;
	@%p576 bra 	$L__BB4_414;
	ld.local.f64 	%fd4198, [%rd57+16];
	ld.local.f64 	%fd4199, [%rd58+16];
	fma.rn.f64 	%fd4699, %fd4198, %fd4199, %fd4699;
$L__BB4_414:
	mul.wide.s32 	%rd1930, %r264, 8;
	add.s64 	%rd1931, %rd10, %rd1930;
	ld.local.f64 	%fd226, [%rd1931];
	@%p546 bra 	$L__BB4_428;
	mov.b32 	%r2299, 0;
$L__BB4_416:
	setp.lt.u32 	%p578, %r298, 7;
	mul.wide.u32 	%rd1932, %r2299, 8;
	add.s64 	%rd1933, %rd18, %rd1932;
	ld.local.f64 	%fd227, [%rd1933];
	add.s32 	%r2026, %r2299, %r291;
	mul.wide.s32 	%rd1934, %r2026, 8;
	add.s64 	%rd1935, %rd11, %rd1934;
	ld.local.f64 	%fd228, [%rd1935];
	add.s32 	%r2027, %r2299, %r292;
	mul.lo.s32 	%r485, %r2027, %r912;
	mov.b32 	%r2302, 0;
	@%p578 bra 	$L__BB4_419;
	mov.b32 	%r2300, 0;
$L__BB4_418:
	.pragma "nounroll";
	add.s32 	%r2029, %r2300, %r291;
	mul.wide.s32 	%rd1936, %r2029, 8;
	add.s64 	%rd1937, %rd11, %rd1936;
	ld.local.f64 	%fd4200, [%rd1937];
	mul.wide.u32 	%rd1938, %r2300, 8;
	add.s64 	%rd1939, %rd18, %rd1938;
	ld.local.v2.f64 	{%fd4201, %fd4202}, [%rd1939];
	mul.f64 	%fd4203, %fd226, %fd4200;
	sub.f64 	%fd4204, %fd4201, %fd4203;
	mul.f64 	%fd4205, %fd228, %fd4204;
	fma.rn.f64 	%fd4206, %fd227, %fd4200, %fd4205;
	add.s32 	%r2030, %r485, %r2300;
	mad.lo.s32 	%r2031, %r2030, %r915, %r2236;
	mul.wide.s32 	%rd1940, %r2031, 8;
	add.s64 	%rd1941, %rd5, %rd1940;
	st.global.f64 	[%rd1941], %fd4206;
	ld.local.f64 	%fd4207, [%rd1937+8];
	mul.f64 	%fd4208, %fd226, %fd4207;
	sub.f64 	%fd4209, %fd4202, %fd4208;
	mul.f64 	%fd4210, %fd228, %fd4209;
	fma.rn.f64 	%fd4211, %fd227, %fd4207, %fd4210;
	mul.wide.u32 	%rd1942, %r915, 8;
	add.s64 	%rd1943, %rd1941, %rd1942;
	st.global.f64 	[%rd1943], %fd4211;
	ld.local.f64 	%fd4212, [%rd1937+16];
	ld.local.v2.f64 	{%fd4213, %fd4214}, [%rd1939+16];
	mul.f64 	%fd4215, %fd226, %fd4212;
	sub.f64 	%fd4216, %fd4213, %fd4215;
	mul.f64 	%fd4217, %fd228, %fd4216;
	fma.rn.f64 	%fd4218, %fd227, %fd4212, %fd4217;
	add.s64 	%rd1944, %rd1943, %rd1942;
	st.global.f64 	[%rd1944], %fd4218;
	ld.local.f64 	%fd4219, [%rd1937+24];
	mul.f64 	%fd4220, %fd226, %fd4219;
	sub.f64 	%fd4221, %fd4214, %fd4220;
	mul.f64 	%fd4222, %fd228, %fd4221;
	fma.rn.f64 	%fd4223, %fd227, %fd4219, %fd4222;
	add.s64 	%rd1945, %rd1944, %rd1942;
	st.global.f64 	[%rd1945], %fd4223;
	ld.local.f64 	%fd4224, [%rd1937+32];
	ld.local.v2.f64 	{%fd4225, %fd4226}, [%rd1939+32];
	mul.f64 	%fd4227, %fd226, %fd4224;
	sub.f64 	%fd4228, %fd4225, %fd4227;
	mul.f64 	%fd4229, %fd228, %fd4228;
	fma.rn.f64 	%fd4230, %fd227, %fd4224, %fd4229;
	add.s64 	%rd1946, %rd1945, %rd1942;
	st.global.f64 	[%rd1946], %fd4230;
	ld.local.f64 	%fd4231, [%rd1937+40];
	mul.f64 	%fd4232, %fd226, %fd4231;
	sub.f64 	%fd4233, %fd4226, %fd4232;
	mul.f64 	%fd4234, %fd228, %fd4233;
	fma.rn.f64 	%fd4235, %fd227, %fd4231, %fd4234;
	add.s64 	%rd1947, %rd1946, %rd1942;
	st.global.f64 	[%rd1947], %fd4235;
	ld.local.f64 	%fd4236, [%rd1937+48];
	ld.local.v2.f64 	{%fd4237, %fd4238}, [%rd1939+48];
	mul.f64 	%fd4239, %fd226, %fd4236;
	sub.f64 	%fd4240, %fd4237, %fd4239;
	mul.f64 	%fd4241, %fd228, %fd4240;
	fma.rn.f64 	%fd4242, %fd227, %fd4236, %fd4241;
	add.s64 	%rd1948, %rd1947, %rd1942;
	st.global.f64 	[%rd1948], %fd4242;
	ld.local.f64 	%fd4243, [%rd1937+56];
	mul.f64 	%fd4244, %fd226, %fd4243;
	sub.f64 	%fd4245, %fd4238, %fd4244;
	mul.f64 	%fd4246, %fd228, %fd4245;
	fma.rn.f64 	%fd4247, %fd227, %fd4243, %fd4246;
	add.s64 	%rd1949, %rd1948, %rd1942;
	st.global.f64 	[%rd1949], %fd4247;
	add.s32 	%r2300, %r2300, 8;
	setp.ne.s32 	%p579, %r2300, %r304;
	mov.u32 	%r2302, %r304;
	@%p579 bra 	$L__BB4_418;
$L__BB4_419:
	setp.eq.s32 	%p580, %r300, 0;
	@%p580 bra 	$L__BB4_427;
	add.s32 	%r2032, %r300, -1;
	setp.lt.u32 	%p581, %r2032, 3;
	@%p581 bra 	$L__BB4_422;
	add.s32 	%r2033, %r2302, %r291;
	mul.wide.s32 	%rd1950, %r2033, 8;
	add.s64 	%rd1951, %rd11, %rd1950;
	ld.local.f64 	%fd4248, [%rd1951];
	mul.wide.u32 	%rd1952, %r2302, 8;
	add.s64 	%rd1953, %rd18, %rd1952;
	ld.local.f64 	%fd4249, [%rd1953];
	mul.f64 	%fd4250, %fd226, %fd4248;
	sub.f64 	%fd4251, %fd4249, %fd4250;
	mul.f64 	%fd4252, %fd228, %fd4251;
	fma.rn.f64 	%fd4253, %fd227, %fd4248, %fd4252;
	add.s32 	%r2034, %r485, %r2302;
	mad.lo.s32 	%r2035, %r2034, %r915, %r2236;
	mul.wide.s32 	%rd1954, %r2035, 8;
	add.s64 	%rd1955, %rd5, %rd1954;
	st.global.f64 	[%rd1955], %fd4253;
	ld.local.f64 	%fd4254, [%rd1951+8];
	ld.local.f64 	%fd4255, [%rd1953+8];
	mul.f64 	%fd4256, %fd226, %fd4254;
	sub.f64 	%fd4257, %fd4255, %fd4256;
	mul.f64 	%fd4258, %fd228, %fd4257;
	fma.rn.f64 	%fd4259, %fd227, %fd4254, %fd4258;
	mul.wide.u32 	%rd1956, %r915, 8;
	add.s64 	%rd1957, %rd1955, %rd1956;
	st.global.f64 	[%rd1957], %fd4259;
	ld.local.f64 	%fd4260, [%rd1951+16];
	ld.local.f64 	%fd4261, [%rd1953+16];
	mul.f64 	%fd4262, %fd226, %fd4260;
	sub.f64 	%fd4263, %fd4261, %fd4262;
	mul.f64 	%fd4264, %fd228, %fd4263;
	fma.rn.f64 	%fd4265, %fd227, %fd4260, %fd4264;
	add.s64 	%rd1958, %rd1957, %rd1956;
	st.global.f64 	[%rd1958], %fd4265;
	ld.local.f64 	%fd4266, [%rd1951+24];
	ld.local.f64 	%fd4267, [%rd1953+24];
	mul.f64 	%fd4268, %fd226, %fd4266;
	sub.f64 	%fd4269, %fd4267, %fd4268;
	mul.f64 	%fd4270, %fd228, %fd4269;
	fma.rn.f64 	%fd4271, %fd227, %fd4266, %fd4270;
	add.s64 	%rd1959, %rd1958, %rd1956;
	st.global.f64 	[%rd1959], %fd4271;
	add.s32 	%r2302, %r2302, 4;
$L__BB4_422:
	setp.eq.s32 	%p582, %r301, 0;
	@%p582 bra 	$L__BB4_427;
	setp.eq.s32 	%p583, %r301, 1;
	@%p583 bra 	$L__BB4_425;
	add.s32 	%r2036, %r2302, %r291;
	mul.wide.s32 	%rd1960, %r2036, 8;
	add.s64 	%rd1961, %rd11, %rd1960;
	ld.local.f64 	%fd4272, [%rd1961];
	mul.wide.u32 	%rd1962, %r2302, 8;
	add.s64 	%rd1963, %rd18, %rd1962;
	ld.local.f64 	%fd4273, [%rd1963];
	mul.f64 	%fd4274, %fd226, %fd4272;
	sub.f64 	%fd4275, %fd4273, %fd4274;
	mul.f64 	%fd4276, %fd228, %fd4275;
	fma.rn.f64 	%fd4277, %fd227, %fd4272, %fd4276;
	add.s32 	%r2037, %r485, %r2302;
	mad.lo.s32 	%r2038, %r2037, %r915, %r2236;
	mul.wide.s32 	%rd1964, %r2038, 8;
	add.s64 	%rd1965, %rd5, %rd1964;
	st.global.f64 	[%rd1965], %fd4277;
	ld.local.f64 	%fd4278, [%rd1961+8];
	ld.local.f64 	%fd4279, [%rd1963+8];
	mul.f64 	%fd4280, %fd226, %fd4278;
	sub.f64 	%fd4281, %fd4279, %fd4280;
	mul.f64 	%fd4282, %fd228, %fd4281;
	fma.rn.f64 	%fd4283, %fd227, %fd4278, %fd4282;
	mul.wide.u32 	%rd1966, %r915, 8;
	add.s64 	%rd1967, %rd1965, %rd1966;
	st.global.f64 	[%rd1967], %fd4283;
	add.s32 	%r2302, %r2302, 2;
$L__BB4_425:
	setp.eq.s32 	%p584, %r305, 0;
	@%p584 bra 	$L__BB4_427;
	add.s32 	%r2039, %r2302, %r291;
	mul.wide.s32 	%rd1968, %r2039, 8;
	add.s64 	%rd1969, %rd11, %rd1968;
	ld.local.f64 	%fd4284, [%rd1969];
	mul.wide.u32 	%rd1970, %r2302, 8;
	add.s64 	%rd1971, %rd18, %rd1970;
	ld.local.f64 	%fd4285, [%rd1971];
	mul.f64 	%fd4286, %fd226, %fd4284;
	sub.f64 	%fd4287, %fd4285, %fd4286;
	mul.f64 	%fd4288, %fd228, %fd4287;
	fma.rn.f64 	%fd4289, %fd227, %fd4284, %fd4288;
	add.s32 	%r2040, %r485, %r2302;
	mad.lo.s32 	%r2041, %r2040, %r915, %r2236;
	mul.wide.s32 	%rd1972, %r2041, 8;
	add.s64 	%rd1973, %rd5, %rd1972;
	st.global.f64 	[%rd1973], %fd4289;
$L__BB4_427:
	add.s32 	%r2299, %r2299, 1;
	setp.ne.s32 	%p585, %r2299, %r912;
	@%p585 bra 	$L__BB4_416;
$L__BB4_428:
	ld.param.u64 	%rd2240, [_Z14compute_piecesPdS_S_S_S_S_S_S_S_S_S_S_S_dddiiiiibb_param_10];
	add.f64 	%fd4290, %fd4699, %fd4699;
	mul.f64 	%fd4291, %fd226, %fd150;
	sub.f64 	%fd4292, %fd4290, %fd4291;
	mul.f64 	%fd4293, %fd150, %fd4292;
	add.s32 	%r494, %r2236, %r293;
	cvta.to.global.u64 	%rd1974, %rd2240;
	mul.wide.s32 	%rd1975, %r494, 8;
	add.s64 	%rd1976, %rd1974, %rd1975;
	st.global.f64 	[%rd1976], %fd4293;
	@%p546 bra 	$L__BB4_440;
	setp.lt.u32 	%p587, %r298, 7;
	mov.b32 	%r2306, 0;
	@%p587 bra 	$L__BB4_432;
	mov.b32 	%r2304, 0;
$L__BB4_431:
	.pragma "nounroll";
	add.s32 	%r2044, %r2304, %r291;
	mul.wide.s32 	%rd1977, %r2044, 8;
	add.s64 	%rd1978, %rd11, %rd1977;
	ld.local.f64 	%fd4294, [%rd1978];
	mul.wide.u32 	%rd1979, %r2304, 8;
	add.s64 	%rd1980, %rd18, %rd1979;
	ld.local.v2.f64 	{%fd4295, %fd4296}, [%rd1980];
	mul.f64 	%fd4297, %fd150, %fd4295;
	fma.rn.f64 	%fd4298, %fd4699, %fd4294, %fd4297;
	mul.f64 	%fd4299, %fd226, %fd4294;
	mul.f64 	%fd4300, %fd150, %fd4299;
	sub.f64 	%fd4301, %fd4298, %fd4300;
	add.s32 	%r2045, %r2304, %r292;
	mad.lo.s32 	%r2046, %r2045, %r915, %r2236;
	mul.wide.s32 	%rd1981, %r2046, 8;
	add.s64 	%rd1982, %rd6, %rd1981;
	st.global.f64 	[%rd1982], %fd4301;
	ld.local.f64 	%fd4302, [%rd1978+8];
	mul.f64 	%fd4303, %fd150, %fd4296;
	fma.rn.f64 	%fd4304, %fd4699, %fd4302, %fd4303;
	mul.f64 	%fd4305, %fd226, %fd4302;
	mul.f64 	%fd4306, %fd150, %fd4305;
	sub.f64 	%fd4307, %fd4304, %fd4306;
	mul.wide.u32 	%rd1983, %r915, 8;
	add.s64 	%rd1984, %rd1982, %rd1983;
	st.global.f64 	[%rd1984], %fd4307;
	ld.local.f64 	%fd4308, [%rd1978+16];
	ld.local.v2.f64 	{%fd4309, %fd4310}, [%rd1980+16];
	mul.f64 	%fd4311, %fd150, %fd4309;
	fma.rn.f64 	%fd4312, %fd4699, %fd4308, %fd4311;
	mul.f64 	%fd4313, %fd226, %fd4308;
	mul.f64 	%fd4314, %fd150, %fd4313;
	sub.f64 	%fd4315, %fd4312, %fd4314;
	add.s64 	%rd1985, %rd1984, %rd1983;
	st.global.f64 	[%rd1985], %fd4315;
	ld.local.f64 	%fd4316, [%rd1978+24];
	mul.f64 	%fd4317, %fd150, %fd4310;
	fma.rn.f64 	%fd4318, %fd4699, %fd4316, %fd4317;
	mul.f64 	%fd4319, %fd226, %fd4316;
	mul.f64 	%fd4320, %fd150, %fd4319;
	sub.f64 	%fd4321, %fd4318, %fd4320;
	add.s64 	%rd1986, %rd1985, %rd1983;
	st.global.f64 	[%rd1986], %fd4321;
	ld.local.f64 	%fd4322, [%rd1978+32];
	ld.local.v2.f64 	{%fd4323, %fd4324}, [%rd1980+32];
	mul.f64 	%fd4325, %fd150, %fd4323;
	fma.rn.f64 	%fd4326, %fd4699, %fd4322, %fd4325;
	mul.f64 	%fd4327, %fd226, %fd4322;
	mul.f64 	%fd4328, %fd150, %fd4327;
	sub.f64 	%fd4329, %fd4326, %fd4328;
	add.s64 	%rd1987, %rd1986, %rd1983;
	st.global.f64 	[%rd1987], %fd4329;
	ld.local.f64 	%fd4330, [%rd1978+40];
	mul.f64 	%fd4331, %fd150, %fd4324;
	fma.rn.f64 	%fd4332, %fd4699, %fd4330, %fd4331;
	mul.f64 	%fd4333, %fd226, %fd4330;
	mul.f64 	%fd4334, %fd150, %fd4333;
	sub.f64 	%fd4335, %fd4332, %fd4334;
	add.s64 	%rd1988, %rd1987, %rd1983;
	st.global.f64 	[%rd1988], %fd4335;
	ld.local.f64 	%fd4336, [%rd1978+48];
	ld.local.v2.f64 	{%fd4337, %fd4338}, [%rd1980+48];
	mul.f64 	%fd4339, %fd150, %fd4337;
	fma.rn.f64 	%fd4340, %fd4699, %fd4336, %fd4339;
	mul.f64 	%fd4341, %fd226, %fd4336;
	mul.f64 	%fd4342, %fd150, %fd4341;
	sub.f64 	%fd4343, %fd4340, %fd4342;
	add.s64 	%rd1989, %rd1988, %rd1983;
	st.global.f64 	[%rd1989], %fd4343;
	ld.local.f64 	%fd4344, [%rd1978+56];
	mul.f64 	%fd4345, %fd150, %fd4338;
	fma.rn.f64 	%fd4346, %fd4699, %fd4344, %fd4345;
	mul.f64 	%fd4347, %fd226, %fd4344;
	mul.f64 	%fd4348, %fd150, %fd4347;
	sub.f64 	%fd4349, %fd4346, %fd4348;
	add.s64 	%rd1990, %rd1989, %rd1983;
	st.global.f64 	[%rd1990], %fd4349;
	add.s32 	%r2304, %r2304, 8;
	setp.ne.s32 	%p588, %r2304, %r304;
	mov.u32 	%r2306, %r304;
	@%p588 bra 	$L__BB4_431;
$L__BB4_432:
	setp.eq.s32 	%p589, %r300, 0;
	@%p589 bra 	$L__BB4_440;
	add.s32 	%r2047, %r300, -1;
	setp.lt.u32 	%p590, %r2047, 3;
	@%p590 bra 	$L__BB4_435;
	add.s32 	%r2048, %r2306, %r291;
	mul.wide.s32 	%rd1991, %r2048, 8;
	add.s64 	%rd1992, %rd11, %rd1991;
	ld.local.f64 	%fd4350, [%rd1992];
	mul.wide.u32 	%rd1993, %r2306, 8;
	add.s64 	%rd1994, %rd18, %rd1993;
	ld.local.f64 	%fd4351, [%rd1994];
	mul.f64 	%fd4352, %fd150, %fd4351;
	fma.rn.f64 	%fd4353, %fd4699, %fd4350, %fd4352;
	mul.f64 	%fd4354, %fd226, %fd4350;
	mul.f64 	%fd4355, %fd150, %fd4354;
	sub.f64 	%fd4356, %fd4353, %fd4355;
	add.s32 	%r2049, %r2306, %r292;
	mad.lo.s32 	%r2050, %r2049, %r915, %r2236;
	mul.wide.s32 	%rd1995, %r2050, 8;
	add.s64 	%rd1996, %rd6, %rd1995;
	st.global.f64 	[%rd1996], %fd4356;
	ld.local.f64 	%fd4357, [%rd1992+8];
	ld.local.f64 	%fd4358, [%rd1994+8];
	mul.f64 	%fd4359, %fd150, %fd4358;
	fma.rn.f64 	%fd4360, %fd4699, %fd4357, %fd4359;
	mul.f64 	%fd4361, %fd226, %fd4357;
	mul.f64 	%fd4362, %fd150, %fd4361;
	sub.f64 	%fd4363, %fd4360, %fd4362;
	mul.wide.u32 	%rd1997, %r915, 8;
	add.s64 	%rd1998, %rd1996, %rd1997;
	st.global.f64 	[%rd1998], %fd4363;
	ld.local.f64 	%fd4364, [%rd1992+16];
	ld.local.f64 	%fd4365, [%rd1994+16];
	mul.f64 	%fd4366, %fd150, %fd4365;
	fma.rn.f64 	%fd4367, %fd4699, %fd4364, %fd4366;
	mul.f64 	%fd4368, %fd226, %fd4364;
	mul.f64 	%fd4369, %fd150, %fd4368;
	sub.f64 	%fd4370, %fd4367, %fd4369;
	add.s64 	%rd1999, %rd1998, %rd1997;
	st.global.f64 	[%rd1999], %fd4370;
	ld.local.f64 	%fd4371, [%rd1992+24];
	ld.local.f64 	%fd4372, [%rd1994+24];
	mul.f64 	%fd4373, %fd150, %fd4372;
	fma.rn.f64 	%fd4374, %fd4699, %fd4371, %fd4373;
	mul.f64 	%fd4375, %fd226, %fd4371;
	mul.f64 	%fd4376, %fd150, %fd4375;
	sub.f64 	%fd4377, %fd4374, %fd4376;
	add.s64 	%rd2000, %rd1999, %rd1997;
	st.global.f64 	[%rd2000], %fd4377;
	add.s32 	%r2306, %r2306, 4;
$L__BB4_435:
	setp.eq.s32 	%p591, %r301, 0;
	@%p591 bra 	$L__BB4_440;
	setp.eq.s32 	%p592, %r301, 1;
	@%p592 bra 	$L__BB4_438;
	add.s32 	%r2051, %r2306, %r291;
	mul.wide.s32 	%rd2001, %r2051, 8;
	add.s64 	%rd2002, %rd11, %rd2001;
	ld.local.f64 	%fd4378, [%rd2002];
	mul.wide.u32 	%rd2003, %r2306, 8;
	add.s64 	%rd2004, %rd18, %rd2003;
	ld.local.f64 	%fd4379, [%rd2004];
	mul.f64 	%fd4380, %fd150, %fd4379;
	fma.rn.f64 	%fd4381, %fd4699, %fd4378, %fd4380;
	mul.f64 	%fd4382, %fd226, %fd4378;
	mul.f64 	%fd4383, %fd150, %fd4382;
	sub.f64 	%fd4384, %fd4381, %fd4383;
	add.s32 	%r2052, %r2306, %r292;
	mad.lo.s32 	%r2053, %r2052, %r915, %r2236;
	mul.wide.s32 	%rd2005, %r2053, 8;
	add.s64 	%rd2006, %rd6, %rd2005;
	st.global.f64 	[%rd2006], %fd4384;
	ld.local.f64 	%fd4385, [%rd2002+8];
	ld.local.f64 	%fd4386, [%rd2004+8];
	mul.f64 	%fd4387, %fd150, %fd4386;
	fma.rn.f64 	%fd4388, %fd4699, %fd4385, %fd4387;
	mul.f64 	%fd4389, %fd226, %fd4385;
	mul.f64 	%fd4390, %fd150, %fd4389;
	sub.f64 	%fd4391, %fd4388, %fd4390;
	mul.wide.u32 	%rd2007, %r915, 8;
	add.s64 	%rd2008, %rd2006, %rd2007;
	st.global.f64 	[%rd2008], %fd4391;
	add.s32 	%r2306, %r2306, 2;
$L__BB4_438:
	setp.eq.s32 	%p593, %r305, 0;
	@%p593 bra 	$L__BB4_440;
	add.s32 	%r2054, %r2306, %r291;
	mul.wide.s32 	%rd2009, %r2054, 8;
	add.s64 	%rd2010, %rd11, %rd2009;
	ld.local.f64 	%fd4392, [%rd2010];
	mul.wide.u32 	%rd2011, %r2306, 8;
	add.s64 	%rd2012, %rd18, %rd2011;
	ld.local.f64 	%fd4393, [%rd2012];
	mul.f64 	%fd4394, %fd150, %fd4393;
	fma.rn.f64 	%fd4395, %fd4699, %fd4392, %fd4394;
	mul.f64 	%fd4396, %fd226, %fd4392;
	mul.f64 	%fd4397, %fd150, %fd4396;
	sub.f64 	%fd4398, %fd4395, %fd4397;
	add.s32 	%r2055, %r2306, %r292;
	mad.lo.s32 	%r2056, %r2055, %r915, %r2236;
	mul.wide.s32 	%rd2013, %r2056, 8;
	add.s64 	%rd2014, %rd6, %rd2013;
	st.global.f64 	[%rd2014], %fd4398;
$L__BB4_440:
	ld.param.u64 	%rd2242, [_Z14compute_piecesPdS_S_S_S_S_S_S_S_S_S_S_S_dddiiiiibb_param_11];
	cvta.to.global.u64 	%rd2015, %rd2242;
	mul.wide.s32 	%rd2016, %r494, 8;
	add.s64 	%rd2017, %rd2015, %rd2016;
	st.global.f64 	[%rd2017], %fd226;
	@%p567 bra 	$L__BB4_454;
	setp.lt.u32 	%p595, %r264, 15;
	mov.b32 	%r2310, 0;
	@%p595 bra 	$L__BB4_444;
	mov.b32 	%r2308, 0;
$L__BB4_443:
	.pragma "nounroll";
	mul.wide.u32 	%rd2018, %r2308, 8;
	add.s64 	%rd2019, %rd10, %rd2018;
	ld.local.f64 	%fd4399, [%rd2019];
	mad.lo.s32 	%r2059, %r2308, %r915, %r2236;
	mul.wide.u32 	%rd2020, %r2059, 8;
	add.s64 	%rd2021, %rd12, %rd2020;
	st.local.f64 	[%rd2021], %fd4399;
	ld.local.f64 	%fd4400, [%rd2019+8];
	add.s32 	%r2060, %r2059, %r915;
	mul.wide.u32 	%rd2022, %r2060, 8;
	add.s64 	%rd2023, %rd12, %rd2022;
	st.local.f64 	[%rd2023], %fd4400;
	ld.local.f64 	%fd4401, [%rd2019+16];
	add.s32 	%r2061, %r2060, %r915;
	mul.wide.u32 	%rd2024, %r2061, 8;
	add.s64 	%rd2025, %rd12, %rd2024;
	st.local.f64 	[%rd2025], %fd4401;
	ld.local.f64 	%fd4402, [%rd2019+24];
	add.s32 	%r2062, %r2061, %r915;
	mul.wide.u32 	%rd2026, %r2062, 8;
	add.s64 	%rd2027, %rd12, %rd2026;
	st.local.f64 	[%rd2027], %fd4402;
	ld.local.f64 	%fd4403, [%rd2019+32];
	add.s32 	%r2063, %r2062, %r915;
	mul.wide.u32 	%rd2028, %r2063, 8;
	add.s64 	%rd2029, %rd12, %rd2028;
	st.local.f64 	[%rd2029], %fd4403;
	ld.local.f64 	%fd4404, [%rd2019+40];
	add.s32 	%r2064, %r2063, %r915;
	mul.wide.u32 	%rd2030, %r2064, 8;
	add.s64 	%rd2031, %rd12, %rd2030;
	st.local.f64 	[%rd2031], %fd4404;
	ld.local.f64 	%fd4405, [%rd2019+48];
	add.s32 	%r2065, %r2064, %r915;
	mul.wide.u32 	%rd2032, %r2065, 8;
	add.s64 	%rd2033, %rd12, %rd2032;
	st.local.f64 	[%rd2033], %fd4405;
	ld.local.f64 	%fd4406, [%rd2019+56];
	add.s32 	%r2066, %r2065, %r915;
	mul.wide.u32 	%rd2034, %r2066, 8;
	add.s64 	%rd2035, %rd12, %rd2034;
	st.local.f64 	[%rd2035], %fd4406;
	ld.local.f64 	%fd4407, [%rd2019+64];
	add.s32 	%r2067, %r2066, %r915;
	mul.wide.u32 	%rd2036, %r2067, 8;
	add.s64 	%rd2037, %rd12, %rd2036;
	st.local.f64 	[%rd2037], %fd4407;
	ld.local.f64 	%fd4408, [%rd2019+72];
	add.s32 	%r2068, %r2067, %r915;
	mul.wide.u32 	%rd2038, %r2068, 8;
	add.s64 	%rd2039, %rd12, %rd2038;
	st.local.f64 	[%rd2039], %fd4408;
	ld.local.f64 	%fd4409, [%rd2019+80];
	add.s32 	%r2069, %r2068, %r915;
	mul.wide.u32 	%rd2040, %r2069, 8;
	add.s64 	%rd2041, %rd12, %rd2040;
	st.local.f64 	[%rd2041], %fd4409;
	ld.local.f64 	%fd4410, [%rd2019+88];
	add.s32 	%r2070, %r2069, %r915;
	mul.wide.u32 	%rd2042, %r2070, 8;
	add.s64 	%rd2043, %rd12, %rd2042;
	st.local.f64 	[%rd2043], %fd4410;
	ld.local.f64 	%fd4411, [%rd2019+96];
	add.s32 	%r2071, %r2070, %r915;
	mul.wide.u32 	%rd2044, %r2071, 8;
	add.s64 	%rd2045, %rd12, %rd2044;
	st.local.f64 	[%rd2045], %fd4411;
	ld.local.f64 	%fd4412, [%rd2019+104];
	add.s32 	%r2072, %r2071, %r915;
	mul.wide.u32 	%rd2046, %r2072, 8;
	add.s64 	%rd2047, %rd12, %rd2046;
	st.local.f64 	[%rd2047], %fd4412;
	ld.local.f64 	%fd4413, [%rd2019+112];
	add.s32 	%r2073, %r2072, %r915;
	mul.wide.u32 	%rd2048, %r2073, 8;
	add.s64 	%rd2049, %rd12, %rd2048;
	st.local.f64 	[%rd2049], %fd4413;
	ld.local.f64 	%fd4414, [%rd2019+120];
	add.s32 	%r2074, %r2073, %r915;
	mul.wide.u32 	%rd2050, %r2074, 8;
	add.s64 	%rd2051, %rd12, %rd2050;
	st.local.f64 	[%rd2051], %fd4414;
	add.s32 	%r2308, %r2308, 16;
	setp.ne.s32 	%p596, %r2308, %r302;
	mov.u32 	%r2310, %r302;
	@%p596 bra 	$L__BB4_443;
$L__BB4_444:
	setp.eq.s32 	%p597, %r294, 0;
	@%p597 bra 	$L__BB4_454;
	setp.lt.u32 	%p598, %r295, 7;
	@%p598 bra 	$L__BB4_447;
	mul.wide.u32 	%rd2052, %r2310, 8;
	add.s64 	%rd2053, %rd10, %rd2052;
	ld.local.f64 	%fd4415, [%rd2053];
	mad.lo.s32 	%r2075, %r2310, %r915, %r2236;
	mul.wide.u32 	%rd2054, %r2075, 8;
	add.s64 	%rd2055, %rd12, %rd2054;
	st.local.f64 	[%rd2055], %fd4415;
	ld.local.f64 	%fd4416, [%rd2053+8];
	add.s32 	%r2076, %r2075, %r915;
	mul.wide.u32 	%rd2056, %r2076, 8;
	add.s64 	%rd2057, %rd12, %rd2056;
	st.local.f64 	[%rd2057], %fd4416;
	ld.local.f64 	%fd4417, [%rd2053+16];
	add.s32 	%r2077, %r2076, %r915;
	mul.wide.u32 	%rd2058, %r2077, 8;
	add.s64 	%rd2059, %rd12, %rd2058;
	st.local.f64 	[%rd2059], %fd4417;
	ld.local.f64 	%fd4418, [%rd2053+24];
	add.s32 	%r2078, %r2077, %r915;
	mul.wide.u32 	%rd2060, %r2078, 8;
	add.s64 	%rd2061, %rd12, %rd2060;
	st.local.f64 	[%rd2061], %fd4418;
	ld.local.f64 	%fd4419, [%rd2053+32];
	add.s32 	%r2079, %r2078, %r915;
	mul.wide.u32 	%rd2062, %r2079, 8;
	add.s64 	%rd2063, %rd12, %rd2062;
	st.local.f64 	[%rd2063], %fd4419;
	ld.local.f64 	%fd4420, [%rd2053+40];
	add.s32 	%r2080, %r2079, %r915;
	mul.wide.u32 	%rd2064, %r2080, 8;
	add.s64 	%rd2065, %rd12, %rd2064;
	st.local.f64 	[%rd2065], %fd4420;
	ld.local.f64 	%fd4421, [%rd2053+48];
	add.s32 	%r2081, %r2080, %r915;
	mul.wide.u32 	%rd2066, %r2081, 8;
	add.s64 	%rd2067, %rd12, %rd2066;
	st.local.f64 	[%rd2067], %fd4421;
	ld.local.f64 	%fd4422, [%rd2053+56];
	add.s32 	%r2082, %r2081, %r915;
	mul.wide.u32 	%rd2068, %r2082, 8;
	add.s64 	%rd2069, %rd12, %rd2068;
	st.local.f64 	[%rd2069], %fd4422;
	add.s32 	%r2310, %r2310, 8;
$L__BB4_447:
	setp.eq.s32 	%p599, %r296, 0;
	@%p599 bra 	$L__BB4_454;
	setp.lt.u32 	%p600, %r297, 3;
	@%p600 bra 	$L__BB4_450;
	mul.wide.u32 	%rd2070, %r2310, 8;
	add.s64 	%rd2071, %rd10, %rd2070;
	ld.local.f64 	%fd4423, [%rd2071];
	mad.lo.s32 	%r2083, %r2310, %r915, %r2236;
	mul.wide.u32 	%rd2072, %r2083, 8;
	add.s64 	%rd2073, %rd12, %rd2072;
	st.local.f64 	[%rd2073], %fd4423;
	ld.local.f64 	%fd4424, [%rd2071+8];
	add.s32 	%r2084, %r2083, %r915;
	mul.wide.u32 	%rd2074, %r2084, 8;
	add.s64 	%rd2075, %rd12, %rd2074;
	st.local.f64 	[%rd2075], %fd4424;
	ld.local.f64 	%fd4425, [%rd2071+16];
	add.s32 	%r2085, %r2084, %r915;
	mul.wide.u32 	%rd2076, %r2085, 8;
	add.s64 	%rd2077, %rd12, %rd2076;
	st.local.f64 	[%rd2077], %fd4425;
	ld.local.f64 	%fd4426, [%rd2071+24];
	add.s32 	%r2086, %r2085, %r915;
	mul.wide.u32 	%rd2078, %r2086, 8;
	add.s64 	%rd2079, %rd12, %rd2078;
	st.local.f64 	[%rd2079], %fd4426;
	add.s32 	%r2310, %r2310, 4;
$L__BB4_450:
	setp.eq.s32 	%p601, %r303, 0;
	@%p601 bra 	$L__BB4_454;
	setp.eq.s32 	%p602, %r303, 1;
	mul.wide.u32 	%rd2080, %r2310, 8;
	add.s64 	%rd59, %rd10, %rd2080;
	ld.local.f64 	%fd4427, [%rd59];
	mad.lo.s32 	%r509, %r2310, %r915, %r2236;
	mul.wide.u32 	%rd2081, %r509, 8;
	add.s64 	%rd2082, %rd12, %rd2081;
	st.local.f64 	[%rd2082], %fd4427;
	@%p602 bra 	$L__BB4_454;
	setp.eq.s32 	%p603, %r303, 2;
	ld.local.f64 	%fd4428, [%rd59+8];
	add.s32 	%r510, %r509, %r915;
	mul.wide.u32 	%rd2083, %r510, 8;
	add.s64 	%rd2084, %rd12, %rd2083;
	st.local.f64 	[%rd2084], %fd4428;
	@%p603 bra 	$L__BB4_454;
	ld.local.f64 	%fd4429, [%rd59+16];
	add.s32 	%r2087, %r510, %r915;
	mul.wide.u32 	%rd2085, %r2087, 8;
	add.s64 	%rd2086, %rd12, %rd2085;
	st.local.f64 	[%rd2086], %fd4429;
$L__BB4_454:
	add.s32 	%r2236, %r2236, 1;
	setp.eq.s32 	%p604, %r2236, %r915;
	@%p604 bra 	$L__BB4_356;
	bra.uni 	$L__BB4_306;
$L__BB4_455:
	setp.gt.u32 	%p8, %r913, 51;
	@%p8 bra 	$L__BB4_863;
	setp.ne.s16 	%p9, %rs67, 0;
	setp.gt.s32 	%p10, %r912, 0;
	and.pred  	%p2, %p9, %p10;
	add.s32 	%r524, %r914, -1;
	and.b32  	%r525, %r914, 7;
	add.s32 	%r526, %r525, -1;
	and.b32  	%r527, %r914, 3;
	add.s32 	%r528, %r912, -1;
	and.b32  	%r529, %r912, 15;
	and.b32  	%r530, %r912, 7;
	and.b32  	%r531, %r912, 2147483632;
	and.b32  	%r532, %r912, 3;
	not.pred 	%p20, %p2;
	mov.u32 	%r2317, %r913;
$L__BB4_457:
	setp.lt.s32 	%p11, %r914, 1;
	mul.lo.s32 	%r920, %r913, %r1;
	cvt.s64.s32 	%rd128, %r920;
	cvt.s64.s32 	%rd129, %r2317;
	add.s64 	%rd130, %rd129, %rd128;
	shl.b64 	%rd131, %rd130, 3;
	add.s64 	%rd132, %rd4, %rd131;
	ld.global.f64 	%fd452, [%rd132+-8];
	cvt.rzi.s32.f64 	%r921, %fd452;
	add.s32 	%r534, %r921, -1;
	mul.wide.s32 	%rd133, %r921, 8;
	add.s64 	%rd134, %rd3, %rd133;
	ld.global.f64 	%fd453, [%rd134+-8];
	sub.s32 	%r535, %r913, %r2317;
	mul.wide.u32 	%rd135, %r535, 8;
	add.s64 	%rd136, %rd10, %rd135;
	st.local.f64 	[%rd136], %fd453;
	@%p11 bra 	$L__BB4_469;
	setp.lt.u32 	%p12, %r524, 7;
	mul.lo.s32 	%r536, %r534, %r914;
	mul.lo.s32 	%r537, %r535, %r914;
	mov.b32 	%r2320, 0;
	@%p12 bra 	$L__BB4_461;
	mov.b32 	%r2318, 0;
$L__BB4_460:
	.pragma "nounroll";
	add.s32 	%r924, %r536, %r2318;
	mul.wide.s32 	%rd137, %r924, 8;
	add.s64 	%rd138, %rd1, %rd137;
	ld.global.f64 	%fd454, [%rd138];
	div.rn.f64 	%fd455, %fd454, %fd450;
	add.s32 	%r925, %r2318, %r537;
	mul.wide.u32 	%rd139, %r925, 8;
	add.s64 	%rd140, %rd11, %rd139;
	st.local.f64 	[%rd140], %fd455;
	ld.global.f64 	%fd456, [%rd138+8];
	div.rn.f64 	%fd457, %fd456, %fd450;
	st.local.f64 	[%rd140+8], %fd457;
	ld.global.f64 	%fd458, [%rd138+16];
	div.rn.f64 	%fd459, %fd458, %fd450;
	st.local.f64 	[%rd140+16], %fd459;
	ld.global.f64 	%fd460, [%rd138+24];
	div.rn.f64 	%fd461, %fd460, %fd450;
	st.local.f64 	[%rd140+24], %fd461;
	ld.global.f64 	%fd462, [%rd138+32];
	div.rn.f64 	%fd463, %fd462, %fd450;
	st.local.f64 	[%rd140+32], %fd463;
	ld.global.f64 	%fd464, [%rd138+40];
	div.rn.f64 	%fd465, %fd464, %fd450;
	st.local.f64 	[%rd140+40], %fd465;
	ld.global.f64 	%fd466, [%rd138+48];
	div.rn.f64 	%fd467, %fd466, %fd450;
	st.local.f64 	[%rd140+48], %fd467;
	ld.global.f64 	%fd468, [%rd138+56];
	div.rn.f64 	%fd469, %fd468, %fd450;
	st.local.f64 	[%rd140+56], %fd469;
	add.s32 	%r2318, %r2318, 8;
	and.b32  	%r2320, %r914, 2147483640;
	setp.ne.s32 	%p13, %r2318, %r2320;
	@%p13 bra 	$L__BB4_460;
$L__BB4_461:
	setp.eq.s32 	%p14, %r525, 0;
	@%p14 bra 	$L__BB4_469;
	setp.lt.u32 	%p15, %r526, 3;
	@%p15 bra 	$L__BB4_464;
	add.s32 	%r926, %r536, %r2320;
	mul.wide.s32 	%rd141, %r926, 8;
	add.s64 	%rd142, %rd1, %rd141;
	ld.global.f64 	%fd470, [%rd142];
	div.rn.f64 	%fd471, %fd470, %fd450;
	add.s32 	%r927, %r2320, %r537;
	mul.wide.s32 	%rd143, %r927, 8;
	add.s64 	%rd144, %rd11, %rd143;
	st.local.f64 	[%rd144], %fd471;
	ld.global.f64 	%fd472, [%rd142+8];
	div.rn.f64 	%fd473, %fd472, %fd450;
	st.local.f64 	[%rd144+8], %fd473;
	ld.global.f64 	%fd474, [%rd142+16];
	div.rn.f64 	%fd475, %fd474, %fd450;
	st.local.f64 	[%rd144+16], %fd475;
	ld.global.f64 	%fd476, [%rd142+24];
	div.rn.f64 	%fd477, %fd476, %fd450;
	st.local.f64 	[%rd144+24], %fd477;
	add.s32 	%r2320, %r2320, 4;
$L__BB4_464:
	setp.eq.s32 	%p16, %r527, 0;
	@%p16 bra 	$L__BB4_469;
	setp.eq.s32 	%p17, %r527, 1;
	@%p17 bra 	$L__BB4_467;
	add.s32 	%r928, %r536, %r2320;
	mul.wide.s32 	%rd145, %r928, 8;
	add.s64 	%rd146, %rd1, %rd145;
	ld.global.f64 	%fd478, [%rd146];
	div.rn.f64 	%fd479, %fd478, %fd450;
	add.s32 	%r929, %r2320, %r537;
	mul.wide.s32 	%rd147, %r929, 8;
	add.s64 	%rd148, %rd11, %rd147;
	st.local.f64 	[%rd148], %fd479;
	ld.global.f64 	%fd480, [%rd146+8];
	div.rn.f64 	%fd481, %fd480, %fd450;
	st.local.f64 	[%rd148+8], %fd481;
	add.s32 	%r2320, %r2320, 2;
$L__BB4_467:
	and.b32  	%r930, %r914, 1;
	setp.eq.b32 	%p18, %r930, 1;
	not.pred 	%p19, %p18;
	@%p19 bra 	$L__BB4_469;
	add.s32 	%r931, %r536, %r2320;
	mul.wide.s32 	%rd149, %r931, 8;
	add.s64 	%rd150, %rd1, %rd149;
	ld.global.f64 	%fd482, [%rd150];
	div.rn.f64 	%fd483, %fd482, %fd450;
	add.s32 	%r932, %r2320, %r537;
	mul.wide.s32 	%rd151, %r932, 8;
	add.s64 	%rd152, %rd11, %rd151;
	st.local.f64 	[%rd152], %fd483;
$L__BB4_469:
	@%p20 bra 	$L__BB4_483;
	setp.lt.u32 	%p21, %r528, 15;
	mul.lo.s32 	%r546, %r534, %r912;
	mul.lo.s32 	%r547, %r535, %r912;
	mov.b32 	%r2324, 0;
	@%p21 bra 	$L__BB4_473;
	mov.b32 	%r2322, 0;
$L__BB4_472:
	.pragma "nounroll";
	add.s32 	%r935, %r546, %r2322;
	mul.wide.s32 	%rd153, %r935, 8;
	add.s64 	%rd154, %rd2, %rd153;
	ld.global.f64 	%fd484, [%rd154];
	add.s32 	%r936, %r2322, %r547;
	mul.wide.u32 	%rd155, %r936, 8;
	add.s64 	%rd156, %rd12, %rd155;
	st.local.f64 	[%rd156], %fd484;
	ld.global.f64 	%fd485, [%rd154+8];
	st.local.f64 	[%rd156+8], %fd485;
	ld.global.f64 	%fd486, [%rd154+16];
	st.local.f64 	[%rd156+16], %fd486;
	ld.global.f64 	%fd487, [%rd154+24];
	st.local.f64 	[%rd156+24], %fd487;
	ld.global.f64 	%fd488, [%rd154+32];
	st.local.f64 	[%rd156+32], %fd488;
	ld.global.f64 	%fd489, [%rd154+40];
	st.local.f64 	[%rd156+40], %fd489;
	ld.global.f64 	%fd490, [%rd154+48];
	st.local.f64 	[%rd156+48], %fd490;
	ld.global.f64 	%fd491, [%rd154+56];
	st.local.f64 	[%rd156+56], %fd491;
	ld.global.f64 	%fd492, [%rd154+64];
	st.local.f64 	[%rd156+64], %fd492;
	ld.global.f64 	%fd493, [%rd154+72];
	st.local.f64 	[%rd156+72], %fd493;
	ld.global.f64 	%fd494, [%rd154+80];
	st.local.f64 	[%rd156+80], %fd494;
	ld.global.f64 	%fd495, [%rd154+88];
	st.local.f64 	[%rd156+88], %fd495;
	ld.global.f64 	%fd496, [%rd154+96];
	st.local.f64 	[%rd156+96], %fd496;
	ld.global.f64 	%fd497, [%rd154+104];
	st.local.f64 	[%rd156+104], %fd497;
	ld.global.f64 	%fd498, [%rd154+112];
	st.local.f64 	[%rd156+112], %fd498;
	ld.global.f64 	%fd499, [%rd154+120];
	st.local.f64 	[%rd156+120], %fd499;
	add.s32 	%r2322, %r2322, 16;
	setp.ne.s32 	%p22, %r2322, %r531;
	mov.u32 	%r2324, %r531;
	@%p22 bra 	$L__BB4_472;
$L__BB4_473:
	setp.eq.s32 	%p23, %r529, 0;
	@%p23 bra 	$L__BB4_483;
	add.s32 	%r937, %r529, -1;
	setp.lt.u32 	%p24, %r937, 7;
	@%p24 bra 	$L__BB4_476;
	add.s32 	%r938, %r546, %r2324;
	mul.wide.s32 	%rd157, %r938, 8;
	add.s64 	%rd158, %rd2, %rd157;
	ld.global.f64 	%fd500, [%rd158];
	add.s32 	%r939, %r2324, %r547;
	mul.wide.s32 	%rd159, %r939, 8;
	add.s64 	%rd160, %rd12, %rd159;
	st.local.f64 	[%rd160], %fd500;
	ld.global.f64 	%fd501, [%rd158+8];
	st.local.f64 	[%rd160+8], %fd501;
	ld.global.f64 	%fd502, [%rd158+16];
	st.local.f64 	[%rd160+16], %fd502;
	ld.global.f64 	%fd503, [%rd158+24];
	st.local.f64 	[%rd160+24], %fd503;
	ld.global.f64 	%fd504, [%rd158+32];
	st.local.f64 	[%rd160+32], %fd504;
	ld.global.f64 	%fd505, [%rd158+40];
	st.local.f64 	[%rd160+40], %fd505;
	ld.global.f64 	%fd506, [%rd158+48];
	st.local.f64 	[%rd160+48], %fd506;
	ld.global.f64 	%fd507, [%rd158+56];
	st.local.f64 	[%rd160+56], %fd507;
	add.s32 	%r2324, %r2324, 8;
$L__BB4_476:
	setp.eq.s32 	%p25, %r530, 0;
	@%p25 bra 	$L__BB4_483;
	add.s32 	%r940, %r530, -1;
	setp.lt.u32 	%p26, %r940, 3;
	@%p26 bra 	$L__BB4_479;
	add.s32 	%r941, %r546, %r2324;
	mul.wide.s32 	%rd161, %r941, 8;
	add.s64 	%rd162, %rd2, %rd161;
	ld.global.f64 	%fd508, [%rd162];
	add.s32 	%r942, %r2324, %r547;
	mul.wide.s32 	%rd163, %r942, 8;
	add.s64 	%rd164, %rd12, %rd163;
	st.local.f64 	[%rd164], %fd508;
	ld.global.f64 	%fd509, [%rd162+8];
	st.local.f64 	[%rd164+8], %fd509;
	ld.global.f64 	%fd510, [%rd162+16];
	st.local.f64 	[%rd164+16], %fd510;
	ld.global.f64 	%fd511, [%rd162+24];
	st.local.f64 	[%rd164+24], %fd511;
	add.s32 	%r2324, %r2324, 4;
$L__BB4_479:
	setp.eq.s32 	%p27, %r532, 0;
	@%p27 bra 	$L__BB4_483;
	setp.eq.s32 	%p28, %r532, 1;
	add.s32 	%r943, %r546, %r2324;
	mul.wide.s32 	%rd165, %r943, 8;
	add.s64 	%rd60, %rd2, %rd165;
	ld.global.f64 	%fd512, [%rd60];
	add.s32 	%r944, %r2324, %r547;
	mul.wide.s32 	%rd166, %r944, 8;
	add.s64 	%rd61, %rd12, %rd166;
	st.local.f64 	[%rd61], %fd512;
	@%p28 bra 	$L__BB4_483;
	setp.eq.s32 	%p29, %r532, 2;
	ld.global.f64 	%fd513, [%rd60+8];
	st.local.f64 	[%rd61+8], %fd513;
	@%p29 bra 	$L__BB4_483;
	ld.global.f64 	%fd514, [%rd60+16];
	st.local.f64 	[%rd61+16], %fd514;
$L__BB4_483:
	setp.gt.u32 	%p30, %r2317, 1;
	add.s32 	%r2317, %r2317, -1;
	@%p30 bra 	$L__BB4_457;
	setp.gt.s32 	%p31, %r914, 0;
	@%p31 bra 	$L__BB4_489;
	mov.f64 	%fd515, 0d4338000000000000;
	{
	.reg .b32 %temp; 
	mov.b64 	{%r946, %temp}, %fd515;
	}
	mov.f64 	%fd516, 0dC338000000000000;
	add.rn.f64 	%fd517, %fd515, %fd516;
	mul.f64 	%fd518, %fd517, 0dBFE62E42FEFA39EF;
	fma.rn.f64 	%fd519, %fd517, 0dBC7ABC9E3B39803F, %fd518;
	fma.rn.f64 	%fd520, %fd519, 0d3E5ADE1569CE2BDF, 0d3E928AF3FCA213EA;
	fma.rn.f64 	%fd521, %fd520, %fd519, 0d3EC71DEE62401315;
	fma.rn.f64 	%fd522, %fd521, %fd519, 0d3EFA01997C89EB71;
	fma.rn.f64 	%fd523, %fd522, %fd519, 0d3F2A01A014761F65;
	fma.rn.f64 	%fd524, %fd523, %fd519, 0d3F56C16C1852B7AF;
	fma.rn.f64 	%fd525, %fd524, %fd519, 0d3F81111111122322;
	fma.rn.f64 	%fd526, %fd525, %fd519, 0d3FA55555555502A1;
	fma.rn.f64 	%fd527, %fd526, %fd519, 0d3FC5555555555511;
	fma.rn.f64 	%fd528, %fd527, %fd519, 0d3FE000000000000B;
	fma.rn.f64 	%fd529, %fd528, %fd519, 0d3FF0000000000000;
	fma.rn.f64 	%fd530, %fd529, %fd519, 0d3FF0000000000000;
	{
	.reg .b32 %temp; 
	mov.b64 	{%r947, %temp}, %fd530;
	}
	{
	.reg .b32 %temp; 
	mov.b64 	{%temp, %r948}, %fd530;
	}
	shl.b32 	%r949, %r946, 20;
	add.s32 	%r950, %r949, %r948;
	mov.b64 	%fd230, {%r947, %r950};
	mov.f64 	%fd531, 0d8000000000000000;
	{
	.reg .b32 %temp; 
	mov.b64 	{%temp, %r951}, %fd531;
	}
	mov.b32 	%f14, %r951;
	abs.f32 	%f7, %f14;
	shr.u32 	%r952, %r946, 31;
	add.s32 	%r953, %r946, %r952;
	shr.s32 	%r954, %r953, 1;
	shl.b32 	%r955, %r954, 20;
	add.s32 	%r956, %r948, %r955;
	mov.b64 	%fd532, {%r947, %r956};
	sub.s32 	%r957, %r946, %r954;
	shl.b32 	%r958, %r957, 20;
	add.s32 	%r959, %r958, 1072693248;
	mov.b32 	%r2332, 0;
	mov.b64 	%fd533, {%r2332, %r959};
	mul.f64 	%fd231, %fd533, %fd532;
$L__BB4_486:
	mul.lo.s32 	%r579, %r2332, %r913;
	add.s32 	%r961, %r579, %r2332;
	mul.wide.u32 	%rd167, %r961, 8;
	add.s64 	%rd64, %rd13, %rd167;
	mov.b32 	%r2333, 0;
$L__BB4_487:
	setp.ne.s32 	%p32, %r2332, %r2333;
	@%p32 bra 	$L__BB4_515;
	setp.geu.f32 	%p35, %f7, 0f40874800;
	setp.lt.f32 	%p36, %f7, 0f4086232B;
	selp.f64 	%fd537, 0d7FF0000000000000, %fd231, %p35;
	selp.f64 	%fd538, %fd230, %fd537, %p36;
	add.f64 	%fd539, %fd451, %fd538;
	mul.f64 	%fd540, %fd449, %fd539;
	st.local.f64 	[%rd64], %fd540;
	bra.uni 	$L__BB4_516;
$L__BB4_489:
	and.b32  	%r556, %r914, 15;
	and.b32  	%r557, %r914, 2147483632;
	mov.b32 	%r2326, 0;
$L__BB4_490:
	mul.lo.s32 	%r559, %r2326, %r914;
	mul.lo.s32 	%r560, %r2326, %r913;
	mov.b32 	%r2327, 0;
	cvt.u64.u32 	%rd206, %r559;
$L__BB4_491:
	setp.lt.u32 	%p39, %r524, 15;
	mul.lo.s32 	%r562, %r2327, %r914;
	mov.b32 	%r2330, 0;
	mov.f64 	%fd4709, 0d0000000000000000;
	@%p39 bra 	$L__BB4_494;
	mov.b32 	%r2328, 0;
	mov.f64 	%fd4709, 0d0000000000000000;
$L__BB4_493:
	.pragma "nounroll";
	add.s32 	%r968, %r2328, %r559;
	mul.wide.u32 	%rd172, %r968, 8;
	add.s64 	%rd173, %rd11, %rd172;
	ld.local.f64 	%fd544, [%rd173];
	add.s32 	%r969, %r2328, %r562;
	mul.wide.u32 	%rd174, %r969, 8;
	add.s64 	%rd175, %rd11, %rd174;
	ld.local.f64 	%fd545, [%rd175];
	sub.f64 	%fd546, %fd544, %fd545;
	fma.rn.f64 	%fd547, %fd546, %fd546, %fd4709;
	ld.local.f64 	%fd548, [%rd173+8];
	ld.local.f64 	%fd549, [%rd175+8];
	sub.f64 	%fd550, %fd548, %fd549;
	fma.rn.f64 	%fd551, %fd550, %fd550, %fd547;
	ld.local.f64 	%fd552, [%rd173+16];
	ld.local.f64 	%fd553, [%rd175+16];
	sub.f64 	%fd554, %fd552, %fd553;
	fma.rn.f64 	%fd555, %fd554, %fd554, %fd551;
	ld.local.f64 	%fd556, [%rd173+24];
	ld.local.f64 	%fd557, [%rd175+24];
	sub.f64 	%fd558, %fd556, %fd557;
	fma.rn.f64 	%fd559, %fd558, %fd558, %fd555;
	ld.local.f64 	%fd560, [%rd173+32];
	ld.local.f64 	%fd561, [%rd175+32];
	sub.f64 	%fd562, %fd560, %fd561;
	fma.rn.f64 	%fd563, %fd562, %fd562, %fd559;
	ld.local.f64 	%fd564, [%rd173+40];
	ld.local.f64 	%fd565, [%rd175+40];
	sub.f64 	%fd566, %fd564, %fd565;
	fma.rn.f64 	%fd567, %fd566, %fd566, %fd563;
	ld.local.f64 	%fd568, [%rd173+48];
	ld.local.f64 	%fd569, [%rd175+48];
	sub.f64 	%fd570, %fd568, %fd569;
	fma.rn.f64 	%fd571, %fd570, %fd570, %fd567;
	ld.local.f64 	%fd572, [%rd173+56];
	ld.local.f64 	%fd573, [%rd175+56];
	sub.f64 	%fd574, %fd572, %fd573;
	fma.rn.f64 	%fd575, %fd574, %fd574, %fd571;
	ld.local.f64 	%fd576, [%rd173+64];
	ld.local.f64 	%fd577, [%rd175+64];
	sub.f64 	%fd578, %fd576, %fd577;
	fma.rn.f64 	%fd579, %fd578, %fd578, %fd575;
	ld.local.f64 	%fd580, [%rd173+72];
	ld.local.f64 	%fd581, [%rd175+72];
	sub.f64 	%fd582, %fd580, %fd581;
	fma.rn.f64 	%fd583, %fd582, %fd582, %fd579;
	ld.local.f64 	%fd584, [%rd173+80];
	ld.local.f64 	%fd585, [%rd175+80];
	sub.f64 	%fd586, %fd584, %fd585;
	fma.rn.f64 	%fd587, %fd586, %fd586, %fd583;
	ld.local.f64 	%fd588, [%rd173+88];
	ld.local.f64 	%fd589, [%rd175+88];
	sub.f64 	%fd590, %fd588, %fd589;
	fma.rn.f64 	%fd591, %fd590, %fd590, %fd587;
	ld.local.f64 	%fd592, [%rd173+96];
	ld.local.f64 	%fd593, [%rd175+96];
	sub.f64 	%fd594, %fd592, %fd593;
	fma.rn.f64 	%fd595, %fd594, %fd594, %fd591;
	ld.local.f64 	%fd596, [%rd173+104];
	ld.local.f64 	%fd597, [%rd175+104];
	sub.f64 	%fd598, %fd596, %fd597;
	fma.rn.f64 	%fd599, %fd598, %fd598, %fd595;
	ld.local.f64 	%fd600, [%rd173+112];
	ld.local.f64 	%fd601, [%rd175+112];
	sub.f64 	%fd602, %fd600, %fd601;
	fma.rn.f64 	%fd603, %fd602, %fd602, %fd599;
	ld.local.f64 	%fd604, [%rd173+120];
	ld.local.f64 	%fd605, [%rd175+120];
	sub.f64 	%fd606, %fd604, %fd605;
	fma.rn.f64 	%fd4709, %fd606, %fd606, %fd603;
	add.s32 	%r2328, %r2328, 16;
	setp.eq.s32 	%p40, %r2328, %r557;
	mov.u32 	%r2330, %r557;
	@%p40 bra 	$L__BB4_494;
	bra.uni 	$L__BB4_493;
$L__BB4_494:
	setp.eq.s32 	%p41, %r556, 0;
	@%p41 bra 	$L__BB4_504;
	add.s32 	%r970, %r556, -1;
	setp.lt.u32 	%p42, %r970, 7;
	@%p42 bra 	$L__BB4_497;
	add.s32 	%r971, %r2330, %r559;
	mul.wide.u32 	%rd176, %r971, 8;
	add.s64 	%rd177, %rd11, %rd176;
	ld.local.f64 	%fd608, [%rd177];
	add.s32 	%r972, %r2330, %r562;
	mul.wide.u32 	%rd178, %r972, 8;
	add.s64 	%rd179, %rd11, %rd178;
	ld.local.f64 	%fd609, [%rd179];
	sub.f64 	%fd610, %fd608, %fd609;
	fma.rn.f64 	%fd611, %fd610, %fd610, %fd4709;
	cvt.u64.u32 	%rd180, %r559;
	cvt.u64.u32 	%rd181, %r2330;
	add.s64 	%rd182, %rd181, %rd180;
	shl.b64 	%rd183, %rd182, 3;
	add.s64 	%rd184, %rd11, %rd183;
	ld.local.f64 	%fd612, [%rd184+8];
	cvt.u64.u32 	%rd185, %r562;
	add.s64 	%rd186, %rd181, %rd185;
	shl.b64 	%rd187, %rd186, 3;
	add.s64 	%rd188, %rd11, %rd187;
	ld.local.f64 	%fd613, [%rd188+8];
	sub.f64 	%fd614, %fd612, %fd613;
	fma.rn.f64 	%fd615, %fd614, %fd614, %fd611;
	ld.local.f64 	%fd616, [%rd184+16];
	ld.local.f64 	%fd617, [%rd188+16];
	sub.f64 	%fd618, %fd616, %fd617;
	fma.rn.f64 	%fd619, %fd618, %fd618, %fd615;
	ld.local.f64 	%fd620, [%rd184+24];
	ld.local.f64 	%fd621, [%rd188+24];
	sub.f64 	%fd622, %fd620, %fd621;
	fma.rn.f64 	%fd623, %fd622, %fd622, %fd619;
	ld.local.f64 	%fd624, [%rd184+32];
	ld.local.f64 	%fd625, [%rd188+32];
	sub.f64 	%fd626, %fd624, %fd625;
	fma.rn.f64 	%fd627, %fd626, %fd626, %fd623;
	ld.local.f64 	%fd628, [%rd184+40];
	ld.local.f64 	%fd629, [%rd188+40];
	sub.f64 	%fd630, %fd628, %fd629;
	fma.rn.f64 	%fd631, %fd630, %fd630, %fd627;
	ld.local.f64 	%fd632, [%rd184+48];
	ld.local.f64 	%fd633, [%rd188+48];
	sub.f64 	%fd634, %fd632, %fd633;
	fma.rn.f64 	%fd635, %fd634, %fd634, %fd631;
	ld.local.f64 	%fd636, [%rd184+56];
	ld.local.f64 	%fd637, [%rd188+56];
	sub.f64 	%fd638, %fd636, %fd637;
	fma.rn.f64 	%fd4709, %fd638, %fd638, %fd635;
	add.s32 	%r2330, %r2330, 8;
$L__BB4_497:
	setp.eq.s32 	%p43, %r525, 0;
	@%p43 bra 	$L__BB4_504;
	setp.lt.u32 	%p44, %r526, 3;
	@%p44 bra 	$L__BB4_500;
	add.s32 	%r973, %r2330, %r559;
	mul.wide.u32 	%rd189, %r973, 8;
	add.s64 	%rd190, %rd11, %rd189;
	ld.local.f64 	%fd640, [%rd190];
	add.s32 	%r974, %r2330, %r562;
	mul.wide.u32 	%rd191, %r974, 8;
	add.s64 	%rd192, %rd11, %rd191;
	ld.local.f64 	%fd641, [%rd192];
	sub.f64 	%fd642, %fd640, %fd641;
	fma.rn.f64 	%fd643, %fd642, %fd642, %fd4709;
	cvt.u64.u32 	%rd194, %r2330;
	add.s64 	%rd195, %rd194, %rd206;
	shl.b64 	%rd196, %rd195, 3;
	add.s64 	%rd197, %rd11, %rd196;
	ld.local.f64 	%fd644, [%rd197+8];
	cvt.u64.u32 	%rd198, %r562;
	add.s64 	%rd199, %rd194, %rd198;
	shl.b64 	%rd200, %rd199, 3;
	add.s64 	%rd201, %rd11, %rd200;
	ld.local.f64 	%fd645, [%rd201+8];
	sub.f64 	%fd646, %fd644, %fd645;
	fma.rn.f64 	%fd647, %fd646, %fd646, %fd643;
	ld.local.f64 	%fd648, [%rd197+16];
	ld.local.f64 	%fd649, [%rd201+16];
	sub.f64 	%fd650, %fd648, %fd649;
	fma.rn.f64 	%fd651, %fd650, %fd650, %fd647;
	ld.local.f64 	%fd652, [%rd197+24];
	ld.local.f64 	%fd653, [%rd201+24];
	sub.f64 	%fd654, %fd652, %fd653;
	fma.rn.f64 	%fd4709, %fd654, %fd654, %fd651;
	add.s32 	%r2330, %r2330, 4;
$L__BB4_500:
	setp.eq.s32 	%p45, %r527, 0;
	@%p45 bra 	$L__BB4_504;
	setp.eq.s32 	%p46, %r527, 1;
	add.s32 	%r975, %r2330, %r559;
	mul.wide.u32 	%rd202, %r975, 8;
	add.s64 	%rd203, %rd11, %rd202;
	ld.local.f64 	%fd655, [%rd203];
	add.s32 	%r976, %r2330, %r562;
	mul.wide.u32 	%rd204, %r976, 8;
	add.s64 	%rd205, %rd11, %rd204;
	ld.local.f64 	%fd656, [%rd205];
	sub.f64 	%fd657, %fd655, %fd656;
	fma.rn.f64 	%fd4709, %fd657, %fd657, %fd4709;
	@%p46 bra 	$L__BB4_504;
	setp.eq.s32 	%p47, %r527, 2;
	cvt.u64.u32 	%rd207, %r2330;
	add.s64 	%rd208, %rd207, %rd206;
	shl.b64 	%rd209, %rd208, 3;
	add.s64 	%rd62, %rd11, %rd209;
	ld.local.f64 	%fd658, [%rd62+8];
	cvt.u64.u32 	%rd210, %r562;
	add.s64 	%rd211, %rd207, %rd210;
	shl.b64 	%rd212, %rd211, 3;
	add.s64 	%rd63, %rd11, %rd212;
	ld.local.f64 	%fd659, [%rd63+8];
	sub.f64 	%fd660, %fd658, %fd659;
	fma.rn.f64 	%fd4709, %fd660, %fd660, %fd4709;
	@%p47 bra 	$L__BB4_504;
	ld.local.f64 	%fd661, [%rd62+16];
	ld.local.f64 	%fd662, [%rd63+16];
	sub.f64 	%fd663, %fd661, %fd662;
	fma.rn.f64 	%fd4709, %fd663, %fd663, %fd4709;
$L__BB4_504:
	sqrt.rn.f64 	%fd254, %fd4709;
	setp.eq.s32 	%p48, %r2326, %r2327;
	@%p48 bra 	$L__BB4_509;
	neg.f64 	%fd664, %fd254;
	fma.rn.f64 	%fd665, %fd254, 0dBFF71547652B82FE, 0d4338000000000000;
	{
	.reg .b32 %temp; 
	mov.b64 	{%r565, %temp}, %fd665;
	}
	mov.f64 	%fd666, 0dC338000000000000;
	add.rn.f64 	%fd667, %fd665, %fd666;
	fma.rn.f64 	%fd668, %fd667, 0dBFE62E42FEFA39EF, %fd664;
	fma.rn.f64 	%fd669, %fd667, 0dBC7ABC9E3B39803F, %fd668;
	fma.rn.f64 	%fd670, %fd669, 0d3E5ADE1569CE2BDF, 0d3E928AF3FCA213EA;
	fma.rn.f64 	%fd671, %fd670, %fd669, 0d3EC71DEE62401315;
	fma.rn.f64 	%fd672, %fd671, %fd669, 0d3EFA01997C89EB71;
	fma.rn.f64 	%fd673, %fd672, %fd669, 0d3F2A01A014761F65;
	fma.rn.f64 	%fd674, %fd673, %fd669, 0d3F56C16C1852B7AF;
	fma.rn.f64 	%fd675, %fd674, %fd669, 0d3F81111111122322;
	fma.rn.f64 	%fd676, %fd675, %fd669, 0d3FA55555555502A1;
	fma.rn.f64 	%fd677, %fd676, %fd669, 0d3FC5555555555511;
	fma.rn.f64 	%fd678, %fd677, %fd669, 0d3FE000000000000B;
	fma.rn.f64 	%fd679, %fd678, %fd669, 0d3FF0000000000000;
	fma.rn.f64 	%fd680, %fd679, %fd669, 0d3FF0000000000000;
	{
	.reg .b32 %temp; 
	mov.b64 	{%r566, %temp}, %fd680;
	}
	{
	.reg .b32 %temp; 
	mov.b64 	{%temp, %r567}, %fd680;
	}
	shl.b32 	%r977, %r565, 20;
	add.s32 	%r978, %r977, %r567;
	mov.b64 	%fd4701, {%r566, %r978};
	{
	.reg .b32 %temp; 
	mov.b64 	{%temp, %r979}, %fd664;
	}
	mov.b32 	%f15, %r979;
	abs.f32 	%f8, %f15;
	setp.lt.f32 	%p49, %f8, 0f4086232B;
	@%p49 bra 	$L__BB4_508;
	setp.gt.f64 	%p50, %fd4709, 0d0000000000000000;
	mov.f64 	%fd681, 0d7FF0000000000000;
	sub.f64 	%fd682, %fd681, %fd254;
	selp.f64 	%fd4701, 0d0000000000000000, %fd682, %p50;
	setp.geu.f32 	%p51, %f8, 0f40874800;
	@%p51 bra 	$L__BB4_508;
	shr.u32 	%r980, %r565, 31;
	add.s32 	%r981, %r565, %r980;
	shr.s32 	%r982, %r981, 1;
	shl.b32 	%r983, %r982, 20;
	add.s32 	%r984, %r567, %r983;
	mov.b64 	%fd683, {%r566, %r984};
	sub.s32 	%r985, %r565, %r982;
	shl.b32 	%r986, %r985, 20;
	add.s32 	%r987, %r986, 1072693248;
	mov.b32 	%r988, 0;
	mov.b64 	%fd684, {%r988, %r987};
	mul.f64 	%fd4701, %fd684, %fd683;
$L__BB4_508:
	mul.f64 	%fd685, %fd449, %fd4701;
	mad.lo.s32 	%r989, %r2327, %r913, %r2326;
	mul.wide.u32 	%rd213, %r989, 8;
	add.s64 	%rd214, %rd13, %rd213;
	st.local.f64 	[%rd214], %fd685;
	add.s32 	%r990, %r2327, %r560;
	mul.wide.u32 	%rd215, %r990, 8;
	add.s64 	%rd216, %rd13, %rd215;
	st.local.f64 	[%rd216], %fd685;
	bra.uni 	$L__BB4_513;
$L__BB4_509:
	neg.f64 	%fd686, %fd254;
	fma.rn.f64 	%fd687, %fd254, 0dBFF71547652B82FE, 0d4338000000000000;
	{
	.reg .b32 %temp; 
	mov.b64 	{%r568, %temp}, %fd687;
	}
	mov.f64 	%fd688, 0dC338000000000000;
	add.rn.f64 	%fd689, %fd687, %fd688;
	fma.rn.f64 	%fd690, %fd689, 0dBFE62E42FEFA39EF, %fd686;
	fma.rn.f64 	%fd691, %fd689, 0dBC7ABC9E3B39803F, %fd690;
	fma.rn.f64 	%fd692, %fd691, 0d3E5ADE1569CE2BDF, 0d3E928AF3FCA213EA;
	fma.rn.f64 	%fd693, %fd692, %fd691, 0d3EC71DEE62401315;
	fma.rn.f64 	%fd694, %fd693, %fd691, 0d3EFA01997C89EB71;
	fma.rn.f64 	%fd695, %fd694, %fd691, 0d3F2A01A014761F65;
	fma.rn.f64 	%fd696, %fd695, %fd691, 0d3F56C16C1852B7AF;
	fma.rn.f64 	%fd697, %fd696, %fd691, 0d3F81111111122322;
	fma.rn.f64 	%fd698, %fd697, %fd691, 0d3FA55555555502A1;
	fma.rn.f64 	%fd699, %fd698, %fd691, 0d3FC5555555555511;
	fma.rn.f64 	%fd700, %fd699, %fd691, 0d3FE000000000000B;
	fma.rn.f64 	%fd701, %fd700, %fd691, 0d3FF0000000000000;
	fma.rn.f64 	%fd702, %fd701, %fd691, 0d3FF0000000000000;
	{
	.reg .b32 %temp; 
	mov.b64 	{%r569, %temp}, %fd702;
	}
	{
	.reg .b32 %temp; 
	mov.b64 	{%temp, %r570}, %fd702;
	}
	shl.b32 	%r991, %r568, 20;
	add.s32 	%r992, %r991, %r570;
	mov.b64 	%fd4702, {%r569, %r992};
	{
	.reg .b32 %temp; 
	mov.b64 	{%temp, %r993}, %fd686;
	}
	mov.b32 	%f16, %r993;
	abs.f32 	%f9, %f16;
	setp.lt.f32 	%p52, %f9, 0f4086232B;
	@%p52 bra 	$L__BB4_512;
	setp.gt.f64 	%p53, %fd4709, 0d0000000000000000;
	mov.f64 	%fd703, 0d7FF0000000000000;
	sub.f64 	%fd704, %fd703, %fd254;
	selp.f64 	%fd4702, 0d0000000000000000, %fd704, %p53;
	setp.geu.f32 	%p54, %f9, 0f40874800;
	@%p54 bra 	$L__BB4_512;
	shr.u32 	%r994, %r568, 31;
	add.s32 	%r995, %r568, %r994;
	shr.s32 	%r996, %r995, 1;
	shl.b32 	%r997, %r996, 20;
	add.s32 	%r998, %r570, %r997;
	mov.b64 	%fd705, {%r569, %r998};
	sub.s32 	%r999, %r568, %r996;
	shl.b32 	%r1000, %r999, 20;
	add.s32 	%r1001, %r1000, 1072693248;
	mov.b32 	%r1002, 0;
	mov.b64 	%fd706, {%r1002, %r1001};
	mul.f64 	%fd4702, %fd706, %fd705;
$L__BB4_512:
	add.f64 	%fd707, %fd451, %fd4702;
	mul.f64 	%fd708, %fd449, %fd707;
	add.s32 	%r1003, %r560, %r2326;
	mul.wide.u32 	%rd217, %r1003, 8;
	add.s64 	%rd218, %rd13, %rd217;
	st.local.f64 	[%rd218], %fd708;
$L__BB4_513:
	add.s32 	%r2327, %r2327, 1;
	@%p48 bra 	$L__BB4_514;
	bra.uni 	$L__BB4_491;
$L__BB4_514:
	add.s32 	%r2326, %r2326, 1;
	setp.eq.s32 	%p56, %r2326, %r913;
	@%p56 bra 	$L__BB4_518;
	bra.uni 	$L__BB4_490;
$L__BB4_515:
	setp.geu.f32 	%p33, %f7, 0f40874800;
	setp.lt.f32 	%p34, %f7, 0f4086232B;
	selp.f64 	%fd534, 0d7FF0000000000000, %fd231, %p33;
	selp.f64 	%fd535, %fd230, %fd534, %p34;
	mul.f64 	%fd536, %fd449, %fd535;
	mad.lo.s32 	%r962, %r2333, %r913, %r2332;
	mul.wide.u32 	%rd168, %r962, 8;
	add.s64 	%rd169, %rd13, %rd168;
	st.local.f64 	[%rd169], %fd536;
	add.s32 	%r963, %r2333, %r579;
	mul.wide.u32 	%rd170, %r963, 8;
	add.s64 	%rd171, %rd13, %rd170;
	st.local.f64 	[%rd171], %fd536;
$L__BB4_516:
	add.s32 	%r2333, %r2333, 1;
	@%p32 bra 	$L__BB4_487;
	add.s32 	%r2332, %r2332, 1;
	setp.ne.s32 	%p38, %r2332, %r913;
	@%p38 bra 	$L__BB4_486;
$L__BB4_518:
	setp.eq.s16 	%p57, %rs68, 0;
	@%p57 bra 	$L__BB4_610;
	setp.lt.s32 	%p58, %r914, 1;
	mul.lo.s32 	%r583, %r915, %r913;
	@%p58 bra 	$L__BB4_578;
	setp.lt.s32 	%p85, %r915, 1;
	@%p85 bra 	$L__BB4_556;
	max.s32 	%r584, %r913, 1;
	and.b32  	%r585, %r914, 15;
	and.b32  	%r586, %r915, 15;
	and.b32  	%r587, %r915, 7;
	and.b32  	%r588, %r914, 2147483632;
	and.b32  	%r589, %r915, 2147483632;
	and.b32  	%r590, %r915, 3;
	mov.b32 	%r2334, 0;
$L__BB4_522:
	mul.lo.s32 	%r592, %r2334, %r914;
	mul.lo.s32 	%r593, %r583, %r2334;
	mad.lo.s32 	%r1084, %r2334, %r915, %r593;
	mul.wide.s32 	%rd285, %r1084, 8;
	add.s64 	%rd65, %rd14, %rd285;
	mov.b32 	%r2335, 0;
$L__BB4_523:
	setp.lt.u32 	%p101, %r524, 15;
	mul.lo.s32 	%r595, %r2335, %r914;
	mov.b32 	%r2342, 0;
	mov.f64 	%fd4718, 0d0000000000000000;
	@%p101 bra 	$L__BB4_526;
	mov.b32 	%r2336, 0;
	mov.f64 	%fd4718, 0d0000000000000000;
$L__BB4_525:
	.pragma "nounroll";
	add.s32 	%r1087, %r2336, %r592;
	mul.wide.u32 	%rd286, %r1087, 8;
	add.s64 	%rd287, %rd11, %rd286;
	ld.local.f64 	%fd971, [%rd287];
	add.s32 	%r1088, %r2336, %r595;
	mul.wide.u32 	%rd288, %r1088, 8;
	add.s64 	%rd289, %rd11, %rd288;
	ld.local.f64 	%fd972, [%rd289];
	sub.f64 	%fd973, %fd971, %fd972;
	fma.rn.f64 	%fd974, %fd973, %fd973, %fd4718;
	ld.local.f64 	%fd975, [%rd287+8];
	ld.local.f64 	%fd976, [%rd289+8];
	sub.f64 	%fd977, %fd975, %fd976;
	fma.rn.f64 	%fd978, %fd977, %fd977, %fd974;
	ld.local.f64 	%fd979, [%rd287+16];
	ld.local.f64 	%fd980, [%rd289+16];
	sub.f64 	%fd981, %fd979, %fd980;
	fma.rn.f64 	%fd982, %fd981, %fd981, %fd978;
	ld.local.f64 	%fd983, [%rd287+24];
	ld.local.f64 	%fd984, [%rd289+24];
	sub.f64 	%fd985, %fd983, %fd984;
	fma.rn.f64 	%fd986, %fd985, %fd985, %fd982;
	ld.local.f64 	%fd987, [%rd287+32];
	ld.local.f64 	%fd988, [%rd289+32];
	sub.f64 	%fd989, %fd987, %fd988;
	fma.rn.f64 	%fd990, %fd989, %fd989, %fd986;
	ld.local.f64 	%fd991, [%rd287+40];
	ld.local.f64 	%fd992, [%rd289+40];
	sub.f64 	%fd993, %fd991, %fd992;
	fma.rn.f64 	%fd994, %fd993, %fd993, %fd990;
	ld.local.f64 	%fd995, [%rd287+48];
	ld.local.f64 	%fd996, [%rd289+48];
	sub.f64 	%fd997, %fd995, %fd996;
	fma.rn.f64 	%fd998, %fd997, %fd997, %fd994;
	ld.local.f64 	%fd999, [%rd287+56];
	ld.local.f64 	%fd1000, [%rd289+56];
	sub.f64 	%fd1001, %fd999, %fd1000;
	fma.rn.f64 	%fd1002, %fd1001, %fd1001, %fd998;
	ld.local.f64 	%fd1003, [%rd287+64];
	ld.local.f64 	%fd1004, [%rd289+64];
	sub.f64 	%fd1005, %fd1003, %fd1004;
	fma.rn.f64 	%fd1006, %fd1005, %fd1005, %fd1002;
	ld.local.f64 	%fd1007, [%rd287+72];
	ld.local.f64 	%fd1008, [%rd289+72];
	sub.f64 	%fd1009, %fd1007, %fd1008;
	fma.rn.f64 	%fd1010, %fd1009, %fd1009, %fd1006;
	ld.local.f64 	%fd1011, [%rd287+80];
	ld.local.f64 	%fd1012, [%rd289+80];
	sub.f64 	%fd1013, %fd1011, %fd1012;
	fma.rn.f64 	%fd1014, %fd1013, %fd1013, %fd1010;
	ld.local.f64 	%fd1015, [%rd287+88];
	ld.local.f64 	%fd1016, [%rd289+88];
	sub.f64 	%fd1017, %fd1015, %fd1016;
	fma.rn.f64 	%fd1018, %fd1017, %fd1017, %fd1014;
	ld.local.f64 	%fd1019, [%rd287+96];
	ld.local.f64 	%fd1020, [%rd289+96];
	sub.f64 	%fd1021, %fd1019, %fd1020;
	fma.rn.f64 	%fd1022, %fd1021, %fd1021, %fd1018;
	ld.local.f64 	%fd1023, [%rd287+104];
	ld.local.f64 	%fd1024, [%rd289+104];
	sub.f64 	%fd1025, %fd1023, %fd1024;
	fma.rn.f64 	%fd1026, %fd1025, %fd1025, %fd1022;
	ld.local.f64 	%fd1027, [%rd287+112];
	ld.local.f64 	%fd1028, [%rd289+112];
	sub.f64 	%fd1029, %fd1027, %fd1028;
	fma.rn.f64 	%fd1030, %fd1029, %fd1029, %fd1026;
	ld.local.f64 	%fd1031, [%rd287+120];
	ld.local.f64 	%fd1032, [%rd289+120];
	sub.f64 	%fd1033, %fd1031, %fd1032;
	fma.rn.f64 	%fd4718, %fd1033, %fd1033, %fd1030;
	add.s32 	%r2336, %r2336, 16;
	setp.eq.s32 	%p102, %r2336, %r588;
	mov.u32 	%r2342, %r588;
	@%p102 bra 	$L__BB4_526;
	bra.uni 	$L__BB4_525;
$L__BB4_526:
	setp.eq.s32 	%p103, %r585, 0;
	@%p103 bra 	$L__BB4_536;
	add.s32 	%r1089, %r585, -1;
	setp.lt.u32 	%p104, %r1089, 7;
	@%p104 bra 	$L__BB4_529;
	add.s32 	%r1090, %r2342, %r592;
	mul.wide.u32 	%rd290, %r1090, 8;
	add.s64 	%rd291, %rd11, %rd290;
	ld.local.f64 	%fd1035, [%rd291];
	add.s32 	%r1091, %r2342, %r595;
	mul.wide.u32 	%rd292, %r1091, 8;
	add.s64 	%rd293, %rd11, %rd292;
	ld.local.f64 	%fd1036, [%rd293];
	sub.f64 	%fd1037, %fd1035, %fd1036;
	fma.rn.f64 	%fd1038, %fd1037, %fd1037, %fd4718;
	cvt.u64.u32 	%rd294, %r592;
	cvt.u64.u32 	%rd295, %r2342;
	add.s64 	%rd296, %rd295, %rd294;
	shl.b64 	%rd297, %rd296, 3;
	add.s64 	%rd298, %rd11, %rd297;
	ld.local.f64 	%fd1039, [%rd298+8];
	cvt.u64.u32 	%rd299, %r595;
	add.s64 	%rd300, %rd295, %rd299;
	shl.b64 	%rd301, %rd300, 3;
	add.s64 	%rd302, %rd11, %rd301;
	ld.local.f64 	%fd1040, [%rd302+8];
	sub.f64 	%fd1041, %fd1039, %fd1040;
	fma.rn.f64 	%fd1042, %fd1041, %fd1041, %fd1038;
	ld.local.f64 	%fd1043, [%rd298+16];
	ld.local.f64 	%fd1044, [%rd302+16];
	sub.f64 	%fd1045, %fd1043, %fd1044;
	fma.rn.f64 	%fd1046, %fd1045, %fd1045, %fd1042;
	ld.local.f64 	%fd1047, [%rd298+24];
	ld.local.f64 	%fd1048, [%rd302+24];
	sub.f64 	%fd1049, %fd1047, %fd1048;
	fma.rn.f64 	%fd1050, %fd1049, %fd1049, %fd1046;
	ld.local.f64 	%fd1051, [%rd298+32];
	ld.local.f64 	%fd1052, [%rd302+32];
	sub.f64 	%fd1053, %fd1051, %fd1052;
	fma.rn.f64 	%fd1054, %fd1053, %fd1053, %fd1050;
	ld.local.f64 	%fd1055, [%rd298+40];
	ld.local.f64 	%fd1056, [%rd302+40];
	sub.f64 	%fd1057, %fd1055, %fd1056;
	fma.rn.f64 	%fd1058, %fd1057, %fd1057, %fd1054;
	ld.local.f64 	%fd1059, [%rd298+48];
	ld.local.f64 	%fd1060, [%rd302+48];
	sub.f64 	%fd1061, %fd1059, %fd1060;
	fma.rn.f64 	%fd1062, %fd1061, %fd1061, %fd1058;
	ld.local.f64 	%fd1063, [%rd298+56];
	ld.local.f64 	%fd1064, [%rd302+56];
	sub.f64 	%fd1065, %fd1063, %fd1064;
	fma.rn.f64 	%fd4718, %fd1065, %fd1065, %fd1062;
	add.s32 	%r2342, %r2342, 8;
$L__BB4_529:
	setp.eq.s32 	%p105, %r525, 0;
	@%p105 bra 	$L__BB4_536;
	setp.lt.u32 	%p106, %r526, 3;
	@%p106 bra 	$L__BB4_532;
	add.s32 	%r1092, %r2342, %r592;
	mul.wide.u32 	%rd303, %r1092, 8;
	add.s64 	%rd304, %rd11, %rd303;
	ld.local.f64 	%fd1067, [%rd304];
	add.s32 	%r1093, %r2342, %r595;
	mul.wide.u32 	%rd305, %r1093, 8;
	add.s64 	%rd306, %rd11, %rd305;
	ld.local.f64 	%fd1068, [%rd306];
	sub.f64 	%fd1069, %fd1067, %fd1068;
	fma.rn.f64 	%fd1070, %fd1069, %fd1069, %fd4718;
	cvt.u64.u32 	%rd307, %r592;
	cvt.u64.u32 	%rd308, %r2342;
	add.s64 	%rd309, %rd308, %rd307;
	shl.b64 	%rd310, %rd309, 3;
	add.s64 	%rd311, %rd11, %rd310;
	ld.local.f64 	%fd1071, [%rd311+8];
	cvt.u64.u32 	%rd312, %r595;
	add.s64 	%rd313, %rd308, %rd312;
	shl.b64 	%rd314, %rd313, 3;
	add.s64 	%rd315, %rd11, %rd314;
	ld.local.f64 	%fd1072, [%rd315+8];
	sub.f64 	%fd1073, %fd1071, %fd1072;
	fma.rn.f64 	%fd1074, %fd1073, %fd1073, %fd1070;
	ld.local.f64 	%fd1075, [%rd311+16];
	ld.local.f64 	%fd1076, [%rd315+16];
	sub.f64 	%fd1077, %fd1075, %fd1076;
	fma.rn.f64 	%fd1078, %fd1077, %fd1077, %fd1074;
	ld.local.f64 	%fd1079, [%rd311+24];
	ld.local.f64 	%fd1080, [%rd315+24];
	sub.f64 	%fd1081, %fd1079, %fd1080;
	fma.rn.f64 	%fd4718, %fd1081, %fd1081, %fd1078;
	add.s32 	%r2342, %r2342, 4;
$L__BB4_532:
	setp.eq.s32 	%p107, %r527, 0;
	@%p107 bra 	$L__BB4_536;
	setp.eq.s32 	%p108, %r527, 1;
	add.s32 	%r1094, %r2342, %r592;
	mul.wide.u32 	%rd316, %r1094, 8;
	add.s64 	%rd317, %rd11, %rd316;
	ld.local.f64 	%fd1082, [%rd317];
	add.s32 	%r1095, %r2342, %r595;
	mul.wide.u32 	%rd318, %r1095, 8;
	add.s64 	%rd319, %rd11, %rd318;
	ld.local.f64 	%fd1083, [%rd319];
	sub.f64 	%fd1084, %fd1082, %fd1083;
	fma.rn.f64 	%fd4718, %fd1084, %fd1084, %fd4718;
	@%p108 bra 	$L__BB4_536;
	setp.eq.s32 	%p109, %r527, 2;
	cvt.u64.u32 	%rd320, %r592;
	cvt.u64.u32 	%rd321, %r2342;
	add.s64 	%rd322, %rd321, %rd320;
	shl.b64 	%rd323, %rd322, 3;
	add.s64 	%rd69, %rd11, %rd323;
	ld.local.f64 	%fd1085, [%rd69+8];
	cvt.u64.u32 	%rd324, %r595;
	add.s64 	%rd325, %rd321, %rd324;
	shl.b64 	%rd326, %rd325, 3;
	add.s64 	%rd70, %rd11, %rd326;
	ld.local.f64 	%fd1086, [%rd70+8];
	sub.f64 	%fd1087, %fd1085, %fd1086;
	fma.rn.f64 	%fd4718, %fd1087, %fd1087, %fd4718;
	@%p109 bra 	$L__BB4_536;
	ld.local.f64 	%fd1088, [%rd69+16];
	ld.local.f64 	%fd1089, [%rd70+16];
	sub.f64 	%fd1090, %fd1088, %fd1089;
	fma.rn.f64 	%fd4718, %fd1090, %fd1090, %fd4718;
$L__BB4_536:
	sqrt.rn.f64 	%fd272, %fd4718;
	neg.f64 	%fd1091, %fd272;
	fma.rn.f64 	%fd1092, %fd272, 0dBFF71547652B82FE, 0d4338000000000000;
	{
	.reg .b32 %temp; 
	mov.b64 	{%r612, %temp}, %fd1092;
	}
	mov.f64 	%fd1093, 0dC338000000000000;
	add.rn.f64 	%fd1094, %fd1092, %fd1093;
	fma.rn.f64 	%fd1095, %fd1094, 0dBFE62E42FEFA39EF, %fd1091;
	fma.rn.f64 	%fd1096, %fd1094, 0dBC7ABC9E3B39803F, %fd1095;
	fma.rn.f64 	%fd1097, %fd1096, 0d3E5ADE1569CE2BDF, 0d3E928AF3FCA213EA;
	fma.rn.f64 	%fd1098, %fd1097, %fd1096, 0d3EC71DEE62401315;
	fma.rn.f64 	%fd1099, %fd1098, %fd1096, 0d3EFA01997C89EB71;
	fma.rn.f64 	%fd1100, %fd1099, %fd1096, 0d3F2A01A014761F65;
	fma.rn.f64 	%fd1101, %fd1100, %fd1096, 0d3F56C16C1852B7AF;
	fma.rn.f64 	%fd1102, %fd1101, %fd1096, 0d3F81111111122322;
	fma.rn.f64 	%fd1103, %fd1102, %fd1096, 0d3FA55555555502A1;
	fma.rn.f64 	%fd1104, %fd1103, %fd1096, 0d3FC5555555555511;
	fma.rn.f64 	%fd1105, %fd1104, %fd1096, 0d3FE000000000000B;
	fma.rn.f64 	%fd1106, %fd1105, %fd1096, 0d3FF0000000000000;
	fma.rn.f64 	%fd1107, %fd1106, %fd1096, 0d3FF0000000000000;
	{
	.reg .b32 %temp; 
	mov.b64 	{%r613, %temp}, %fd1107;
	}
	{
	.reg .b32 %temp; 
	mov.b64 	{%temp, %r614}, %fd1107;
	}
	shl.b32 	%r1096, %r612, 20;
	add.s32 	%r1097, %r1096, %r614;
	mov.b64 	%fd4711, {%r613, %r1097};
	{
	.reg .b32 %temp; 
	mov.b64 	{%temp, %r1098}, %fd1091;
	}
	mov.b32 	%f20, %r1098;
	abs.f32 	%f10, %f20;
	setp.lt.f32 	%p110, %f10, 0f4086232B;
	@%p110 bra 	$L__BB4_539;
	setp.gt.f64 	%p111, %fd4718, 0d0000000000000000;
	mov.f64 	%fd1108, 0d7FF0000000000000;
	sub.f64 	%fd1109, %fd1108, %fd272;
	selp.f64 	%fd4711, 0d0000000000000000, %fd1109, %p111;
	setp.geu.f32 	%p112, %f10, 0f40874800;
	@%p112 bra 	$L__BB4_539;
	shr.u32 	%r1099, %r612, 31;
	add.s32 	%r1100, %r612, %r1099;
	shr.s32 	%r1101, %r1100, 1;
	shl.b32 	%r1102, %r1101, 20;
	add.s32 	%r1103, %r614, %r1102;
	mov.b64 	%fd1110, {%r613, %r1103};
	sub.s32 	%r1104, %r612, %r1101;
	shl.b32 	%r1105, %r1104, 20;
	add.s32 	%r1106, %r1105, 1072693248;
	mov.b32 	%r1107, 0;
	mov.b64 	%fd1111, {%r1107, %r1106};
	mul.f64 	%fd4711, %fd1111, %fd1110;
$L__BB4_539:
	mad.lo.s32 	%r1108, %r2335, %r915, %r593;
	mul.wide.s32 	%rd327, %r1108, 8;
	add.s64 	%rd66, %rd14, %rd327;
	ld.local.f64 	%fd1112, [%rd66];
	add.f64 	%fd1113, %fd4711, %fd1112;
	st.local.f64 	[%rd66], %fd1113;
	mul.f64 	%fd1114, %fd449, %fd4711;
	mul.f64 	%fd1115, %fd272, %fd1114;
	div.rn.f64 	%fd1116, %fd1115, %fd450;
	ld.local.f64 	%fd1117, [%rd66+8];
	add.f64 	%fd1118, %fd1117, %fd1116;
	st.local.f64 	[%rd66+8], %fd1118;
	setp.eq.s32 	%p113, %r2334, %r2335;
	@%p113 bra 	$L__BB4_540;
	bra.uni 	$L__BB4_543;
$L__BB4_540:
	ld.local.f64 	%fd1150, [%rd65];
	add.f64 	%fd1151, %fd451, %fd1150;
	st.local.f64 	[%rd65], %fd1151;
	st.local.f64 	[%rd65+16], %fd449;
$L__BB4_541:
	add.s32 	%r2335, %r2335, 1;
	@%p113 bra 	$L__BB4_542;
	bra.uni 	$L__BB4_523;
$L__BB4_542:
	add.s32 	%r2334, %r2334, 1;
	setp.eq.s32 	%p124, %r2334, %r584;
	@%p124 bra 	$L__BB4_610;
	bra.uni 	$L__BB4_522;
$L__BB4_543:
	add.s32 	%r1110, %r915, -1;
	setp.lt.u32 	%p114, %r1110, 15;
	mad.lo.s32 	%r1111, %r2335, %r913, %r2334;
	mul.lo.s32 	%r601, %r1111, %r915;
	mov.b32 	%r2339, 0;
	@%p114 bra 	$L__BB4_546;
	mov.b32 	%r2337, 0;
$L__BB4_545:
	.pragma "nounroll";
	mul.wide.s32 	%rd328, %r2337, 8;
	add.s64 	%rd329, %rd66, %rd328;
	ld.local.f64 	%fd1119, [%rd329];
	add.s32 	%r1113, %r2337, %r601;
	mul.wide.s32 	%rd330, %r1113, 8;
	add.s64 	%rd331, %rd14, %rd330;
	st.local.f64 	[%rd331], %fd1119;
	ld.local.f64 	%fd1120, [%rd329+8];
	st.local.f64 	[%rd331+8], %fd1120;
	ld.local.f64 	%fd1121, [%rd329+16];
	st.local.f64 	[%rd331+16], %fd1121;
	ld.local.f64 	%fd1122, [%rd329+24];
	st.local.f64 	[%rd331+24], %fd1122;
	ld.local.f64 	%fd1123, [%rd329+32];
	st.local.f64 	[%rd331+32], %fd1123;
	ld.local.f64 	%fd1124, [%rd329+40];
	st.local.f64 	[%rd331+40], %fd1124;
	ld.local.f64 	%fd1125, [%rd329+48];
	st.local.f64 	[%rd331+48], %fd1125;
	ld.local.f64 	%fd1126, [%rd329+56];
	st.local.f64 	[%rd331+56], %fd1126;
	ld.local.f64 	%fd1127, [%rd329+64];
	st.local.f64 	[%rd331+64], %fd1127;
	ld.local.f64 	%fd1128, [%rd329+72];
	st.local.f64 	[%rd331+72], %fd1128;
	ld.local.f64 	%fd1129, [%rd329+80];
	st.local.f64 	[%rd331+80], %fd1129;
	ld.local.f64 	%fd1130, [%rd329+88];
	st.local.f64 	[%rd331+88], %fd1130;
	ld.local.f64 	%fd1131, [%rd329+96];
	st.local.f64 	[%rd331+96], %fd1131;
	ld.local.f64 	%fd1132, [%rd329+104];
	st.local.f64 	[%rd331+104], %fd1132;
	ld.local.f64 	%fd1133, [%rd329+112];
	st.local.f64 	[%rd331+112], %fd1133;
	ld.local.f64 	%fd1134, [%rd329+120];
	st.local.f64 	[%rd331+120], %fd1134;
	add.s32 	%r2337, %r2337, 16;
	setp.eq.s32 	%p115, %r2337, %r589;
	mov.u32 	%r2339, %r589;
	@%p115 bra 	$L__BB4_546;
	bra.uni 	$L__BB4_545;
$L__BB4_546:
	setp.eq.s32 	%p116, %r586, 0;
	@%p116 bra 	$L__BB4_541;
	add.s32 	%r1114, %r586, -1;
	setp.lt.u32 	%p117, %r1114, 7;
	@%p117 bra 	$L__BB4_549;
	mul.wide.u32 	%rd332, %r2339, 8;
	add.s64 	%rd333, %rd66, %rd332;
	ld.local.f64 	%fd1135, [%rd333];
	add.s32 	%r1115, %r2339, %r601;
	mul.wide.s32 	%rd334, %r1115, 8;
	add.s64 	%rd335, %rd14, %rd334;
	st.local.f64 	[%rd335], %fd1135;
	ld.local.f64 	%fd1136, [%rd333+8];
	st.local.f64 	[%rd335+8], %fd1136;
	ld.local.f64 	%fd1137, [%rd333+16];
	st.local.f64 	[%rd335+16], %fd1137;
	ld.local.f64 	%fd1138, [%rd333+24];
	st.local.f64 	[%rd335+24], %fd1138;
	ld.local.f64 	%fd1139, [%rd333+32];
	st.local.f64 	[%rd335+32], %fd1139;
	ld.local.f64 	%fd1140, [%rd333+40];
	st.local.f64 	[%rd335+40], %fd1140;
	ld.local.f64 	%fd1141, [%rd333+48];
	st.local.f64 	[%rd335+48], %fd1141;
	ld.local.f64 	%fd1142, [%rd333+56];
	st.local.f64 	[%rd335+56], %fd1142;
	add.s32 	%r2339, %r2339, 8;
$L__BB4_549:
	setp.eq.s32 	%p118, %r587, 0;
	@%p118 bra 	$L__BB4_541;
	add.s32 	%r1116, %r587, -1;
	setp.lt.u32 	%p119, %r1116, 3;
	@%p119 bra 	$L__BB4_552;
	mul.wide.s32 	%rd336, %r2339, 8;
	add.s64 	%rd337, %rd66, %rd336;
	ld.local.f64 	%fd1143, [%rd337];
	add.s32 	%r1117, %r2339, %r601;
	mul.wide.s32 	%rd338, %r1117, 8;
	add.s64 	%rd339, %rd14, %rd338;
	st.local.f64 	[%rd339], %fd1143;
	ld.local.f64 	%fd1144, [%rd337+8];
	st.local.f64 	[%rd339+8], %fd1144;
	ld.local.f64 	%fd1145, [%rd337+16];
	st.local.f64 	[%rd339+16], %fd1145;
	ld.local.f64 	%fd1146, [%rd337+24];
	st.local.f64 	[%rd339+24], %fd1146;
	add.s32 	%r2339, %r2339, 4;
$L__BB4_552:
	setp.eq.s32 	%p120, %r590, 0;
	@%p120 bra 	$L__BB4_541;
	setp.eq.s32 	%p121, %r590, 1;
	mul.wide.s32 	%rd340, %r2339, 8;
	add.s64 	%rd67, %rd66, %rd340;
	ld.local.f64 	%fd1147, [%rd67];
	add.s32 	%r1118, %r2339, %r601;
	mul.wide.s32 	%rd341, %r1118, 8;
	add.s64 	%rd68, %rd14, %rd341;
	st.local.f64 	[%rd68], %fd1147;
	@%p121 bra 	$L__BB4_541;
	setp.eq.s32 	%p122, %r590, 2;
	ld.local.f64 	%fd1148, [%rd67+8];
	st.local.f64 	[%rd68+8], %fd1148;
	@%p122 bra 	$L__BB4_541;
	ld.local.f64 	%fd1149, [%rd67+16];
	st.local.f64 	[%rd68+16], %fd1149;
	bra.uni 	$L__BB4_541;
$L__BB4_556:
	max.s32 	%r616, %r913, 1;
	and.b32  	%r617, %r914, 15;
	and.b32  	%r618, %r914, 2147483632;
	mov.b32 	%r2344, 0;
$L__BB4_557:
	mul.lo.s32 	%r620, %r2344, %r914;
	mul.lo.s32 	%r621, %r583, %r2344;
	mad.lo.s32 	%r1057, %r2344, %r915, %r621;
	mul.wide.s32 	%rd241, %r1057, 8;
	add.s64 	%rd71, %rd14, %rd241;
	mov.b32 	%r2345, 0;
	cvt.u64.u32 	%rd276, %r620;
$L__BB4_558:
	setp.lt.u32 	%p86, %r524, 15;
	mul.lo.s32 	%r623, %r2345, %r914;
	mov.b32 	%r2348, 0;
	mov.f64 	%fd4727, 0d0000000000000000;
	@%p86 bra 	$L__BB4_561;
	mov.b32 	%r2346, 0;
	mov.f64 	%fd4727, 0d0000000000000000;
$L__BB4_560:
	.pragma "nounroll";
	add.s32 	%r1060, %r2346, %r620;
	mul.wide.u32 	%rd242, %r1060, 8;
	add.s64 	%rd243, %rd11, %rd242;
	ld.local.f64 	%fd818, [%rd243];
	add.s32 	%r1061, %r2346, %r623;
	mul.wide.u32 	%rd244, %r1061, 8;
	add.s64 	%rd245, %rd11, %rd244;
	ld.local.f64 	%fd819, [%rd245];
	sub.f64 	%fd820, %fd818, %fd819;
	fma.rn.f64 	%fd821, %fd820, %fd820, %fd4727;
	ld.local.f64 	%fd822, [%rd243+8];
	ld.local.f64 	%fd823, [%rd245+8];
	sub.f64 	%fd824, %fd822, %fd823;
	fma.rn.f64 	%fd825, %fd824, %fd824, %fd821;
	ld.local.f64 	%fd826, [%rd243+16];
	ld.local.f64 	%fd827, [%rd245+16];
	sub.f64 	%fd828, %fd826, %fd827;
	fma.rn.f64 	%fd829, %fd828, %fd828, %fd825;
	ld.local.f64 	%fd830, [%rd243+24];
	ld.local.f64 	%fd831, [%rd245+24];
	sub.f64 	%fd832, %fd830, %fd831;
	fma.rn.f64 	%fd833, %fd832, %fd832, %fd829;
	ld.local.f64 	%fd834, [%rd243+32];
	ld.local.f64 	%fd835, [%rd245+32];
	sub.f64 	%fd836, %fd834, %fd835;
	fma.rn.f64 	%fd837, %fd836, %fd836, %fd833;
	ld.local.f64 	%fd838, [%rd243+40];
	ld.local.f64 	%fd839, [%rd245+40];
	sub.f64 	%fd840, %fd838, %fd839;
	fma.rn.f64 	%fd841, %fd840, %fd840, %fd837;
	ld.local.f64 	%fd842, [%rd243+48];
	ld.local.f64 	%fd843, [%rd245+48];
	sub.f64 	%fd844, %fd842, %fd843;
	fma.rn.f64 	%fd845, %fd844, %fd844, %fd841;
	ld.local.f64 	%fd846, [%rd243+56];
	ld.local.f64 	%fd847, [%rd245+56];
	sub.f64 	%fd848, %fd846, %fd847;
	fma.rn.f64 	%fd849, %fd848, %fd848, %fd845;
	ld.local.f64 	%fd850, [%rd243+64];
	ld.local.f64 	%fd851, [%rd245+64];
	sub.f64 	%fd852, %fd850, %fd851;
	fma.rn.f64 	%fd853, %fd852, %fd852, %fd849;
	ld.local.f64 	%fd854, [%rd243+72];
	ld.local.f64 	%fd855, [%rd245+72];
	sub.f64 	%fd856, %fd854, %fd855;
	fma.rn.f64 	%fd857, %fd856, %fd856, %fd853;
	ld.local.f64 	%fd858, [%rd243+80];
	ld.local.f64 	%fd859, [%rd245+80];
	sub.f64 	%fd860, %fd858, %fd859;
	fma.rn.f64 	%fd861, %fd860, %fd860, %fd857;
	ld.local.f64 	%fd862, [%rd243+88];
	ld.local.f64 	%fd863, [%rd245+88];
	sub.f64 	%fd864, %fd862, %fd863;
	fma.rn.f64 	%fd865, %fd864, %fd864, %fd861;
	ld.local.f64 	%fd866, [%rd243+96];
	ld.local.f64 	%fd867, [%rd245+96];
	sub.f64 	%fd868, %fd866, %fd867;
	fma.rn.f64 	%fd869, %fd868, %fd868, %fd865;
	ld.local.f64 	%fd870, [%rd243+104];
	ld.local.f64 	%fd871, [%rd245+104];
	sub.f64 	%fd872, %fd870, %fd871;
	fma.rn.f64 	%fd873, %fd872, %fd872, %fd869;
	ld.local.f64 	%fd874, [%rd243+112];
	ld.local.f64 	%fd875, [%rd245+112];
	sub.f64 	%fd876, %fd874, %fd875;
	fma.rn.f64 	%fd877, %fd876, %fd876, %fd873;
	ld.local.f64 	%fd878, [%rd243+120];
	ld.local.f64 	%fd879, [%rd245+120];
	sub.f64 	%fd880, %fd878, %fd879;
	fma.rn.f64 	%fd4727, %fd880, %fd880, %fd877;
	add.s32 	%r2346, %r2346, 16;
	setp.eq.s32 	%p87, %r2346, %r618;
	mov.u32 	%r2348, %r618;
	@%p87 bra 	$L__BB4_561;
	bra.uni 	$L__BB4_560;
$L__BB4_561:
	setp.eq.s32 	%p88, %r617, 0;
	@%p88 bra 	$L__BB4_571;
	add.s32 	%r1062, %r617, -1;
	setp.lt.u32 	%p89, %r1062, 7;
	@%p89 bra 	$L__BB4_564;
	add.s32 	%r1063, %r2348, %r620;
	mul.wide.u32 	%rd246, %r1063, 8;
	add.s64 	%rd247, %rd11, %rd246;
	ld.local.f64 	%fd882, [%rd247];
	add.s32 	%r1064, %r2348, %r623;
	mul.wide.u32 	%rd248, %r1064, 8;
	add.s64 	%rd249, %rd11, %rd248;
	ld.local.f64 	%fd883, [%rd249];
	sub.f64 	%fd884, %fd882, %fd883;
	fma.rn.f64 	%fd885, %fd884, %fd884, %fd4727;
	cvt.u64.u32 	%rd250, %r620;
	cvt.u64.u32 	%rd251, %r2348;
	add.s64 	%rd252, %rd251, %rd250;
	shl.b64 	%rd253, %rd252, 3;
	add.s64 	%rd254, %rd11, %rd253;
	ld.local.f64 	%fd886, [%rd254+8];
	cvt.u64.u32 	%rd255, %r623;
	add.s64 	%rd256, %rd251, %rd255;
	shl.b64 	%rd257, %rd256, 3;
	add.s64 	%rd258, %rd11, %rd257;
	ld.local.f64 	%fd887, [%rd258+8];
	sub.f64 	%fd888, %fd886, %fd887;
	fma.rn.f64 	%fd889, %fd888, %fd888, %fd885;
	ld.local.f64 	%fd890, [%rd254+16];
	ld.local.f64 	%fd891, [%rd258+16];
	sub.f64 	%fd892, %fd890, %fd891;
	fma.rn.f64 	%fd893, %fd892, %fd892, %fd889;
	ld.local.f64 	%fd894, [%rd254+24];
	ld.local.f64 	%fd895, [%rd258+24];
	sub.f64 	%fd896, %fd894, %fd895;
	fma.rn.f64 	%fd897, %fd896, %fd896, %fd893;
	ld.local.f64 	%fd898, [%rd254+32];
	ld.local.f64 	%fd899, [%rd258+32];
	sub.f64 	%fd900, %fd898, %fd899;
	fma.rn.f64 	%fd901, %fd900, %fd900, %fd897;
	ld.local.f64 	%fd902, [%rd254+40];
	ld.local.f64 	%fd903, [%rd258+40];
	sub.f64 	%fd904, %fd902, %fd903;
	fma.rn.f64 	%fd905, %fd904, %fd904, %fd901;
	ld.local.f64 	%fd906, [%rd254+48];
	ld.local.f64 	%fd907, [%rd258+48];
	sub.f64 	%fd908, %fd906, %fd907;
	fma.rn.f64 	%fd909, %fd908, %fd908, %fd905;
	ld.local.f64 	%fd910, [%rd254+56];
	ld.local.f64 	%fd911, [%rd258+56];
	sub.f64 	%fd912, %fd910, %fd911;
	fma.rn.f64 	%fd4727, %fd912, %fd912, %fd909;
	add.s32 	%r2348, %r2348, 8;
$L__BB4_564:
	setp.eq.s32 	%p90, %r525, 0;
	@%p90 bra 	$L__BB4_571;
	setp.lt.u32 	%p91, %r526, 3;
	@%p91 bra 	$L__BB4_567;
	add.s32 	%r1065, %r2348, %r620;
	mul.wide.u32 	%rd259, %r1065, 8;
	add.s64 	%rd260, %rd11, %rd259;
	ld.local.f64 	%fd914, [%rd260];
	add.s32 	%r1066, %r2348, %r623;
	mul.wide.u32 	%rd261, %r1066, 8;
	add.s64 	%rd262, %rd11, %rd261;
	ld.local.f64 	%fd915, [%rd262];
	sub.f64 	%fd916, %fd914, %fd915;
	fma.rn.f64 	%fd917, %fd916, %fd916, %fd4727;
	cvt.u64.u32 	%rd264, %r2348;
	add.s64 	%rd265, %rd264, %rd276;
	shl.b64 	%rd266, %rd265, 3;
	add.s64 	%rd267, %rd11, %rd266;
	ld.local.f64 	%fd918, [%rd267+8];
	cvt.u64.u32 	%rd268, %r623;
	add.s64 	%rd269, %rd264, %rd268;
	shl.b64 	%rd270, %rd269, 3;
	add.s64 	%rd271, %rd11, %rd270;
	ld.local.f64 	%fd919, [%rd271+8];
	sub.f64 	%fd920, %fd918, %fd919;
	fma.rn.f64 	%fd921, %fd920, %fd920, %fd917;
	ld.local.f64 	%fd922, [%rd267+16];
	ld.local.f64 	%fd923, [%rd271+16];
	sub.f64 	%fd924, %fd922, %fd923;
	fma.rn.f64 	%fd925, %fd924, %fd924, %fd921;
	ld.local.f64 	%fd926, [%rd267+24];
	ld.local.f64 	%fd927, [%rd271+24];
	sub.f64 	%fd928, %fd926, %fd927;
	fma.rn.f64 	%fd4727, %fd928, %fd928, %fd925;
	add.s32 	%r2348, %r2348, 4;
$L__BB4_567:
	setp.eq.s32 	%p92, %r527, 0;
	@%p92 bra 	$L__BB4_571;
	setp.eq.s32 	%p93, %r527, 1;
	add.s32 	%r1067, %r2348, %r620;
	mul.wide.u32 	%rd272, %r1067, 8;
	add.s64 	%rd273, %rd11, %rd272;
	ld.local.f64 	%fd929, [%rd273];
	add.s32 	%r1068, %r2348, %r623;
	mul.wide.u32 	%rd274, %r1068, 8;
	add.s64 	%rd275, %rd11, %rd274;
	ld.local.f64 	%fd930, [%rd275];
	sub.f64 	%fd931, %fd929, %fd930;
	fma.rn.f64 	%fd4727, %fd931, %fd931, %fd4727;
	@%p93 bra 	$L__BB4_571;
	setp.eq.s32 	%p94, %r527, 2;
	cvt.u64.u32 	%rd277, %r2348;
	add.s64 	%rd278, %rd277, %rd276;
	shl.b64 	%rd279, %rd278, 3;
	add.s64 	%rd72, %rd11, %rd279;
	ld.local.f64 	%fd932, [%rd72+8];
	cvt.u64.u32 	%rd280, %r623;
	add.s64 	%rd281, %rd277, %rd280;
	shl.b64 	%rd282, %rd281, 3;
	add.s64 	%rd73, %rd11, %rd282;
	ld.local.f64 	%fd933, [%rd73+8];
	sub.f64 	%fd934, %fd932, %fd933;
	fma.rn.f64 	%fd4727, %fd934, %fd934, %fd4727;
	@%p94 bra 	$L__BB4_571;
	ld.local.f64 	%fd935, [%rd72+16];
	ld.local.f64 	%fd936, [%rd73+16];
	sub.f64 	%fd937, %fd935, %fd936;
	fma.rn.f64 	%fd4727, %fd937, %fd937, %fd4727;
$L__BB4_571:
	sqrt.rn.f64 	%fd291, %fd4727;
	neg.f64 	%fd938, %fd291;
	fma.rn.f64 	%fd939, %fd291, 0dBFF71547652B82FE, 0d4338000000000000;
	{
	.reg .b32 %temp; 
	mov.b64 	{%r632, %temp}, %fd939;
	}
	mov.f64 	%fd940, 0dC338000000000000;
	add.rn.f64 	%fd941, %fd939, %fd940;
	fma.rn.f64 	%fd942, %fd941, 0dBFE62E42FEFA39EF, %fd938;
	fma.rn.f64 	%fd943, %fd941, 0dBC7ABC9E3B39803F, %fd942;
	fma.rn.f64 	%fd944, %fd943, 0d3E5ADE1569CE2BDF, 0d3E928AF3FCA213EA;
	fma.rn.f64 	%fd945, %fd944, %fd943, 0d3EC71DEE62401315;
	fma.rn.f64 	%fd946, %fd945, %fd943, 0d3EFA01997C89EB71;
	fma.rn.f64 	%fd947, %fd946, %fd943, 0d3F2A01A014761F65;
	fma.rn.f64 	%fd948, %fd947, %fd943, 0d3F56C16C1852B7AF;
	fma.rn.f64 	%fd949, %fd948, %fd943, 0d3F81111111122322;
	fma.rn.f64 	%fd950, %fd949, %fd943, 0d3FA55555555502A1;
	fma.rn.f64 	%fd951, %fd950, %fd943, 0d3FC5555555555511;
	fma.rn.f64 	%fd952, %fd951, %fd943, 0d3FE000000000000B;
	fma.rn.f64 	%fd953, %fd952, %fd943, 0d3FF0000000000000;
	fma.rn.f64 	%fd954, %fd953, %fd943, 0d3FF0000000000000;
	{
	.reg .b32 %temp; 
	mov.b64 	{%r633, %temp}, %fd954;
	}
	{
	.reg .b32 %temp; 
	mov.b64 	{%temp, %r634}, %fd954;
	}
	shl.b32 	%r1069, %r632, 20;
	add.s32 	%r1070, %r1069, %r634;
	mov.b64 	%fd4720, {%r633, %r1070};
	{
	.reg .b32 %temp; 
	mov.b64 	{%temp, %r1071}, %fd938;
	}
	mov.b32 	%f19, %r1071;
	abs.f32 	%f11, %f19;
	setp.lt.f32 	%p95, %f11, 0f4086232B;
	@%p95 bra 	$L__BB4_574;
	setp.gt.f64 	%p96, %fd4727, 0d0000000000000000;
	mov.f64 	%fd955, 0d7FF0000000000000;
	sub.f64 	%fd956, %fd955, %fd291;
	selp.f64 	%fd4720, 0d0000000000000000, %fd956, %p96;
	setp.geu.f32 	%p97, %f11, 0f40874800;
	@%p97 bra 	$L__BB4_574;
	shr.u32 	%r1072, %r632, 31;
	add.s32 	%r1073, %r632, %r1072;
	shr.s32 	%r1074, %r1073, 1;
	shl.b32 	%r1075, %r1074, 20;
	add.s32 	%r1076, %r634, %r1075;
	mov.b64 	%fd957, {%r633, %r1076};
	sub.s32 	%r1077, %r632, %r1074;
	shl.b32 	%r1078, %r1077, 20;
	add.s32 	%r1079, %r1078, 1072693248;
	mov.b32 	%r1080, 0;
	mov.b64 	%fd958, {%r1080, %r1079};
	mul.f64 	%fd4720, %fd958, %fd957;
$L__BB4_574:
	mad.lo.s32 	%r1081, %r2345, %r915, %r621;
	mul.wide.s32 	%rd283, %r1081, 8;
	add.s64 	%rd284, %rd14, %rd283;
	ld.local.f64 	%fd959, [%rd284];
	add.f64 	%fd960, %fd4720, %fd959;
	st.local.f64 	[%rd284], %fd960;
	mul.f64 	%fd961, %fd449, %fd4720;
	mul.f64 	%fd962, %fd291, %fd961;
	div.rn.f64 	%fd963, %fd962, %fd450;
	ld.local.f64 	%fd964, [%rd284+8];
	add.f64 	%fd965, %fd964, %fd963;
	st.local.f64 	[%rd284+8], %fd965;
	setp.ne.s32 	%p98, %r2344, %r2345;
	@%p98 bra 	$L__BB4_576;
	ld.local.f64 	%fd966, [%rd71];
	add.f64 	%fd967, %fd451, %fd966;
	st.local.f64 	[%rd71], %fd967;
	st.local.f64 	[%rd71+16], %fd449;
$L__BB4_576:
	setp.eq.s32 	%p99, %r2344, %r2345;
	add.s32 	%r2345, %r2345, 1;
	@%p99 bra 	$L__BB4_577;
	bra.uni 	$L__BB4_558;
$L__BB4_577:
	add.s32 	%r2344, %r2344, 1;
	setp.eq.s32 	%p100, %r2344, %r616;
	@%p100 bra 	$L__BB4_610;
	bra.uni 	$L__BB4_557;
$L__BB4_578:
	setp.lt.s32 	%p59, %r915, 1;
	@%p59 bra 	$L__BB4_598;
	max.s32 	%r636, %r913, 1;
	and.b32  	%r637, %r915, 15;
	and.b32  	%r638, %r915, 7;
	mov.f64 	%fd754, 0d4338000000000000;
	{
	.reg .b32 %temp; 
	mov.b64 	{%r1028, %temp}, %fd754;
	}
	mov.f64 	%fd755, 0dC338000000000000;
	add.rn.f64 	%fd756, %fd754, %fd755;
	mul.f64 	%fd757, %fd756, 0dBFE62E42FEFA39EF;
	fma.rn.f64 	%fd758, %fd756, 0dBC7ABC9E3B39803F, %fd757;
	fma.rn.f64 	%fd759, %fd758, 0d3E5ADE1569CE2BDF, 0d3E928AF3FCA213EA;
	fma.rn.f64 	%fd760, %fd759, %fd758, 0d3EC71DEE62401315;
	fma.rn.f64 	%fd761, %fd760, %fd758, 0d3EFA01997C89EB71;
	fma.rn.f64 	%fd762, %fd761, %fd758, 0d3F2A01A014761F65;
	fma.rn.f64 	%fd763, %fd762, %fd758, 0d3F56C16C1852B7AF;
	fma.rn.f64 	%fd764, %fd763, %fd758, 0d3F81111111122322;
	fma.rn.f64 	%fd765, %fd764, %fd758, 0d3FA55555555502A1;
	fma.rn.f64 	%fd766, %fd765, %fd758, 0d3FC5555555555511;
	fma.rn.f64 	%fd767, %fd766, %fd758, 0d3FE000000000000B;
	fma.rn.f64 	%fd768, %fd767, %fd758, 0d3FF0000000000000;
	fma.rn.f64 	%fd769, %fd768, %fd758, 0d3FF0000000000000;
	{
	.reg .b32 %temp; 
	mov.b64 	{%r1029, %temp}, %fd769;
	}
	{
	.reg .b32 %temp; 
	mov.b64 	{%temp, %r1030}, %fd769;
	}
	shl.b32 	%r1031, %r1028, 20;
	add.s32 	%r1032, %r1031, %r1030;
	mov.b64 	%fd293, {%r1029, %r1032};
	mov.f64 	%fd770, 0d8000000000000000;
	{
	.reg .b32 %temp; 
	mov.b64 	{%temp, %r1033}, %fd770;
	}
	mov.b32 	%f18, %r1033;
	abs.f32 	%f12, %f18;
	shr.u32 	%r1034, %r1028, 31;
	add.s32 	%r1035, %r1028, %r1034;
	shr.s32 	%r1036, %r1035, 1;
	shl.b32 	%r1037, %r1036, 20;
	add.s32 	%r1038, %r1030, %r1037;
	mov.b64 	%fd771, {%r1029, %r1038};
	sub.s32 	%r1039, %r1028, %r1036;
	shl.b32 	%r1040, %r1039, 20;
	add.s32 	%r1041, %r1040, 1072693248;
	mov.b32 	%r2350, 0;
	mov.b64 	%fd772, {%r2350, %r1041};
	mul.f64 	%fd294, %fd772, %fd771;
	and.b32  	%r639, %r915, 2147483632;
	and.b32  	%r640, %r915, 3;
$L__BB4_580:
	mul.lo.s32 	%r642, %r583, %r2350;
	mad.lo.s32 	%r1043, %r2350, %r915, %r642;
	mul.wide.s32 	%rd225, %r1043, 8;
	add.s64 	%rd74, %rd14, %rd225;
	mov.b32 	%r2351, 0;
$L__BB4_581:
	setp.geu.f32 	%p71, %f12, 0f40874800;
	setp.lt.f32 	%p72, %f12, 0f4086232B;
	selp.f64 	%fd773, 0d7FF0000000000000, %fd294, %p71;
	selp.f64 	%fd774, %fd293, %fd773, %p72;
	mad.lo.s32 	%r1044, %r2351, %r915, %r642;
	mul.wide.s32 	%rd226, %r1044, 8;
	add.s64 	%rd75, %rd14, %rd226;
	ld.local.f64 	%fd775, [%rd75];
	add.f64 	%fd776, %fd774, %fd775;
	st.local.f64 	[%rd75], %fd776;
	mul.f64 	%fd777, %fd449, %fd774;
	mul.f64 	%fd778, %fd777, 0d0000000000000000;
	div.rn.f64 	%fd779, %fd778, %fd450;
	ld.local.f64 	%fd780, [%rd75+8];
	add.f64 	%fd781, %fd780, %fd779;
	st.local.f64 	[%rd75+8], %fd781;
	setp.eq.s32 	%p73, %r2350, %r2351;
	@%p73 bra 	$L__BB4_582;
	bra.uni 	$L__BB4_585;
$L__BB4_582:
	ld.local.f64 	%fd813, [%rd74];
	add.f64 	%fd814, %fd451, %fd813;
	st.local.f64 	[%rd74], %fd814;
	st.local.f64 	[%rd74+16], %fd449;
$L__BB4_583:
	add.s32 	%r2351, %r2351, 1;
	@%p73 bra 	$L__BB4_584;
	bra.uni 	$L__BB4_581;
$L__BB4_584:
	add.s32 	%r2350, %r2350, 1;
	setp.eq.s32 	%p84, %r2350, %r636;
	@%p84 bra 	$L__BB4_610;
	bra.uni 	$L__BB4_580;
$L__BB4_585:
	add.s32 	%r1046, %r915, -1;
	setp.lt.u32 	%p74, %r1046, 15;
	mad.lo.s32 	%r1047, %r2351, %r913, %r2350;
	mul.lo.s32 	%r647, %r1047, %r915;
	mov.b32 	%r2354, 0;
	@%p74 bra 	$L__BB4_588;
	mov.b32 	%r2352, 0;
$L__BB4_587:
	.pragma "nounroll";
	mul.wide.s32 	%rd227, %r2352, 8;
	add.s64 	%rd228, %rd75, %rd227;
	ld.local.f64 	%fd782, [%rd228];
	add.s32 	%r1049, %r2352, %r647;
	mul.wide.s32 	%rd229, %r1049, 8;
	add.s64 	%rd230, %rd14, %rd229;
	st.local.f64 	[%rd230], %fd782;
	ld.local.f64 	%fd783, [%rd228+8];
	st.local.f64 	[%rd230+8], %fd783;
	ld.local.f64 	%fd784, [%rd228+16];
	st.local.f64 	[%rd230+16], %fd784;
	ld.local.f64 	%fd785, [%rd228+24];
	st.local.f64 	[%rd230+24], %fd785;
	ld.local.f64 	%fd786, [%rd228+32];
	st.local.f64 	[%rd230+32], %fd786;
	ld.local.f64 	%fd787, [%rd228+40];
	st.local.f64 	[%rd230+40], %fd787;
	ld.local.f64 	%fd788, [%rd228+48];
	st.local.f64 	[%rd230+48], %fd788;
	ld.local.f64 	%fd789, [%rd228+56];
	st.local.f64 	[%rd230+56], %fd789;
	ld.local.f64 	%fd790, [%rd228+64];
	st.local.f64 	[%rd230+64], %fd790;
	ld.local.f64 	%fd791, [%rd228+72];
	st.local.f64 	[%rd230+72], %fd791;
	ld.local.f64 	%fd792, [%rd228+80];
	st.local.f64 	[%rd230+80], %fd792;
	ld.local.f64 	%fd793, [%rd228+88];
	st.local.f64 	[%rd230+88], %fd793;
	ld.local.f64 	%fd794, [%rd228+96];
	st.local.f64 	[%rd230+96], %fd794;
	ld.local.f64 	%fd795, [%rd228+104];
	st.local.f64 	[%rd230+104], %fd795;
	ld.local.f64 	%fd796, [%rd228+112];
	st.local.f64 	[%rd230+112], %fd796;
	ld.local.f64 	%fd797, [%rd228+120];
	st.local.f64 	[%rd230+120], %fd797;
	add.s32 	%r2352, %r2352, 16;
	setp.eq.s32 	%p75, %r2352, %r639;
	mov.u32 	%r2354, %r639;
	@%p75 bra 	$L__BB4_588;
	bra.uni 	$L__BB4_587;
$L__BB4_588:
	setp.eq.s32 	%p76, %r637, 0;
	@%p76 bra 	$L__BB4_583;
	add.s32 	%r1050, %r637, -1;
	setp.lt.u32 	%p77, %r1050, 7;
	@%p77 bra 	$L__BB4_591;
	mul.wide.u32 	%rd231, %r2354, 8;
	add.s64 	%rd232, %rd75, %rd231;
	ld.local.f64 	%fd798, [%rd232];
	add.s32 	%r1051, %r2354, %r647;
	mul.wide.s32 	%rd233, %r1051, 8;
	add.s64 	%rd234, %rd14, %rd233;
	st.local.f64 	[%rd234], %fd798;
	ld.local.f64 	%fd799, [%rd232+8];
	st.local.f64 	[%rd234+8], %fd799;
	ld.local.f64 	%fd800, [%rd232+16];
	st.local.f64 	[%rd234+16], %fd800;
	ld.local.f64 	%fd801, [%rd232+24];
	st.local.f64 	[%rd234+24], %fd801;
	ld.local.f64 	%fd802, [%rd232+32];
	st.local.f64 	[%rd234+32], %fd802;
	ld.local.f64 	%fd803, [%rd232+40];
	st.local.f64 	[%rd234+40], %fd803;
	ld.local.f64 	%fd804, [%rd232+48];
	st.local.f64 	[%rd234+48], %fd804;
	ld.local.f64 	%fd805, [%rd232+56];
	st.local.f64 	[%rd234+56], %fd805;
	add.s32 	%r2354, %r2354, 8;
$L__BB4_591:
	setp.eq.s32 	%p78, %r638, 0;
	@%p78 bra 	$L__BB4_583;
	add.s32 	%r1052, %r638, -1;
	setp.lt.u32 	%p79, %r1052, 3;
	@%p79 bra 	$L__BB4_594;
	mul.wide.s32 	%rd235, %r2354, 8;
	add.s64 	%rd236, %rd75, %rd235;
	ld.local.f64 	%fd806, [%rd236];
	add.s32 	%r1053, %r2354, %r647;
	mul.wide.s32 	%rd237, %r1053, 8;
	add.s64 	%rd238, %rd14, %rd237;
	st.local.f64 	[%rd238], %fd806;
	ld.local.f64 	%fd807, [%rd236+8];
	st.local.f64 	[%rd238+8], %fd807;
	ld.local.f64 	%fd808, [%rd236+16];
	st.local.f64 	[%rd238+16], %fd808;
	ld.local.f64 	%fd809, [%rd236+24];
	st.local.f64 	[%rd238+24], %fd809;
	add.s32 	%r2354, %r2354, 4;
$L__BB4_594:
	setp.eq.s32 	%p80, %r640, 0;
	@%p80 bra 	$L__BB4_583;
	setp.eq.s32 	%p81, %r640, 1;
	mul.wide.s32 	%rd239, %r2354, 8;
	add.s64 	%rd76, %rd75, %rd239;
	ld.local.f64 	%fd810, [%rd76];
	add.s32 	%r1054, %r2354, %r647;
	mul.wide.s32 	%rd240, %r1054, 8;
	add.s64 	%rd77, %rd14, %rd240;
	st.local.f64 	[%rd77], %fd810;
	@%p81 bra 	$L__BB4_583;
	setp.eq.s32 	%p82, %r640, 2;
	ld.local.f64 	%fd811, [%rd76+8];
	st.local.f64 	[%rd77+8], %fd811;
	@%p82 bra 	$L__BB4_583;
	ld.local.f64 	%fd812, [%rd76+16];
	st.local.f64 	[%rd77+16], %fd812;
	bra.uni 	$L__BB4_583;
$L__BB4_598:
	max.s32 	%r654, %r913, 1;
	mov.f64 	%fd709, 0d4338000000000000;
	{
	.reg .b32 %temp; 
	mov.b64 	{%r1005, %temp}, %fd709;
	}
	mov.f64 	%fd710, 0dC338000000000000;
	add.rn.f64 	%fd711, %fd709, %fd710;
	mul.f64 	%fd712, %fd711, 0dBFE62E42FEFA39EF;
	fma.rn.f64 	%fd713, %fd711, 0dBC7ABC9E3B39803F, %fd712;
	fma.rn.f64 	%fd714, %fd713, 0d3E5ADE1569CE2BDF, 0d3E928AF3FCA213EA;
	fma.rn.f64 	%fd715, %fd714, %fd713, 0d3EC71DEE62401315;
	fma.rn.f64 	%fd716, %fd715, %fd713, 0d3EFA01997C89EB71;
	fma.rn.f64 	%fd717, %fd716, %fd713, 0d3F2A01A014761F65;
	fma.rn.f64 	%fd718, %fd717, %fd713, 0d3F56C16C1852B7AF;
	fma.rn.f64 	%fd719, %fd718, %fd713, 0d3F81111111122322;
	fma.rn.f64 	%fd720, %fd719, %fd713, 0d3FA55555555502A1;
	fma.rn.f64 	%fd721, %fd720, %fd713, 0d3FC5555555555511;
	fma.rn.f64 	%fd722, %fd721, %fd713, 0d3FE000000000000B;
	fma.rn.f64 	%fd723, %fd722, %fd713, 0d3FF0000000000000;
	fma.rn.f64 	%fd724, %fd723, %fd713, 0d3FF0000000000000;
	{
	.reg .b32 %temp; 
	mov.b64 	{%r1006, %temp}, %fd724;
	}
	{
	.reg .b32 %temp; 
	mov.b64 	{%temp, %r1007}, %fd724;
	}
	shl.b32 	%r1008, %r1005, 20;
	add.s32 	%r1009, %r1008, %r1007;
	mov.b64 	%fd295, {%r1006, %r1009};
	mov.f64 	%fd725, 0d8000000000000000;
	{
	.reg .b32 %temp; 
	mov.b64 	{%temp, %r1010}, %fd725;
	}
	mov.b32 	%f17, %r1010;
	abs.f32 	%f13, %f17;
	shr.u32 	%r1011, %r1005, 31;
	add.s32 	%r1012, %r1005, %r1011;
	shr.s32 	%r1013, %r1012, 1;
	shl.b32 	%r1014, %r1013, 20;
	add.s32 	%r1015, %r1007, %r1014;
	mov.b64 	%fd726, {%r1006, %r1015};
	sub.s32 	%r1016, %r1005, %r1013;
	shl.b32 	%r1017, %r1016, 20;
	add.s32 	%r1018, %r1017, 1072693248;
	mov.b32 	%r2356, 0;
	mov.b64 	%fd727, {%r2356, %r1018};
	mul.f64 	%fd296, %fd727, %fd726;
	mul.wide.s32 	%rd221, %r915, 8;
$L__BB4_599:
	mul.lo.s32 	%r656, %r583, %r2356;
	mad.lo.s32 	%r1020, %r2356, %r915, %r656;
	mul.wide.s32 	%rd219, %r1020, 8;
	add.s64 	%rd78, %rd14, %rd219;
	setp.eq.s32 	%p60, %r2356, 0;
	mov.b32 	%r2358, 0;
	@%p60 bra 	$L__BB4_606;
	add.s32 	%r1022, %r2356, 1;
	and.b32  	%r2358, %r1022, -2;
	mov.b32 	%r2357, 0;
$L__BB4_601:
	setp.geu.f32 	%p61, %f13, 0f40874800;
	setp.lt.f32 	%p62, %f13, 0f4086232B;
	selp.f64 	%fd728, 0d7FF0000000000000, %fd296, %p61;
	selp.f64 	%fd297, %fd295, %fd728, %p62;
	mad.lo.s32 	%r1023, %r2357, %r915, %r656;
	mul.wide.s32 	%rd220, %r1023, 8;
	add.s64 	%rd79, %rd14, %rd220;
	ld.local.f64 	%fd729, [%rd79];
	add.f64 	%fd730, %fd297, %fd729;
	st.local.f64 	[%rd79], %fd730;
	mul.f64 	%fd731, %fd449, %fd297;
	mul.f64 	%fd732, %fd731, 0d0000000000000000;
	div.rn.f64 	%fd298, %fd732, %fd450;
	ld.local.f64 	%fd733, [%rd79+8];
	add.f64 	%fd734, %fd733, %fd298;
	st.local.f64 	[%rd79+8], %fd734;
	setp.ne.s32 	%p63, %r2356, %r2357;
	@%p63 bra 	$L__BB4_603;
	ld.local.f64 	%fd735, [%rd78];
	add.f64 	%fd736, %fd451, %fd735;
	st.local.f64 	[%rd78], %fd736;
	st.local.f64 	[%rd78+16], %fd449;
$L__BB4_603:
	add.s32 	%r1024, %r2357, 1;
	add.s64 	%rd222, %rd79, %rd221;
	ld.local.f64 	%fd737, [%rd222];
	add.f64 	%fd738, %fd297, %fd737;
	st.local.f64 	[%rd222], %fd738;
	ld.local.f64 	%fd739, [%rd222+8];
	add.f64 	%fd740, %fd739, %fd298;
	st.local.f64 	[%rd222+8], %fd740;
	setp.ne.s32 	%p64, %r2356, %r1024;
	@%p64 bra 	$L__BB4_605;
	ld.local.f64 	%fd741, [%rd78];
	add.f64 	%fd742, %fd451, %fd741;
	st.local.f64 	[%rd78], %fd742;
	st.local.f64 	[%rd78+16], %fd449;
$L__BB4_605:
	add.s32 	%r2357, %r2357, 2;
	setp.ne.s32 	%p65, %r2357, %r2358;
	@%p65 bra 	$L__BB4_601;
$L__BB4_606:
	and.b32  	%r1025, %r2356, 1;
	setp.eq.b32 	%p66, %r1025, 1;
	@%p66 bra 	$L__BB4_609;
	setp.geu.f32 	%p67, %f13, 0f40874800;
	setp.lt.f32 	%p68, %f13, 0f4086232B;
	selp.f64 	%fd743, 0d7FF0000000000000, %fd296, %p67;
	selp.f64 	%fd744, %fd295, %fd743, %p68;
	mad.lo.s32 	%r1026, %r2358, %r915, %r656;
	mul.wide.s32 	%rd223, %r1026, 8;
	add.s64 	%rd224, %rd14, %rd223;
	ld.local.f64 	%fd745, [%rd224];
	add.f64 	%fd746, %fd744, %fd745;
	st.local.f64 	[%rd224], %fd746;
	mul.f64 	%fd747, %fd449, %fd744;
	mul.f64 	%fd748, %fd747, 0d0000000000000000;
	div.rn.f64 	%fd749, %fd748, %fd450;
	ld.local.f64 	%fd750, [%rd224+8];
	add.f64 	%fd751, %fd750, %fd749;
	st.local.f64 	[%rd224+8], %fd751;
	setp.ne.s32 	%p69, %r2356, %r2358;
	@%p69 bra 	$L__BB4_609;
	ld.local.f64 	%fd752, [%rd78];
	add.f64 	%fd753, %fd451, %fd752;
	st.local.f64 	[%rd78], %fd753;
	st.local.f64 	[%rd78+16], %fd449;
$L__BB4_609:
	add.s32 	%r2356, %r2356, 1;
	setp.ne.s32 	%p70, %r2356, %r654;
	@%p70 bra 	$L__BB4_599;
$L__BB4_610:
	max.s32 	%r662, %r913, 1;
	add.s32 	%r663, %r913, -2;
	cvt.u16.u32 	%rs37, %r913;
	mov.b32 	%r2359, 0;
	mov.b16 	%rs137, 0;
	mov.u16 	%rs138, %rs137;
$L__BB4_611:
	mov.u32 	%r664, %r2359;
	not.b32 	%r1120, %r664;
	add.s32 	%r665, %r913, %r1120;
	cvt.u32.u16 	%r1121, %rs137;
	and.b32  	%r666, %r1121, 7;
	add.s32 	%r667, %r666, -1;
	cvt.u32.u16 	%r1122, %rs138;
	and.b32  	%r668, %r1122, 15;
	add.s32 	%r669, %r668, -1;
	setp.eq.s32 	%p125, %r664, 0;
	mov.f64 	%fd4735, 0d0000000000000000;
	@%p125 bra 	$L__BB4_625;
	mul.lo.s32 	%r670, %r664, %r913;
	setp.lt.u32 	%p126, %r664, 16;
	mov.b32 	%r2362, 0;
	mov.f64 	%fd4735, 0d0000000000000000;
	@%p126 bra 	$L__BB4_615;
	and.b32  	%r2362, %r664, 2147483632;
	mov.b32 	%r2360, 0;
	mov.f64 	%fd4735, 0d0000000000000000;
$L__BB4_614:
	.pragma "nounroll";
	add.s32 	%r1125, %r2360, %r670;
	mul.wide.u32 	%rd342, %r1125, 8;
	add.s64 	%rd343, %rd13, %rd342;
	ld.local.f64 	%fd1156, [%rd343];
	fma.rn.f64 	%fd1157, %fd1156, %fd1156, %fd4735;
	ld.local.f64 	%fd1158, [%rd343+8];
	fma.rn.f64 	%fd1159, %fd1158, %fd1158, %fd1157;
	ld.local.f64 	%fd1160, [%rd343+16];
	fma.rn.f64 	%fd1161, %fd1160, %fd1160, %fd1159;
	ld.local.f64 	%fd1162, [%rd343+24];
	fma.rn.f64 	%fd1163, %fd1162, %fd1162, %fd1161;
	ld.local.f64 	%fd1164, [%rd343+32];
	fma.rn.f64 	%fd1165, %fd1164, %fd1164, %fd1163;
	ld.local.f64 	%fd1166, [%rd343+40];
	fma.rn.f64 	%fd1167, %fd1166, %fd1166, %fd1165;
	ld.local.f64 	%fd1168, [%rd343+48];
	fma.rn.f64 	%fd1169, %fd1168, %fd1168, %fd1167;
	ld.local.f64 	%fd1170, [%rd343+56];
	fma.rn.f64 	%fd1171, %fd1170, %fd1170, %fd1169;
	ld.local.f64 	%fd1172, [%rd343+64];
	fma.rn.f64 	%fd1173, %fd1172, %fd1172, %fd1171;
	ld.local.f64 	%fd1174, [%rd343+72];
	fma.rn.f64 	%fd1175, %fd1174, %fd1174, %fd1173;
	ld.local.f64 	%fd1176, [%rd343+80];
	fma.rn.f64 	%fd1177, %fd1176, %fd1176, %fd1175;
	ld.local.f64 	%fd1178, [%rd343+88];
	fma.rn.f64 	%fd1179, %fd1178, %fd1178, %fd1177;
	ld.local.f64 	%fd1180, [%rd343+96];
	fma.rn.f64 	%fd1181, %fd1180, %fd1180, %fd1179;
	ld.local.f64 	%fd1182, [%rd343+104];
	fma.rn.f64 	%fd1183, %fd1182, %fd1182, %fd1181;
	ld.local.f64 	%fd1184, [%rd343+112];
	fma.rn.f64 	%fd1185, %fd1184, %fd1184, %fd1183;
	ld.local.f64 	%fd1186, [%rd343+120];
	fma.rn.f64 	%fd4735, %fd1186, %fd1186, %fd1185;
	add.s32 	%r2360, %r2360, 16;
	setp.ne.s32 	%p127, %r2360, %r2362;
	@%p127 bra 	$L__BB4_614;
$L__BB4_615:
	and.b32  	%r1126, %r664, 15;
	setp.eq.s32 	%p128, %r1126, 0;
	@%p128 bra 	$L__BB4_625;
	setp.lt.u32 	%p129, %r669, 7;
	@%p129 bra 	$L__BB4_618;
	add.s32 	%r1127, %r2362, %r670;
	mul.wide.u32 	%rd344, %r1127, 8;
	add.s64 	%rd345, %rd13, %rd344;
	ld.local.f64 	%fd1188, [%rd345];
	fma.rn.f64 	%fd1189, %fd1188, %fd1188, %fd4735;
	cvt.u64.u32 	%rd346, %r670;
	cvt.u64.u32 	%rd347, %r2362;
	add.s64 	%rd348, %rd347, %rd346;
	shl.b64 	%rd349, %rd348, 3;
	add.s64 	%rd350, %rd13, %rd349;
	ld.local.f64 	%fd1190, [%rd350+8];
	fma.rn.f64 	%fd1191, %fd1190, %fd1190, %fd1189;
	ld.local.f64 	%fd1192, [%rd350+16];
	fma.rn.f64 	%fd1193, %fd1192, %fd1192, %fd1191;
	ld.local.f64 	%fd1194, [%rd350+24];
	fma.rn.f64 	%fd1195, %fd1194, %fd1194, %fd1193;
	ld.local.f64 	%fd1196, [%rd350+32];
	fma.rn.f64 	%fd1197, %fd1196, %fd1196, %fd1195;
	ld.local.f64 	%fd1198, [%rd350+40];
	fma.rn.f64 	%fd1199, %fd1198, %fd1198, %fd1197;
	ld.local.f64 	%fd1200, [%rd350+48];
	fma.rn.f64 	%fd1201, %fd1200, %fd1200, %fd1199;
	ld.local.f64 	%fd1202, [%rd350+56];
	fma.rn.f64 	%fd4735, %fd1202, %fd1202, %fd1201;
	add.s32 	%r2362, %r2362, 8;
$L__BB4_618:
	and.b32  	%r1128, %r668, 7;
	setp.eq.s32 	%p130, %r1128, 0;
	@%p130 bra 	$L__BB4_625;
	and.b32  	%r677, %r666, 3;
	setp.lt.u32 	%p131, %r667, 3;
	@%p131 bra 	$L__BB4_621;
	add.s32 	%r1129, %r2362, %r670;
	mul.wide.u32 	%rd351, %r1129, 8;
	add.s64 	%rd352, %rd13, %rd351;
	ld.local.f64 	%fd1204, [%rd352];
	fma.rn.f64 	%fd1205, %fd1204, %fd1204, %fd4735;
	cvt.u64.u32 	%rd353, %r670;
	cvt.u64.u32 	%rd354, %r2362;
	add.s64 	%rd355, %rd354, %rd353;
	shl.b64 	%rd356, %rd355, 3;
	add.s64 	%rd357, %rd13, %rd356;
	ld.local.f64 	%fd1206, [%rd357+8];
	fma.rn.f64 	%fd1207, %fd1206, %fd1206, %fd1205;
	ld.local.f64 	%fd1208, [%rd357+16];
	fma.rn.f64 	%fd1209, %fd1208, %fd1208, %fd1207;
	ld.local.f64 	%fd1210, [%rd357+24];
	fma.rn.f64 	%fd4735, %fd1210, %fd1210, %fd1209;
	add.s32 	%r2362, %r2362, 4;
$L__BB4_621:
	setp.eq.s32 	%p132, %r677, 0;
	@%p132 bra 	$L__BB4_625;
	add.s32 	%r1130, %r2362, %r670;
	mul.wide.u32 	%rd358, %r1130, 8;
	add.s64 	%rd359, %rd13, %rd358;
	ld.local.f64 	%fd1211, [%rd359];
	fma.rn.f64 	%fd4735, %fd1211, %fd1211, %fd4735;
	setp.eq.s32 	%p133, %r677, 1;
	@%p133 bra 	$L__BB4_625;
	cvt.u64.u32 	%rd360, %r670;
	cvt.u64.u32 	%rd361, %r2362;
	add.s64 	%rd362, %rd361, %rd360;
	shl.b64 	%rd363, %rd362, 3;
	add.s64 	%rd80, %rd13, %rd363;
	ld.local.f64 	%fd1212, [%rd80+8];
	fma.rn.f64 	%fd4735, %fd1212, %fd1212, %fd4735;
	setp.eq.s32 	%p134, %r677, 2;
	@%p134 bra 	$L__BB4_625;
	ld.local.f64 	%fd1213, [%rd80+16];
	fma.rn.f64 	%fd4735, %fd1213, %fd1213, %fd4735;
$L__BB4_625:
	mul.lo.s32 	%r680, %r664, %r913;
	add.s32 	%r1131, %r680, %r664;
	mul.wide.u32 	%rd364, %r1131, 8;
	add.s64 	%rd81, %rd13, %rd364;
	ld.local.f64 	%fd1214, [%rd81];
	sub.f64 	%fd1215, %fd1214, %fd4735;
	sqrt.rn.f64 	%fd1216, %fd1215;
	st.local.f64 	[%rd81], %fd1216;
	add.s32 	%r2359, %r664, 1;
	setp.ge.s32 	%p135, %r2359, %r913;
	@%p135 bra 	$L__BB4_655;
	@%p125 bra 	$L__BB4_642;
	and.b32  	%r682, %r664, 15;
	and.b32  	%r683, %r664, 2147483632;
	and.b32  	%r684, %r668, 7;
	and.b32  	%r685, %r666, 3;
	mov.u32 	%r2368, %r2359;
$L__BB4_628:
	setp.lt.u32 	%p137, %r664, 16;
	mul.lo.s32 	%r699, %r2368, %r913;
	mov.b32 	%r2371, 0;
	mov.f64 	%fd4743, 0d0000000000000000;
	@%p137 bra 	$L__BB4_631;
	mov.b32 	%r2369, 0;
	mov.f64 	%fd4743, 0d0000000000000000;
$L__BB4_630:
	.pragma "nounroll";
	add.s32 	%r1134, %r2369, %r680;
	mul.wide.u32 	%rd365, %r1134, 8;
	add.s64 	%rd366, %rd13, %rd365;
	ld.local.f64 	%fd1220, [%rd366];
	add.s32 	%r1135, %r2369, %r699;
	mul.wide.u32 	%rd367, %r1135, 8;
	add.s64 	%rd368, %rd13, %rd367;
	ld.local.f64 	%fd1221, [%rd368];
	fma.rn.f64 	%fd1222, %fd1220, %fd1221, %fd4743;
	ld.local.f64 	%fd1223, [%rd366+8];
	ld.local.f64 	%fd1224, [%rd368+8];
	fma.rn.f64 	%fd1225, %fd1223, %fd1224, %fd1222;
	ld.local.f64 	%fd1226, [%rd366+16];
	ld.local.f64 	%fd1227, [%rd368+16];
	fma.rn.f64 	%fd1228, %fd1226, %fd1227, %fd1225;
	ld.local.f64 	%fd1229, [%rd366+24];
	ld.local.f64 	%fd1230, [%rd368+24];
	fma.rn.f64 	%fd1231, %fd1229, %fd1230, %fd1228;
	ld.local.f64 	%fd1232, [%rd366+32];
	ld.local.f64 	%fd1233, [%rd368+32];
	fma.rn.f64 	%fd1234, %fd1232, %fd1233, %fd1231;
	ld.local.f64 	%fd1235, [%rd366+40];
	ld.local.f64 	%fd1236, [%rd368+40];
	fma.rn.f64 	%fd1237, %fd1235, %fd1236, %fd1234;
	ld.local.f64 	%fd1238, [%rd366+48];
	ld.local.f64 	%fd1239, [%rd368+48];
	fma.rn.f64 	%fd1240, %fd1238, %fd1239, %fd1237;
	ld.local.f64 	%fd1241, [%rd366+56];
	ld.local.f64 	%fd1242, [%rd368+56];
	fma.rn.f64 	%fd1243, %fd1241, %fd1242, %fd1240;
	ld.local.f64 	%fd1244, [%rd366+64];
	ld.local.f64 	%fd1245, [%rd368+64];
	fma.rn.f64 	%fd1246, %fd1244, %fd1245, %fd1243;
	ld.local.f64 	%fd1247, [%rd366+72];
	ld.local.f64 	%fd1248, [%rd368+72];
	fma.rn.f64 	%fd1249, %fd1247, %fd1248, %fd1246;
	ld.local.f64 	%fd1250, [%rd366+80];
	ld.local.f64 	%fd1251, [%rd368+80];
	fma.rn.f64 	%fd1252, %fd1250, %fd1251, %fd1249;
	ld.local.f64 	%fd1253, [%rd366+88];
	ld.local.f64 	%fd1254, [%rd368+88];
	fma.rn.f64 	%fd1255, %fd1253, %fd1254, %fd1252;
	ld.local.f64 	%fd1256, [%rd366+96];
	ld.local.f64 	%fd1257, [%rd368+96];
	fma.rn.f64 	%fd1258, %fd1256, %fd1257, %fd1255;
	ld.local.f64 	%fd1259, [%rd366+104];
	ld.local.f64 	%fd1260, [%rd368+104];
	fma.rn.f64 	%fd1261, %fd1259, %fd1260, %fd1258;
	ld.local.f64 	%fd1262, [%rd366+112];
	ld.local.f64 	%fd1263, [%rd368+112];
	fma.rn.f64 	%fd1264, %fd1262, %fd1263, %fd1261;
	ld.local.f64 	%fd1265, [%rd366+120];
	ld.local.f64 	%fd1266, [%rd368+120];
	fma.rn.f64 	%fd4743, %fd1265, %fd1266, %fd1264;
	add.s32 	%r2369, %r2369, 16;
	setp.ne.s32 	%p138, %r2369, %r683;
	mov.u32 	%r2371, %r683;
	@%p138 bra 	$L__BB4_630;
$L__BB4_631:
	setp.eq.s32 	%p139, %r682, 0;
	@%p139 bra 	$L__BB4_641;
	setp.lt.u32 	%p140, %r669, 7;
	@%p140 bra 	$L__BB4_634;
	add.s32 	%r1136, %r2371, %r680;
	mul.wide.u32 	%rd369, %r1136, 8;
	add.s64 	%rd370, %rd13, %rd369;
	ld.local.f64 	%fd1268, [%rd370];
	add.s32 	%r1137, %r2371, %r699;
	mul.wide.u32 	%rd371, %r1137, 8;
	add.s64 	%rd372, %rd13, %rd371;
	ld.local.f64 	%fd1269, [%rd372];
	fma.rn.f64 	%fd1270, %fd1268, %fd1269, %fd4743;
	cvt.u64.u32 	%rd373, %r680;
	cvt.u64.u32 	%rd374, %r2371;
	add.s64 	%rd375, %rd374, %rd373;
	shl.b64 	%rd376, %rd375, 3;
	add.s64 	%rd377, %rd13, %rd376;
	ld.local.f64 	%fd1271, [%rd377+8];
	cvt.u64.u32 	%rd378, %r699;
	add.s64 	%rd379, %rd374, %rd378;
	shl.b64 	%rd380, %rd379, 3;
	add.s64 	%rd381, %rd13, %rd380;
	ld.local.f64 	%fd1272, [%rd381+8];
	fma.rn.f64 	%fd1273, %fd1271, %fd1272, %fd1270;
	ld.local.f64 	%fd1274, [%rd377+16];
	ld.local.f64 	%fd1275, [%rd381+16];
	fma.rn.f64 	%fd1276, %fd1274, %fd1275, %fd1273;
	ld.local.f64 	%fd1277, [%rd377+24];
	ld.local.f64 	%fd1278, [%rd381+24];
	fma.rn.f64 	%fd1279, %fd1277, %fd1278, %fd1276;
	ld.local.f64 	%fd1280, [%rd377+32];
	ld.local.f64 	%fd1281, [%rd381+32];
	fma.rn.f64 	%fd1282, %fd1280, %fd1281, %fd1279;
	ld.local.f64 	%fd1283, [%rd377+40];
	ld.local.f64 	%fd1284, [%rd381+40];
	fma.rn.f64 	%fd1285, %fd1283, %fd1284, %fd1282;
	ld.local.f64 	%fd1286, [%rd377+48];
	ld.local.f64 	%fd1287, [%rd381+48];
	fma.rn.f64 	%fd1288, %fd1286, %fd1287, %fd1285;
	ld.local.f64 	%fd1289, [%rd377+56];
	ld.local.f64 	%fd1290, [%rd381+56];
	fma.rn.f64 	%fd4743, %fd1289, %fd1290, %fd1288;
	add.s32 	%r2371, %r2371, 8;
$L__BB4_634:
	setp.eq.s32 	%p141, %r684, 0;
	@%p141 bra 	$L__BB4_641;
	setp.lt.u32 	%p142, %r667, 3;
	@%p142 bra 	$L__BB4_637;
	add.s32 	%r1138, %r2371, %r680;
	mul.wide.u32 	%rd382, %r1138, 8;
	add.s64 	%rd383, %rd13, %rd382;
	ld.local.f64 	%fd1292, [%rd383];
	add.s32 	%r1139, %r2371, %r699;
	mul.wide.u32 	%rd384, %r1139, 8;
	add.s64 	%rd385, %rd13, %rd384;
	ld.local.f64 	%fd1293, [%rd385];
	fma.rn.f64 	%fd1294, %fd1292, %fd1293, %fd4743;
	cvt.u64.u32 	%rd386, %r680;
	cvt.u64.u32 	%rd387, %r2371;
	add.s64 	%rd388, %rd387, %rd386;
	shl.b64 	%rd389, %rd388, 3;
	add.s64 	%rd390, %rd13, %rd389;
	ld.local.f64 	%fd1295, [%rd390+8];
	cvt.u64.u32 	%rd391, %r699;
	add.s64 	%rd392, %rd387, %rd391;
	shl.b64 	%rd393, %rd392, 3;
	add.s64 	%rd394, %rd13, %rd393;
	ld.local.f64 	%fd1296, [%rd394+8];
	fma.rn.f64 	%fd1297, %fd1295, %fd1296, %fd1294;
	ld.local.f64 	%fd1298, [%rd390+16];
	ld.local.f64 	%fd1299, [%rd394+16];
	fma.rn.f64 	%fd1300, %fd1298, %fd1299, %fd1297;
	ld.local.f64 	%fd1301, [%rd390+24];
	ld.local.f64 	%fd1302, [%rd394+24];
	fma.rn.f64 	%fd4743, %fd1301, %fd1302, %fd1300;
	add.s32 	%r2371, %r2371, 4;
$L__BB4_637:
	setp.eq.s32 	%p143, %r685, 0;
	@%p143 bra 	$L__BB4_641;
	setp.eq.s32 	%p144, %r685, 1;
	add.s32 	%r1140, %r2371, %r680;
	mul.wide.u32 	%rd395, %r1140, 8;
	add.s64 	%rd396, %rd13, %rd395;
	ld.local.f64 	%fd1303, [%rd396];
	add.s32 	%r1141, %r2371, %r699;
	mul.wide.u32 	%rd397, %r1141, 8;
	add.s64 	%rd398, %rd13, %rd397;
	ld.local.f64 	%fd1304, [%rd398];
	fma.rn.f64 	%fd4743, %fd1303, %fd1304, %fd4743;
	@%p144 bra 	$L__BB4_641;
	setp.eq.s32 	%p145, %r685, 2;
	cvt.u64.u32 	%rd399, %r680;
	cvt.u64.u32 	%rd400, %r2371;
	add.s64 	%rd401, %rd400, %rd399;
	shl.b64 	%rd402, %rd401, 3;
	add.s64 	%rd82, %rd13, %rd402;
	ld.local.f64 	%fd1305, [%rd82+8];
	cvt.u64.u32 	%rd403, %r699;
	add.s64 	%rd404, %rd400, %rd403;
	shl.b64 	%rd405, %rd404, 3;
	add.s64 	%rd83, %rd13, %rd405;
	ld.local.f64 	%fd1306, [%rd83+8];
	fma.rn.f64 	%fd4743, %fd1305, %fd1306, %fd4743;
	@%p145 bra 	$L__BB4_641;
	ld.local.f64 	%fd1307, [%rd82+16];
	ld.local.f64 	%fd1308, [%rd83+16];
	fma.rn.f64 	%fd4743, %fd1307, %fd1308, %fd4743;
$L__BB4_641:
	add.s32 	%r1142, %r699, %r664;
	mul.wide.u32 	%rd406, %r1142, 8;
	add.s64 	%rd407, %rd13, %rd406;
	ld.local.f64 	%fd1309, [%rd407];
	sub.f64 	%fd1310, %fd1309, %fd4743;
	ld.local.f64 	%fd1311, [%rd81];
	div.rn.f64 	%fd1312, %fd1310, %fd1311;
	st.local.f64 	[%rd407], %fd1312;
	add.s32 	%r2368, %r2368, 1;
	setp.ne.s32 	%p146, %r2368, %r913;
	@%p146 bra 	$L__BB4_628;
	bra.uni 	$L__BB4_655;
$L__BB4_642:
	sub.s32 	%r1144, %r663, %r664;
	setp.lt.u32 	%p147, %r1144, 15;
	mov.b32 	%r2366, 1;
	@%p147 bra 	$L__BB4_645;
	and.b32  	%r686, %r665, -16;
	mov.b32 	%r2364, 1;
$L__BB4_644:
	.pragma "nounroll";
	mul.lo.s32 	%r1146, %r2364, %r913;
	mul.wide.u32 	%rd408, %r1146, 8;
	add.s64 	%rd409, %rd13, %rd408;
	ld.local.f64 	%fd1313, [%rd409];
	ld.local.f64 	%fd1314, [%rd81];
	div.rn.f64 	%fd1315, %fd1313, %fd1314;
	st.local.f64 	[%rd409], %fd1315;
	add.s32 	%r1147, %r1146, %r913;
	mul.wide.u32 	%rd410, %r1147, 8;
	add.s64 	%rd411, %rd13, %rd410;
	ld.local.f64 	%fd1316, [%rd411];
	ld.local.f64 	%fd1317, [%rd81];
	div.rn.f64 	%fd1318, %fd1316, %fd1317;
	st.local.f64 	[%rd411], %fd1318;
	add.s32 	%r1148, %r1147, %r913;
	mul.wide.u32 	%rd412, %r1148, 8;
	add.s64 	%rd413, %rd13, %rd412;
	ld.local.f64 	%fd1319, [%rd413];
	ld.local.f64 	%fd1320, [%rd81];
	div.rn.f64 	%fd1321, %fd1319, %fd1320;
	st.local.f64 	[%rd413], %fd1321;
	add.s32 	%r1149, %r1148, %r913;
	mul.wide.u32 	%rd414, %r1149, 8;
	add.s64 	%rd415, %rd13, %rd414;
	ld.local.f64 	%fd1322, [%rd415];
	ld.local.f64 	%fd1323, [%rd81];
	div.rn.f64 	%fd1324, %fd1322, %fd1323;
	st.local.f64 	[%rd415], %fd1324;
	add.s32 	%r1150, %r1149, %r913;
	mul.wide.u32 	%rd416, %r1150, 8;
	add.s64 	%rd417, %rd13, %rd416;
	ld.local.f64 	%fd1325, [%rd417];
	ld.local.f64 	%fd1326, [%rd81];
	div.rn.f64 	%fd1327, %fd1325, %fd1326;
	st.local.f64 	[%rd417], %fd1327;
	add.s32 	%r1151, %r1150, %r913;
	mul.wide.u32 	%rd418, %r1151, 8;
	add.s64 	%rd419, %rd13, %rd418;
	ld.local.f64 	%fd1328, [%rd419];
	ld.local.f64 	%fd1329, [%rd81];
	div.rn.f64 	%fd1330, %fd1328, %fd1329;
	st.local.f64 	[%rd419], %fd1330;
	add.s32 	%r1152, %r1151, %r913;
	mul.wide.u32 	%rd420, %r1152, 8;
	add.s64 	%rd421, %rd13, %rd420;
	ld.local.f64 	%fd1331, [%rd421];
	ld.local.f64 	%fd1332, [%rd81];
	div.rn.f64 	%fd1333, %fd1331, %fd1332;
	st.local.f64 	[%rd421], %fd1333;
	add.s32 	%r1153, %r1152, %r913;
	mul.wide.u32 	%rd422, %r1153, 8;
	add.s64 	%rd423, %rd13, %rd422;
	ld.local.f64 	%fd1334, [%rd423];
	ld.local.f64 	%fd1335, [%rd81];
	div.rn.f64 	%fd1336, %fd1334, %fd1335;
	st.local.f64 	[%rd423], %fd1336;
	add.s32 	%r1154, %r1153, %r913;
	mul.wide.u32 	%rd424, %r1154, 8;
	add.s64 	%rd425, %rd13, %rd424;
	ld.local.f64 	%fd1337, [%rd425];
	ld.local.f64 	%fd1338, [%rd81];
	div.rn.f64 	%fd1339, %fd1337, %fd1338;
	st.local.f64 	[%rd425], %fd1339;
	add.s32 	%r1155, %r1154, %r913;
	mul.wide.u32 	%rd426, %r1155, 8;
	add.s64 	%rd427, %rd13, %rd426;
	ld.local.f64 	%fd1340, [%rd427];
	ld.local.f64 	%fd1341, [%rd81];
	div.rn.f64 	%fd1342, %fd1340, %fd1341;
	st.local.f64 	[%rd427], %fd1342;
	add.s32 	%r1156, %r1155, %r913;
	mul.wide.u32 	%rd428, %r1156, 8;
	add.s64 	%rd429, %rd13, %rd428;
	ld.local.f64 	%fd1343, [%rd429];
	ld.local.f64 	%fd1344, [%rd81];
	div.rn.f64 	%fd1345, %fd1343, %fd1344;
	st.local.f64 	[%rd429], %fd1345;
	add.s32 	%r1157, %r1156, %r913;
	mul.wide.u32 	%rd430, %r1157, 8;
	add.s64 	%rd431, %rd13, %rd430;
	ld.local.f64 	%fd1346, [%rd431];
	ld.local.f64 	%fd1347, [%rd81];
	div.rn.f64 	%fd1348, %fd1346, %fd1347;
	st.local.f64 	[%rd431], %fd1348;
	add.s32 	%r1158, %r1157, %r913;
	mul.wide.u32 	%rd432, %r1158, 8;
	add.s64 	%rd433, %rd13, %rd432;
	ld.local.f64 	%fd1349, [%rd433];
	ld.local.f64 	%fd1350, [%rd81];
	div.rn.f64 	%fd1351, %fd1349, %fd1350;
	st.local.f64 	[%rd433], %fd1351;
	add.s32 	%r1159, %r1158, %r913;
	mul.wide.u32 	%rd434, %r1159, 8;
	add.s64 	%rd435, %rd13, %rd434;
	ld.local.f64 	%fd1352, [%rd435];
	ld.local.f64 	%fd1353, [%rd81];
	div.rn.f64 	%fd1354, %fd1352, %fd1353;
	st.local.f64 	[%rd435], %fd1354;
	add.s32 	%r1160, %r1159, %r913;
	mul.wide.u32 	%rd436, %r1160, 8;
	add.s64 	%rd437, %rd13, %rd436;
	ld.local.f64 	%fd1355, [%rd437];
	ld.local.f64 	%fd1356, [%rd81];
	div.rn.f64 	%fd1357, %fd1355, %fd1356;
	st.local.f64 	[%rd437], %fd1357;
	add.s32 	%r1161, %r1160, %r913;
	mul.wide.u32 	%rd438, %r1161, 8;
	add.s64 	%rd439, %rd13, %rd438;
	ld.local.f64 	%fd1358, [%rd439];
	ld.local.f64 	%fd1359, [%rd81];
	div.rn.f64 	%fd1360, %fd1358, %fd1359;
	st.local.f64 	[%rd439], %fd1360;
	add.s32 	%r2366, %r2364, 16;
	add.s32 	%r1162, %r2364, 15;
	setp.ne.s32 	%p148, %r1162, %r686;
	mov.u32 	%r2364, %r2366;
	@%p148 bra 	$L__BB4_644;
$L__BB4_645:
	and.b32  	%r1163, %r665, 15;
	setp.eq.s32 	%p149, %r1163, 0;
	@%p149 bra 	$L__BB4_655;
	not.b16 	%rs71, %rs138;
	add.s16 	%rs72, %rs71, %rs37;
	cvt.u32.u16 	%r1164, %rs72;
	and.b32  	%r690, %r1164, 15;
	add.s32 	%r1165, %r690, -1;
	setp.lt.u32 	%p150, %r1165, 7;
	@%p150 bra 	$L__BB4_648;
	mul.lo.s32 	%r1166, %r2366, %r913;
	mul.wide.u32 	%rd440, %r1166, 8;
	add.s64 	%rd441, %rd13, %rd440;
	ld.local.f64 	%fd1361, [%rd441];
	ld.local.f64 	%fd1362, [%rd81];
	div.rn.f64 	%fd1363, %fd1361, %fd1362;
	st.local.f64 	[%rd441], %fd1363;
	add.s32 	%r1167, %r1166, %r913;
	mul.wide.u32 	%rd442, %r1167, 8;
	add.s64 	%rd443, %rd13, %rd442;
	ld.local.f64 	%fd1364, [%rd443];
	ld.local.f64 	%fd1365, [%rd81];
	div.rn.f64 	%fd1366, %fd1364, %fd1365;
	st.local.f64 	[%rd443], %fd1366;
	add.s32 	%r1168, %r1167, %r913;
	mul.wide.u32 	%rd444, %r1168, 8;
	add.s64 	%rd445, %rd13, %rd444;
	ld.local.f64 	%fd1367, [%rd445];
	ld.local.f64 	%fd1368, [%rd81];
	div.rn.f64 	%fd1369, %fd1367, %fd1368;
	st.local.f64 	[%rd445], %fd1369;
	add.s32 	%r1169, %r1168, %r913;
	mul.wide.u32 	%rd446, %r1169, 8;
	add.s64 	%rd447, %rd13, %rd446;
	ld.local.f64 	%fd1370, [%rd447];
	ld.local.f64 	%fd1371, [%rd81];
	div.rn.f64 	%fd1372, %fd1370, %fd1371;
	st.local.f64 	[%rd447], %fd1372;
	add.s32 	%r1170, %r1169, %r913;
	mul.wide.u32 	%rd448, %r1170, 8;
	add.s64 	%rd449, %rd13, %rd448;
	ld.local.f64 	%fd1373, [%rd449];
	ld.local.f64 	%fd1374, [%rd81];
	div.rn.f64 	%fd1375, %fd1373, %fd1374;
	st.local.f64 	[%rd449], %fd1375;
	add.s32 	%r1171, %r1170, %r913;
	mul.wide.u32 	%rd450, %r1171, 8;
	add.s64 	%rd451, %rd13, %rd450;
	ld.local.f64 	%fd1376, [%rd451];
	ld.local.f64 	%fd1377, [%rd81];
	div.rn.f64 	%fd1378, %fd1376, %fd1377;
	st.local.f64 	[%rd451], %fd1378;
	add.s32 	%r1172, %r1171, %r913;
	mul.wide.u32 	%rd452, %r1172, 8;
	add.s64 	%rd453, %rd13, %rd452;
	ld.local.f64 	%fd1379, [%rd453];
	ld.local.f64 	%fd1380, [%rd81];
	div.rn.f64 	%fd1381, %fd1379, %fd1380;
	st.local.f64 	[%rd453], %fd1381;
	add.s32 	%r1173, %r1172, %r913;
	mul.wide.u32 	%rd454, %r1173, 8;
	add.s64 	%rd455, %rd13, %rd454;
	ld.local.f64 	%fd1382, [%rd455];
	ld.local.f64 	%fd1383, [%rd81];
	div.rn.f64 	%fd1384, %fd1382, %fd1383;
	st.local.f64 	[%rd455], %fd1384;
	add.s32 	%r2366, %r2366, 8;
$L__BB4_648:
	and.b32  	%r1174, %r690, 7;
	setp.eq.s32 	%p151, %r1174, 0;
	@%p151 bra 	$L__BB4_655;
	not.b16 	%rs73, %rs137;
	add.s16 	%rs74, %rs73, %rs37;
	cvt.u32.u16 	%r1175, %rs74;
	and.b32  	%r1176, %r1175, 7;
	and.b32  	%r693, %r1175, 3;
	add.s32 	%r1177, %r1176, -1;
	setp.lt.u32 	%p152, %r1177, 3;
	@%p152 bra 	$L__BB4_651;
	mul.lo.s32 	%r1178, %r2366, %r913;
	mul.wide.u32 	%rd456, %r1178, 8;
	add.s64 	%rd457, %rd13, %rd456;
	ld.local.f64 	%fd1385, [%rd457];
	ld.local.f64 	%fd1386, [%rd81];
	div.rn.f64 	%fd1387, %fd1385, %fd1386;
	st.local.f64 	[%rd457], %fd1387;
	add.s32 	%r1179, %r1178, %r913;
	mul.wide.u32 	%rd458, %r1179, 8;
	add.s64 	%rd459, %rd13, %rd458;
	ld.local.f64 	%fd1388, [%rd459];
	ld.local.f64 	%fd1389, [%rd81];
	div.rn.f64 	%fd1390, %fd1388, %fd1389;
	st.local.f64 	[%rd459], %fd1390;
	add.s32 	%r1180, %r1179, %r913;
	mul.wide.u32 	%rd460, %r1180, 8;
	add.s64 	%rd461, %rd13, %rd460;
	ld.local.f64 	%fd1391, [%rd461];
	ld.local.f64 	%fd1392, [%rd81];
	div.rn.f64 	%fd1393, %fd1391, %fd1392;
	st.local.f64 	[%rd461], %fd1393;
	add.s32 	%r1181, %r1180, %r913;
	mul.wide.u32 	%rd462, %r1181, 8;
	add.s64 	%rd463, %rd13, %rd462;
	ld.local.f64 	%fd1394, [%rd463];
	ld.local.f64 	%fd1395, [%rd81];
	div.rn.f64 	%fd1396, %fd1394, %fd1395;
	st.local.f64 	[%rd463], %fd1396;
	add.s32 	%r2366, %r2366, 4;
$L__BB4_651:
	setp.eq.s32 	%p153, %r693, 0;
	@%p153 bra 	$L__BB4_655;
	mul.lo.s32 	%r696, %r2366, %r913;
	mul.wide.u32 	%rd464, %r696, 8;
	add.s64 	%rd465, %rd13, %rd464;
	ld.local.f64 	%fd1397, [%rd465];
	ld.local.f64 	%fd1398, [%rd81];
	div.rn.f64 	%fd1399, %fd1397, %fd1398;
	st.local.f64 	[%rd465], %fd1399;
	setp.eq.s32 	%p154, %r693, 1;
	@%p154 bra 	$L__BB4_655;
	add.s32 	%r697, %r696, %r913;
	mul.wide.u32 	%rd466, %r697, 8;
	add.s64 	%rd467, %rd13, %rd466;
	ld.local.f64 	%fd1400, [%rd467];
	ld.local.f64 	%fd1401, [%rd81];
	div.rn.f64 	%fd1402, %fd1400, %fd1401;
	st.local.f64 	[%rd467], %fd1402;
	setp.eq.s32 	%p155, %r693, 2;
	@%p155 bra 	$L__BB4_655;
	add.s32 	%r1182, %r697, %r913;
	mul.wide.u32 	%rd468, %r1182, 8;
	add.s64 	%rd469, %rd13, %rd468;
	ld.local.f64 	%fd1403, [%rd469];
	ld.local.f64 	%fd1404, [%rd81];
	div.rn.f64 	%fd1405, %fd1403, %fd1404;
	st.local.f64 	[%rd469], %fd1405;
$L__BB4_655:
	setp.ne.s32 	%p156, %r2359, %r662;
	add.s16 	%rs138, %rs138, 1;
	add.s16 	%rs137, %rs137, 1;
	@%p156 bra 	$L__BB4_611;
	setp.eq.s16 	%p157, %rs68, 0;
	@%p157 bra 	$L__BB4_673;
	add.s32 	%r708, %r913, -1;
	mad.lo.s32 	%r1184, %r708, %r913, %r708;
	mul.wide.u32 	%rd470, %r1184, 8;
	add.s64 	%rd471, %rd13, %rd470;
	ld.local.f64 	%fd1406, [%rd471];
	rcp.rn.f64 	%fd1407, %fd1406;
	mul.wide.u32 	%rd472, %r708, 8;
	add.s64 	%rd473, %rd15, %rd472;
	st.local.f64 	[%rd473], %fd1407;
	mov.b32 	%r2373, 0;
	mov.b16 	%rs139, 0;
	mov.u16 	%rs140, %rs139;
	mov.u32 	%r2374, %r663;
$L__BB4_658:
	mov.u32 	%r710, %r2374;
	mov.u32 	%r709, %r2373;
	add.s16 	%rs139, %rs139, 1;
	add.s16 	%rs140, %rs140, 1;
	add.s32 	%r2373, %r709, 1;
	setp.le.s32 	%p158, %r708, %r710;
	mov.f64 	%fd4751, 0d0000000000000000;
	@%p158 bra 	$L__BB4_672;
	setp.lt.u32 	%p159, %r709, 15;
	mov.f64 	%fd4751, 0d0000000000000000;
	mov.u32 	%r2377, %r708;
	@%p159 bra 	$L__BB4_662;
	and.b32  	%r712, %r2373, -16;
	mov.b32 	%r2376, 0;
	mov.f64 	%fd4751, 0d0000000000000000;
	mov.u32 	%r2377, %r708;
$L__BB4_661:
	.pragma "nounroll";
	mul.lo.s32 	%r1186, %r2377, %r913;
	add.s32 	%r1187, %r1186, %r710;
	mul.wide.s32 	%rd474, %r1187, 8;
	add.s64 	%rd475, %rd13, %rd474;
	ld.local.f64 	%fd1412, [%rd475];
	mul.wide.s32 	%rd476, %r2377, 8;
	add.s64 	%rd477, %rd15, %rd476;
	ld.local.f64 	%fd1413, [%rd477];
	fma.rn.f64 	%fd1414, %fd1412, %fd1413, %fd4751;
	sub.s32 	%r1188, %r1186, %r913;
	add.s32 	%r1189, %r1188, %r710;
	mul.wide.s32 	%rd478, %r1189, 8;
	add.s64 	%rd479, %rd13, %rd478;
	ld.local.f64 	%fd1415, [%rd479];
	ld.local.f64 	%fd1416, [%rd477+-8];
	fma.rn.f64 	%fd1417, %fd1415, %fd1416, %fd1414;
	sub.s32 	%r1190, %r1188, %r913;
	add.s32 	%r1191, %r1190, %r710;
	mul.wide.s32 	%rd480, %r1191, 8;
	add.s64 	%rd481, %rd13, %rd480;
	ld.local.f64 	%fd1418, [%rd481];
	ld.local.f64 	%fd1419, [%rd477+-16];
	fma.rn.f64 	%fd1420, %fd1418, %fd1419, %fd1417;
	sub.s32 	%r1192, %r1190, %r913;
	add.s32 	%r1193, %r1192, %r710;
	mul.wide.s32 	%rd482, %r1193, 8;
	add.s64 	%rd483, %rd13, %rd482;
	ld.local.f64 	%fd1421, [%rd483];
	ld.local.f64 	%fd1422, [%rd477+-24];
	fma.rn.f64 	%fd1423, %fd1421, %fd1422, %fd1420;
	sub.s32 	%r1194, %r1192, %r913;
	add.s32 	%r1195, %r1194, %r710;
	mul.wide.s32 	%rd484, %r1195, 8;
	add.s64 	%rd485, %rd13, %rd484;
	ld.local.f64 	%fd1424, [%rd485];
	ld.local.f64 	%fd1425, [%rd477+-32];
	fma.rn.f64 	%fd1426, %fd1424, %fd1425, %fd1423;
	sub.s32 	%r1196, %r1194, %r913;
	add.s32 	%r1197, %r1196, %r710;
	mul.wide.s32 	%rd486, %r1197, 8;
	add.s64 	%rd487, %rd13, %rd486;
	ld.local.f64 	%fd1427, [%rd487];
	ld.local.f64 	%fd1428, [%rd477+-40];
	fma.rn.f64 	%fd1429, %fd1427, %fd1428, %fd1426;
	sub.s32 	%r1198, %r1196, %r913;
	add.s32 	%r1199, %r1198, %r710;
	mul.wide.s32 	%rd488, %r1199, 8;
	add.s64 	%rd489, %rd13, %rd488;
	ld.local.f64 	%fd1430, [%rd489];
	ld.local.f64 	%fd1431, [%rd477+-48];
	fma.rn.f64 	%fd1432, %fd1430, %fd1431, %fd1429;
	sub.s32 	%r1200, %r1198, %r913;
	add.s32 	%r1201, %r1200, %r710;
	mul.wide.s32 	%rd490, %r1201, 8;
	add.s64 	%rd491, %rd13, %rd490;
	ld.local.f64 	%fd1433, [%rd491];
	ld.local.f64 	%fd1434, [%rd477+-56];
	fma.rn.f64 	%fd1435, %fd1433, %fd1434, %fd1432;
	sub.s32 	%r1202, %r1200, %r913;
	add.s32 	%r1203, %r1202, %r710;
	mul.wide.s32 	%rd492, %r1203, 8;
	add.s64 	%rd493, %rd13, %rd492;
	ld.local.f64 	%fd1436, [%rd493];
	ld.local.f64 	%fd1437, [%rd477+-64];
	fma.rn.f64 	%fd1438, %fd1436, %fd1437, %fd1435;
	sub.s32 	%r1204, %r1202, %r913;
	add.s32 	%r1205, %r1204, %r710;
	mul.wide.s32 	%rd494, %r1205, 8;
	add.s64 	%rd495, %rd13, %rd494;
	ld.local.f64 	%fd1439, [%rd495];
	ld.local.f64 	%fd1440, [%rd477+-72];
	fma.rn.f64 	%fd1441, %fd1439, %fd1440, %fd1438;
	sub.s32 	%r1206, %r1204, %r913;
	add.s32 	%r1207, %r1206, %r710;
	mul.wide.s32 	%rd496, %r1207, 8;
	add.s64 	%rd497, %rd13, %rd496;
	ld.local.f64 	%fd1442, [%rd497];
	ld.local.f64 	%fd1443, [%rd477+-80];
	fma.rn.f64 	%fd1444, %fd1442, %fd1443, %fd1441;
	sub.s32 	%r1208, %r1206, %r913;
	add.s32 	%r1209, %r1208, %r710;
	mul.wide.s32 	%rd498, %r1209, 8;
	add.s64 	%rd499, %rd13, %rd498;
	ld.local.f64 	%fd1445, [%rd499];
	ld.local.f64 	%fd1446, [%rd477+-88];
	fma.rn.f64 	%fd1447, %fd1445, %fd1446, %fd1444;
	sub.s32 	%r1210, %r1208, %r913;
	add.s32 	%r1211, %r1210, %r710;
	mul.wide.s32 	%rd500, %r1211, 8;
	add.s64 	%rd501, %rd13, %rd500;
	ld.local.f64 	%fd1448, [%rd501];
	ld.local.f64 	%fd1449, [%rd477+-96];
	fma.rn.f64 	%fd1450, %fd1448, %fd1449, %fd1447;
	sub.s32 	%r1212, %r1210, %r913;
	add.s32 	%r1213, %r1212, %r710;
	mul.wide.s32 	%rd502, %r1213, 8;
	add.s64 	%rd503, %rd13, %rd502;
	ld.local.f64 	%fd1451, [%rd503];
	ld.local.f64 	%fd1452, [%rd477+-104];
	fma.rn.f64 	%fd1453, %fd1451, %fd1452, %fd1450;
	sub.s32 	%r1214, %r1212, %r913;
	add.s32 	%r1215, %r1214, %r710;
	mul.wide.s32 	%rd504, %r1215, 8;
	add.s64 	%rd505, %rd13, %rd504;
	ld.local.f64 	%fd1454, [%rd505];
	ld.local.f64 	%fd1455, [%rd477+-112];
	fma.rn.f64 	%fd1456, %fd1454, %fd1455, %fd1453;
	sub.s32 	%r1216, %r1214, %r913;
	add.s32 	%r1217, %r1216, %r710;
	mul.wide.s32 	%rd506, %r1217, 8;
	add.s64 	%rd507, %rd13, %rd506;
	ld.local.f64 	%fd1457, [%rd507];
	ld.local.f64 	%fd1458, [%rd477+-120];
	fma.rn.f64 	%fd4751, %fd1457, %fd1458, %fd1456;
	add.s32 	%r2377, %r2377, -16;
	add.s32 	%r2376, %r2376, 16;
	setp.ne.s32 	%p160, %r2376, %r712;
	@%p160 bra 	$L__BB4_661;
$L__BB4_662:
	and.b32  	%r1218, %r2373, 15;
	setp.eq.s32 	%p161, %r1218, 0;
	@%p161 bra 	$L__BB4_672;
	cvt.u32.u16 	%r1219, %rs140;
	and.b32  	%r718, %r1219, 15;
	add.s32 	%r1220, %r718, -1;
	setp.lt.u32 	%p162, %r1220, 7;
	@%p162 bra 	$L__BB4_665;
	mul.lo.s32 	%r1221, %r2377, %r913;
	add.s32 	%r1222, %r1221, %r710;
	mul.wide.s32 	%rd508, %r1222, 8;
	add.s64 	%rd509, %rd13, %rd508;
	ld.local.f64 	%fd1460, [%rd509];
	mul.wide.s32 	%rd510, %r2377, 8;
	add.s64 	%rd511, %rd15, %rd510;
	ld.local.f64 	%fd1461, [%rd511];
	fma.rn.f64 	%fd1462, %fd1460, %fd1461, %fd4751;
	sub.s32 	%r1223, %r1221, %r913;
	add.s32 	%r1224, %r1223, %r710;
	mul.wide.s32 	%rd512, %r1224, 8;
	add.s64 	%rd513, %rd13, %rd512;
	ld.local.f64 	%fd1463, [%rd513];
	ld.local.f64 	%fd1464, [%rd511+-8];
	fma.rn.f64 	%fd1465, %fd1463, %fd1464, %fd1462;
	sub.s32 	%r1225, %r1223, %r913;
	add.s32 	%r1226, %r1225, %r710;
	mul.wide.s32 	%rd514, %r1226, 8;
	add.s64 	%rd515, %rd13, %rd514;
	ld.local.f64 	%fd1466, [%rd515];
	ld.local.f64 	%fd1467, [%rd511+-16];
	fma.rn.f64 	%fd1468, %fd1466, %fd1467, %fd1465;
	sub.s32 	%r1227, %r1225, %r913;
	add.s32 	%r1228, %r1227, %r710;
	mul.wide.s32 	%rd516, %r1228, 8;
	add.s64 	%rd517, %rd13, %rd516;
	ld.local.f64 	%fd1469, [%rd517];
	ld.local.f64 	%fd1470, [%rd511+-24];
	fma.rn.f64 	%fd1471, %fd1469, %fd1470, %fd1468;
	sub.s32 	%r1229, %r1227, %r913;
	add.s32 	%r1230, %r1229, %r710;
	mul.wide.s32 	%rd518, %r1230, 8;
	add.s64 	%rd519, %rd13, %rd518;
	ld.local.f64 	%fd1472, [%rd519];
	ld.local.f64 	%fd1473, [%rd511+-32];
	fma.rn.f64 	%fd1474, %fd1472, %fd1473, %fd1471;
	sub.s32 	%r1231, %r1229, %r913;
	add.s32 	%r1232, %r1231, %r710;
	mul.wide.s32 	%rd520, %r1232, 8;
	add.s64 	%rd521, %rd13, %rd520;
	ld.local.f64 	%fd1475, [%rd521];
	ld.local.f64 	%fd1476, [%rd511+-40];
	fma.rn.f64 	%fd1477, %fd1475, %fd1476, %fd1474;
	sub.s32 	%r1233, %r1231, %r913;
	add.s32 	%r1234, %r1233, %r710;
	mul.wide.s32 	%rd522, %r1234, 8;
	add.s64 	%rd523, %rd13, %rd522;
	ld.local.f64 	%fd1478, [%rd523];
	ld.local.f64 	%fd1479, [%rd511+-48];
	fma.rn.f64 	%fd1480, %fd1478, %fd1479, %fd1477;
	sub.s32 	%r1235, %r1233, %r913;
	add.s32 	%r1236, %r1235, %r710;
	mul.wide.s32 	%rd524, %r1236, 8;
	add.s64 	%rd525, %rd13, %rd524;
	ld.local.f64 	%fd1481, [%rd525];
	ld.local.f64 	%fd1482, [%rd511+-56];
	fma.rn.f64 	%fd4751, %fd1481, %fd1482, %fd1480;
	add.s32 	%r2377, %r2377, -8;
$L__BB4_665:
	and.b32  	%r1237, %r718, 7;
	setp.eq.s32 	%p163, %r1237, 0;
	@%p163 bra 	$L__BB4_672;
	cvt.u32.u16 	%r1238, %rs139;
	and.b32  	%r1239, %r1238, 7;
	and.b32  	%r721, %r1238, 3;
	add.s32 	%r1240, %r1239, -1;
	setp.lt.u32 	%p164, %r1240, 3;
	@%p164 bra 	$L__BB4_668;
	mul.lo.s32 	%r1241, %r2377, %r913;
	add.s32 	%r1242, %r1241, %r710;
	mul.wide.s32 	%rd526, %r1242, 8;
	add.s64 	%rd527, %rd13, %rd526;
	ld.local.f64 	%fd1484, [%rd527];
	mul.wide.s32 	%rd528, %r2377, 8;
	add.s64 	%rd529, %rd15, %rd528;
	ld.local.f64 	%fd1485, [%rd529];
	fma.rn.f64 	%fd1486, %fd1484, %fd1485, %fd4751;
	sub.s32 	%r1243, %r1241, %r913;
	add.s32 	%r1244, %r1243, %r710;
	mul.wide.s32 	%rd530, %r1244, 8;
	add.s64 	%rd531, %rd13, %rd530;
	ld.local.f64 	%fd1487, [%rd531];
	ld.local.f64 	%fd1488, [%rd529+-8];
	fma.rn.f64 	%fd1489, %fd1487, %fd1488, %fd1486;
	sub.s32 	%r1245, %r1243, %r913;
	add.s32 	%r1246, %r1245, %r710;
	mul.wide.s32 	%rd532, %r1246, 8;
	add.s64 	%rd533, %rd13, %rd532;
	ld.local.f64 	%fd1490, [%rd533];
	ld.local.f64 	%fd1491, [%rd529+-16];
	fma.rn.f64 	%fd1492, %fd1490, %fd1491, %fd1489;
	sub.s32 	%r1247, %r1245, %r913;
	add.s32 	%r1248, %r1247, %r710;
	mul.wide.s32 	%rd534, %r1248, 8;
	add.s64 	%rd535, %rd13, %rd534;
	ld.local.f64 	%fd1493, [%rd535];
	ld.local.f64 	%fd1494, [%rd529+-24];
	fma.rn.f64 	%fd4751, %fd1493, %fd1494, %fd1492;
	add.s32 	%r2377, %r2377, -4;
$L__BB4_668:
	setp.eq.s32 	%p165, %r721, 0;
	@%p165 bra 	$L__BB4_672;
	mul.lo.s32 	%r724, %r2377, %r913;
	add.s32 	%r1249, %r724, %r710;
	mul.wide.s32 	%rd536, %r1249, 8;
	add.s64 	%rd537, %rd13, %rd536;
	ld.local.f64 	%fd1495, [%rd537];
	mul.wide.s32 	%rd538, %r2377, 8;
	add.s64 	%rd84, %rd15, %rd538;
	ld.local.f64 	%fd1496, [%rd84];
	fma.rn.f64 	%fd4751, %fd1495, %fd1496, %fd4751;
	setp.eq.s32 	%p166, %r721, 1;
	@%p166 bra 	$L__BB4_672;
	sub.s32 	%r725, %r724, %r913;
	add.s32 	%r1250, %r725, %r710;
	mul.wide.s32 	%rd539, %r1250, 8;
	add.s64 	%rd540, %rd13, %rd539;
	ld.local.f64 	%fd1497, [%rd540];
	ld.local.f64 	%fd1498, [%rd84+-8];
	fma.rn.f64 	%fd4751, %fd1497, %fd1498, %fd4751;
	setp.eq.s32 	%p167, %r721, 2;
	@%p167 bra 	$L__BB4_672;
	sub.s32 	%r1251, %r725, %r913;
	add.s32 	%r1252, %r1251, %r710;
	mul.wide.s32 	%rd541, %r1252, 8;
	add.s64 	%rd542, %rd13, %rd541;
	ld.local.f64 	%fd1499, [%rd542];
	ld.local.f64 	%fd1500, [%rd84+-16];
	fma.rn.f64 	%fd4751, %fd1499, %fd1500, %fd4751;
$L__BB4_672:
	neg.f64 	%fd1501, %fd4751;
	mad.lo.s32 	%r1253, %r710, %r913, %r710;
	mul.wide.u32 	%rd543, %r1253, 8;
	add.s64 	%rd544, %rd13, %rd543;
	ld.local.f64 	%fd1502, [%rd544];
	div.rn.f64 	%fd1503, %fd1501, %fd1502;
	mul.wide.u32 	%rd545, %r710, 8;
	add.s64 	%rd546, %rd15, %rd545;
	st.local.f64 	[%rd546], %fd1503;
	add.s32 	%r2374, %r710, -1;
	setp.gt.s32 	%p168, %r710, 0;
	@%p168 bra 	$L__BB4_658;
$L__BB4_673:
	setp.lt.s32 	%p169, %r912, 1;
	setp.eq.s16 	%p170, %rs67, 0;
	or.pred  	%p3, %p170, %p169;
	@%p3 bra 	$L__BB4_704;
	setp.lt.u32 	%p171, %r528, 15;
	ld.local.f64 	%fd341, [%rd13];
	mov.b32 	%r2381, 0;
	@%p171 bra 	$L__BB4_677;
	mov.b32 	%r2392, 0;
$L__BB4_676:
	.pragma "nounroll";
	mul.wide.u32 	%rd547, %r2392, 8;
	add.s64 	%rd548, %rd12, %rd547;
	ld.local.v2.f64 	{%fd1504, %fd1505}, [%rd548];
	div.rn.f64 	%fd1506, %fd1504, %fd341;
	add.s64 	%rd549, %rd11, %rd547;
	div.rn.f64 	%fd1507, %fd1505, %fd341;
	st.local.v2.f64 	[%rd549], {%fd1506, %fd1507};
	ld.local.v2.f64 	{%fd1508, %fd1509}, [%rd548+16];
	div.rn.f64 	%fd1510, %fd1508, %fd341;
	div.rn.f64 	%fd1511, %fd1509, %fd341;
	st.local.v2.f64 	[%rd549+16], {%fd1510, %fd1511};
	ld.local.v2.f64 	{%fd1512, %fd1513}, [%rd548+32];
	div.rn.f64 	%fd1514, %fd1512, %fd341;
	div.rn.f64 	%fd1515, %fd1513, %fd341;
	st.local.v2.f64 	[%rd549+32], {%fd1514, %fd1515};
	ld.local.v2.f64 	{%fd1516, %fd1517}, [%rd548+48];
	div.rn.f64 	%fd1518, %fd1516, %fd341;
	div.rn.f64 	%fd1519, %fd1517, %fd341;
	st.local.v2.f64 	[%rd549+48], {%fd1518, %fd1519};
	ld.local.v2.f64 	{%fd1520, %fd1521}, [%rd548+64];
	div.rn.f64 	%fd1522, %fd1520, %fd341;
	div.rn.f64 	%fd1523, %fd1521, %fd341;
	st.local.v2.f64 	[%rd549+64], {%fd1522, %fd1523};
	ld.local.v2.f64 	{%fd1524, %fd1525}, [%rd548+80];
	div.rn.f64 	%fd1526, %fd1524, %fd341;
	div.rn.f64 	%fd1527, %fd1525, %fd341;
	st.local.v2.f64 	[%rd549+80], {%fd1526, %fd1527};
	ld.local.v2.f64 	{%fd1528, %fd1529}, [%rd548+96];
	div.rn.f64 	%fd1530, %fd1528, %fd341;
	div.rn.f64 	%fd1531, %fd1529, %fd341;
	st.local.v2.f64 	[%rd549+96], {%fd1530, %fd1531};
	ld.local.v2.f64 	{%fd1532, %fd1533}, [%rd548+112];
	div.rn.f64 	%fd1534, %fd1532, %fd341;
	div.rn.f64 	%fd1535, %fd1533, %fd341;
	st.local.v2.f64 	[%rd549+112], {%fd1534, %fd1535};
	add.s32 	%r2392, %r2392, 16;
	setp.eq.s32 	%p172, %r2392, %r531;
	mov.u32 	%r2381, %r531;
	@%p172 bra 	$L__BB4_677;
	bra.uni 	$L__BB4_676;
$L__BB4_677:
	setp.eq.s32 	%p173, %r529, 0;
	@%p173 bra 	$L__BB4_686;
	setp.lt.u32 	%p174, %r529, 8;
	@%p174 bra 	$L__BB4_680;
	mul.wide.u32 	%rd550, %r2381, 8;
	add.s64 	%rd551, %rd12, %rd550;
	ld.local.f64 	%fd1536, [%rd551];
	div.rn.f64 	%fd1537, %fd1536, %fd341;
	add.s64 	%rd552, %rd11, %rd550;
	st.local.f64 	[%rd552], %fd1537;
	ld.local.f64 	%fd1538, [%rd551+8];
	div.rn.f64 	%fd1539, %fd1538, %fd341;
	st.local.f64 	[%rd552+8], %fd1539;
	ld.local.f64 	%fd1540, [%rd551+16];
	div.rn.f64 	%fd1541, %fd1540, %fd341;
	st.local.f64 	[%rd552+16], %fd1541;
	ld.local.f64 	%fd1542, [%rd551+24];
	div.rn.f64 	%fd1543, %fd1542, %fd341;
	st.local.f64 	[%rd552+24], %fd1543;
	ld.local.f64 	%fd1544, [%rd551+32];
	div.rn.f64 	%fd1545, %fd1544, %fd341;
	st.local.f64 	[%rd552+32], %fd1545;
	ld.local.f64 	%fd1546, [%rd551+40];
	div.rn.f64 	%fd1547, %fd1546, %fd341;
	st.local.f64 	[%rd552+40], %fd1547;
	ld.local.f64 	%fd1548, [%rd551+48];
	div.rn.f64 	%fd1549, %fd1548, %fd341;
	st.local.f64 	[%rd552+48], %fd1549;
	ld.local.f64 	%fd1550, [%rd551+56];
	div.rn.f64 	%fd1551, %fd1550, %fd341;
	st.local.f64 	[%rd552+56], %fd1551;
	add.s32 	%r2381, %r2381, 8;
$L__BB4_680:
	setp.eq.s32 	%p175, %r530, 0;
	@%p175 bra 	$L__BB4_686;
	setp.lt.u32 	%p176, %r530, 4;
	@%p176 bra 	$L__BB4_683;
	mul.wide.u32 	%rd553, %r2381, 8;
	add.s64 	%rd554, %rd12, %rd553;
	ld.local.f64 	%fd1552, [%rd554];
	div.rn.f64 	%fd1553, %fd1552, %fd341;
	add.s64 	%rd555, %rd11, %rd553;
	st.local.f64 	[%rd555], %fd1553;
	ld.local.f64 	%fd1554, [%rd554+8];
	div.rn.f64 	%fd1555, %fd1554, %fd341;
	st.local.f64 	[%rd555+8], %fd1555;
	ld.local.f64 	%fd1556, [%rd554+16];
	div.rn.f64 	%fd1557, %fd1556, %fd341;
	st.local.f64 	[%rd555+16], %fd1557;
	ld.local.f64 	%fd1558, [%rd554+24];
	div.rn.f64 	%fd1559, %fd1558, %fd341;
	st.local.f64 	[%rd555+24], %fd1559;
	add.s32 	%r2381, %r2381, 4;
$L__BB4_683:
	setp.eq.s32 	%p177, %r532, 0;
	@%p177 bra 	$L__BB4_686;
	mov.b32 	%r2384, 0;
$L__BB4_685:
	.pragma "nounroll";
	mul.wide.u32 	%rd556, %r2381, 8;
	add.s64 	%rd557, %rd12, %rd556;
	ld.local.f64 	%fd1560, [%rd557];
	div.rn.f64 	%fd1561, %fd1560, %fd341;
	add.s64 	%rd558, %rd11, %rd556;
	st.local.f64 	[%rd558], %fd1561;
	add.s32 	%r2381, %r2381, 1;
	add.s32 	%r2384, %r2384, 1;
	setp.ne.s32 	%p178, %r2384, %r532;
	@%p178 bra 	$L__BB4_685;
$L__BB4_686:
	setp.lt.s32 	%p179, %r912, 1;
	@%p179 bra 	$L__BB4_704;
	max.s32 	%r736, %r913, 2;
	mov.b32 	%r2385, 1;
	mov.b32 	%r2386, 0;
	mov.b16 	%rs141, 0;
	mov.u16 	%rs142, %rs141;
$L__BB4_688:
	mov.u32 	%r738, %r2385;
	add.s16 	%rs141, %rs141, 1;
	cvt.u32.u16 	%r1260, %rs141;
	and.b32  	%r1261, %r1260, 7;
	add.s32 	%r739, %r1261, -1;
	add.s16 	%rs142, %rs142, 1;
	cvt.u32.u16 	%r1262, %rs142;
	and.b32  	%r1263, %r1262, 15;
	add.s32 	%r740, %r1263, -1;
	mul.lo.s32 	%r741, %r738, %r912;
	mul.lo.s32 	%r742, %r738, %r913;
	add.s32 	%r1264, %r742, %r738;
	mul.wide.u32 	%rd559, %r1264, 8;
	add.s64 	%rd560, %rd13, %rd559;
	ld.local.f64 	%fd342, [%rd560];
	and.b32  	%r743, %r738, 15;
	and.b32  	%r744, %r738, 2147483632;
	and.b32  	%r745, %r1262, 7;
	and.b32  	%r746, %r1260, 3;
	mov.b32 	%r2387, 0;
	cvt.u64.u32 	%rd637, %r742;
$L__BB4_689:
	setp.lt.u32 	%p180, %r2386, 15;
	mov.f64 	%fd4759, 0d0000000000000000;
	mov.b32 	%r2390, 0;
	@%p180 bra 	$L__BB4_692;
	mov.f64 	%fd4759, 0d0000000000000000;
	mov.b32 	%r2388, 0;
$L__BB4_691:
	.pragma "nounroll";
	add.s32 	%r1267, %r2388, %r742;
	mul.wide.u32 	%rd561, %r1267, 8;
	add.s64 	%rd562, %rd13, %rd561;
	ld.local.f64 	%fd1565, [%rd562];
	mad.lo.s32 	%r1268, %r2388, %r912, %r2387;
	mul.wide.u32 	%rd563, %r1268, 8;
	add.s64 	%rd564, %rd11, %rd563;
	ld.local.f64 	%fd1566, [%rd564];
	fma.rn.f64 	%fd1567, %fd1565, %fd1566, %fd4759;
	ld.local.f64 	%fd1568, [%rd562+8];
	add.s32 	%r1269, %r1268, %r912;
	mul.wide.u32 	%rd565, %r1269, 8;
	add.s64 	%rd566, %rd11, %rd565;
	ld.local.f64 	%fd1569, [%rd566];
	fma.rn.f64 	%fd1570, %fd1568, %fd1569, %fd1567;
	ld.local.f64 	%fd1571, [%rd562+16];
	add.s32 	%r1270, %r1269, %r912;
	mul.wide.u32 	%rd567, %r1270, 8;
	add.s64 	%rd568, %rd11, %rd567;
	ld.local.f64 	%fd1572, [%rd568];
	fma.rn.f64 	%fd1573, %fd1571, %fd1572, %fd1570;
	ld.local.f64 	%fd1574, [%rd562+24];
	add.s32 	%r1271, %r1270, %r912;
	mul.wide.u32 	%rd569, %r1271, 8;
	add.s64 	%rd570, %rd11, %rd569;
	ld.local.f64 	%fd1575, [%rd570];
	fma.rn.f64 	%fd1576, %fd1574, %fd1575, %fd1573;
	ld.local.f64 	%fd1577, [%rd562+32];
	add.s32 	%r1272, %r1271, %r912;
	mul.wide.u32 	%rd571, %r1272, 8;
	add.s64 	%rd572, %rd11, %rd571;
	ld.local.f64 	%fd1578, [%rd572];
	fma.rn.f64 	%fd1579, %fd1577, %fd1578, %fd1576;
	ld.local.f64 	%fd1580, [%rd562+40];
	add.s32 	%r1273, %r1272, %r912;
	mul.wide.u32 	%rd573, %r1273, 8;
	add.s64 	%rd574, %rd11, %rd573;
	ld.local.f64 	%fd1581, [%rd574];
	fma.rn.f64 	%fd1582, %fd1580, %fd1581, %fd1579;
	ld.local.f64 	%fd1583, [%rd562+48];
	add.s32 	%r1274, %r1273, %r912;
	mul.wide.u32 	%rd575, %r1274, 8;
	add.s64 	%rd576, %rd11, %rd575;
	ld.local.f64 	%fd1584, [%rd576];
	fma.rn.f64 	%fd1585, %fd1583, %fd1584, %fd1582;
	ld.local.f64 	%fd1586, [%rd562+56];
	add.s32 	%r1275, %r1274, %r912;
	mul.wide.u32 	%rd577, %r1275, 8;
	add.s64 	%rd578, %rd11, %rd577;
	ld.local.f64 	%fd1587, [%rd578];
	fma.rn.f64 	%fd1588, %fd1586, %fd1587, %fd1585;
	ld.local.f64 	%fd1589, [%rd562+64];
	add.s32 	%r1276, %r1275, %r912;
	mul.wide.u32 	%rd579, %r1276, 8;
	add.s64 	%rd580, %rd11, %rd579;
	ld.local.f64 	%fd1590, [%rd580];
	fma.rn.f64 	%fd1591, %fd1589, %fd1590, %fd1588;
	ld.local.f64 	%fd1592, [%rd562+72];
	add.s32 	%r1277, %r1276, %r912;
	mul.wide.u32 	%rd581, %r1277, 8;
	add.s64 	%rd582, %rd11, %rd581;
	ld.local.f64 	%fd1593, [%rd582];
	fma.rn.f64 	%fd1594, %fd1592, %fd1593, %fd1591;
	ld.local.f64 	%fd1595, [%rd562+80];
	add.s32 	%r1278, %r1277, %r912;
	mul.wide.u32 	%rd583, %r1278, 8;
	add.s64 	%rd584, %rd11, %rd583;
	ld.local.f64 	%fd1596, [%rd584];
	fma.rn.f64 	%fd1597, %fd1595, %fd1596, %fd1594;
	ld.local.f64 	%fd1598, [%rd562+88];
	add.s32 	%r1279, %r1278, %r912;
	mul.wide.u32 	%rd585, %r1279, 8;
	add.s64 	%rd586, %rd11, %rd585;
	ld.local.f64 	%fd1599, [%rd586];
	fma.rn.f64 	%fd1600, %fd1598, %fd1599, %fd1597;
	ld.local.f64 	%fd1601, [%rd562+96];
	add.s32 	%r1280, %r1279, %r912;
	mul.wide.u32 	%rd587, %r1280, 8;
	add.s64 	%rd588, %rd11, %rd587;
	ld.local.f64 	%fd1602, [%rd588];
	fma.rn.f64 	%fd1603, %fd1601, %fd1602, %fd1600;
	ld.local.f64 	%fd1604, [%rd562+104];
	add.s32 	%r1281, %r1280, %r912;
	mul.wide.u32 	%rd589, %r1281, 8;
	add.s64 	%rd590, %rd11, %rd589;
	ld.local.f64 	%fd1605, [%rd590];
	fma.rn.f64 	%fd1606, %fd1604, %fd1605, %fd1603;
	ld.local.f64 	%fd1607, [%rd562+112];
	add.s32 	%r1282, %r1281, %r912;
	mul.wide.u32 	%rd591, %r1282, 8;
	add.s64 	%rd592, %rd11, %rd591;
	ld.local.f64 	%fd1608, [%rd592];
	fma.rn.f64 	%fd1609, %fd1607, %fd1608, %fd1606;
	ld.local.f64 	%fd1610, [%rd562+120];
	add.s32 	%r1283, %r1282, %r912;
	mul.wide.u32 	%rd593, %r1283, 8;
	add.s64 	%rd594, %rd11, %rd593;
	ld.local.f64 	%fd1611, [%rd594];
	fma.rn.f64 	%fd4759, %fd1610, %fd1611, %fd1609;
	add.s32 	%r2388, %r2388, 16;
	setp.ne.s32 	%p181, %r2388, %r744;
	mov.u32 	%r2390, %r744;
	@%p181 bra 	$L__BB4_691;
$L__BB4_692:
	setp.eq.s32 	%p182, %r743, 0;
	@%p182 bra 	$L__BB4_702;
	setp.lt.u32 	%p183, %r740, 7;
	@%p183 bra 	$L__BB4_695;
	add.s32 	%r1284, %r2390, %r742;
	mul.wide.u32 	%rd595, %r1284, 8;
	add.s64 	%rd596, %rd13, %rd595;
	ld.local.f64 	%fd1613, [%rd596];
	mad.lo.s32 	%r1285, %r2390, %r912, %r2387;
	mul.wide.u32 	%rd597, %r1285, 8;
	add.s64 	%rd598, %rd11, %rd597;
	ld.local.f64 	%fd1614, [%rd598];
	fma.rn.f64 	%fd1615, %fd1613, %fd1614, %fd4759;
	cvt.u64.u32 	%rd600, %r2390;
	add.s64 	%rd601, %rd600, %rd637;
	shl.b64 	%rd602, %rd601, 3;
	add.s64 	%rd603, %rd13, %rd602;
	ld.local.f64 	%fd1616, [%rd603+8];
	add.s32 	%r1286, %r1285, %r912;
	mul.wide.u32 	%rd604, %r1286, 8;
	add.s64 	%rd605, %rd11, %rd604;
	ld.local.f64 	%fd1617, [%rd605];
	fma.rn.f64 	%fd1618, %fd1616, %fd1617, %fd1615;
	ld.local.f64 	%fd1619, [%rd603+16];
	add.s32 	%r1287, %r1286, %r912;
	mul.wide.u32 	%rd606, %r1287, 8;
	add.s64 	%rd607, %rd11, %rd606;
	ld.local.f64 	%fd1620, [%rd607];
	fma.rn.f64 	%fd1621, %fd1619, %fd1620, %fd1618;
	ld.local.f64 	%fd1622, [%rd603+24];
	add.s32 	%r1288, %r1287, %r912;
	mul.wide.u32 	%rd608, %r1288, 8;
	add.s64 	%rd609, %rd11, %rd608;
	ld.local.f64 	%fd1623, [%rd609];
	fma.rn.f64 	%fd1624, %fd1622, %fd1623, %fd1621;
	ld.local.f64 	%fd1625, [%rd603+32];
	add.s32 	%r1289, %r1288, %r912;
	mul.wide.u32 	%rd610, %r1289, 8;
	add.s64 	%rd611, %rd11, %rd610;
	ld.local.f64 	%fd1626, [%rd611];
	fma.rn.f64 	%fd1627, %fd1625, %fd1626, %fd1624;
	ld.local.f64 	%fd1628, [%rd603+40];
	add.s32 	%r1290, %r1289, %r912;
	mul.wide.u32 	%rd612, %r1290, 8;
	add.s64 	%rd613, %rd11, %rd612;
	ld.local.f64 	%fd1629, [%rd613];
	fma.rn.f64 	%fd1630, %fd1628, %fd1629, %fd1627;
	ld.local.f64 	%fd1631, [%rd603+48];
	add.s32 	%r1291, %r1290, %r912;
	mul.wide.u32 	%rd614, %r1291, 8;
	add.s64 	%rd615, %rd11, %rd614;
	ld.local.f64 	%fd1632, [%rd615];
	fma.rn.f64 	%fd1633, %fd1631, %fd1632, %fd1630;
	ld.local.f64 	%fd1634, [%rd603+56];
	add.s32 	%r1292, %r1291, %r912;
	mul.wide.u32 	%rd616, %r1292, 8;
	add.s64 	%rd617, %rd11, %rd616;
	ld.local.f64 	%fd1635, [%rd617];
	fma.rn.f64 	%fd4759, %fd1634, %fd1635, %fd1633;
	add.s32 	%r2390, %r2390, 8;
$L__BB4_695:
	setp.eq.s32 	%p184, %r745, 0;
	@%p184 bra 	$L__BB4_702;
	setp.lt.u32 	%p185, %r739, 3;
	@%p185 bra 	$L__BB4_698;
	add.s32 	%r1293, %r2390, %r742;
	mul.wide.u32 	%rd618, %r1293, 8;
	add.s64 	%rd619, %rd13, %rd618;
	ld.local.f64 	%fd1637, [%rd619];
	mad.lo.s32 	%r1294, %r2390, %r912, %r2387;
	mul.wide.u32 	%rd620, %r1294, 8;
	add.s64 	%rd621, %rd11, %rd620;
	ld.local.f64 	%fd1638, [%rd621];
	fma.rn.f64 	%fd1639, %fd1637, %fd1638, %fd4759;
	cvt.u64.u32 	%rd623, %r2390;
	add.s64 	%rd624, %rd623, %rd637;
	shl.b64 	%rd625, %rd624, 3;
	add.s64 	%rd626, %rd13, %rd625;
	ld.local.f64 	%fd1640, [%rd626+8];
	add.s32 	%r1295, %r1294, %r912;
	mul.wide.u32 	%rd627, %r1295, 8;
	add.s64 	%rd628, %rd11, %rd627;
	ld.local.f64 	%fd1641, [%rd628];
	fma.rn.f64 	%fd1642, %fd1640, %fd1641, %fd1639;
	ld.local.f64 	%fd1643, [%rd626+16];
	add.s32 	%r1296, %r1295, %r912;
	mul.wide.u32 	%rd629, %r1296, 8;
	add.s64 	%rd630, %rd11, %rd629;
	ld.local.f64 	%fd1644, [%rd630];
	fma.rn.f64 	%fd1645, %fd1643, %fd1644, %fd1642;
	ld.local.f64 	%fd1646, [%rd626+24];
	add.s32 	%r1297, %r1296, %r912;
	mul.wide.u32 	%rd631, %r1297, 8;
	add.s64 	%rd632, %rd11, %rd631;
	ld.local.f64 	%fd1647, [%rd632];
	fma.rn.f64 	%fd4759, %fd1646, %fd1647, %fd1645;
	add.s32 	%r2390, %r2390, 4;
$L__BB4_698:
	setp.eq.s32 	%p186, %r746, 0;
	@%p186 bra 	$L__BB4_702;
	setp.eq.s32 	%p187, %r746, 1;
	add.s32 	%r1298, %r2390, %r742;
	mul.wide.u32 	%rd633, %r1298, 8;
	add.s64 	%rd634, %rd13, %rd633;
	ld.local.f64 	%fd1648, [%rd634];
	mad.lo.s32 	%r755, %r2390, %r912, %r2387;
	mul.wide.u32 	%rd635, %r755, 8;
	add.s64 	%rd636, %rd11, %rd635;
	ld.local.f64 	%fd1649, [%rd636];
	fma.rn.f64 	%fd4759, %fd1648, %fd1649, %fd4759;
	@%p187 bra 	$L__BB4_702;
	setp.eq.s32 	%p188, %r746, 2;
	cvt.u64.u32 	%rd638, %r2390;
	add.s64 	%rd639, %rd638, %rd637;
	shl.b64 	%rd640, %rd639, 3;
	add.s64 	%rd85, %rd13, %rd640;
	ld.local.f64 	%fd1650, [%rd85+8];
	add.s32 	%r756, %r755, %r912;
	mul.wide.u32 	%rd641, %r756, 8;
	add.s64 	%rd642, %rd11, %rd641;
	ld.local.f64 	%fd1651, [%rd642];
	fma.rn.f64 	%fd4759, %fd1650, %fd1651, %fd4759;
	@%p188 bra 	$L__BB4_702;
	ld.local.f64 	%fd1652, [%rd85+16];
	add.s32 	%r1299, %r756, %r912;
	mul.wide.u32 	%rd643, %r1299, 8;
	add.s64 	%rd644, %rd11, %rd643;
	ld.local.f64 	%fd1653, [%rd644];
	fma.rn.f64 	%fd4759, %fd1652, %fd1653, %fd4759;
$L__BB4_702:
	add.s32 	%r1300, %r2387, %r741;
	mul.wide.u32 	%rd645, %r1300, 8;
	add.s64 	%rd646, %rd12, %rd645;
	ld.local.f64 	%fd1654, [%rd646];
	sub.f64 	%fd1655, %fd1654, %fd4759;
	div.rn.f64 	%fd1656, %fd1655, %fd342;
	add.s64 	%rd647, %rd11, %rd645;
	st.local.f64 	[%rd647], %fd1656;
	add.s32 	%r2387, %r2387, 1;
	setp.ne.s32 	%p189, %r2387, %r912;
	@%p189 bra 	$L__BB4_689;
	add.s32 	%r2385, %r738, 1;
	setp.eq.s32 	%p190, %r2385, %r736;
	mov.u32 	%r2386, %r738;
	@%p190 bra 	$L__BB4_704;
	bra.uni 	$L__BB4_688;
$L__BB4_704:
	mov.b32 	%r2393, 0;
	mov.b16 	%rs143, 0;
	mov.u16 	%rs144, %rs143;
$L__BB4_705:
	mov.u32 	%r761, %r2393;
	not.b32 	%r762, %r761;
	add.s32 	%r763, %r913, %r762;
	add.s32 	%r2393, %r761, 1;
	setp.ge.s32 	%p191, %r2393, %r913;
	@%p191 bra 	$L__BB4_719;
	mul.lo.s32 	%r765, %r761, %r913;
	sub.s32 	%r1302, %r663, %r761;
	setp.lt.u32 	%p192, %r1302, 15;
	mov.u32 	%r2395, %r2393;
	@%p192 bra 	$L__BB4_709;
	and.b32  	%r766, %r763, -16;
	mov.u32 	%r2395, %r2393;
$L__BB4_708:
	.pragma "nounroll";
	add.s32 	%r1303, %r2395, %r765;
	mul.wide.u32 	%rd648, %r1303, 8;
	add.s64 	%rd649, %rd13, %rd648;
	mov.b64 	%rd650, 0;
	st.local.u64 	[%rd649], %rd650;
	st.local.u64 	[%rd649+8], %rd650;
	st.local.u64 	[%rd649+16], %rd650;
	st.local.u64 	[%rd649+24], %rd650;
	st.local.u64 	[%rd649+32], %rd650;
	st.local.u64 	[%rd649+40], %rd650;
	st.local.u64 	[%rd649+48], %rd650;
	st.local.u64 	[%rd649+56], %rd650;
	st.local.u64 	[%rd649+64], %rd650;
	st.local.u64 	[%rd649+72], %rd650;
	st.local.u64 	[%rd649+80], %rd650;
	st.local.u64 	[%rd649+88], %rd650;
	st.local.u64 	[%rd649+96], %rd650;
	st.local.u64 	[%rd649+104], %rd650;
	st.local.u64 	[%rd649+112], %rd650;
	st.local.u64 	[%rd649+120], %rd650;
	add.s32 	%r2395, %r2395, 16;
	add.s32 	%r1304, %r2395, %r762;
	setp.ne.s32 	%p193, %r1304, %r766;
	@%p193 bra 	$L__BB4_708;
$L__BB4_709:
	and.b32  	%r1305, %r763, 15;
	setp.eq.s32 	%p194, %r1305, 0;
	@%p194 bra 	$L__BB4_719;
	not.b16 	%rs81, %rs144;
	add.s16 	%rs82, %rs81, %rs37;
	cvt.u32.u16 	%r1306, %rs82;
	and.b32  	%r770, %r1306, 15;
	add.s32 	%r1307, %r770, -1;
	setp.lt.u32 	%p195, %r1307, 7;
	@%p195 bra 	$L__BB4_712;
	add.s32 	%r1308, %r2395, %r765;
	mul.wide.u32 	%rd651, %r1308, 8;
	add.s64 	%rd652, %rd13, %rd651;
	mov.b64 	%rd653, 0;
	st.local.u64 	[%rd652], %rd653;
	cvt.u64.u32 	%rd654, %r765;
	cvt.u64.u32 	%rd655, %r2395;
	add.s64 	%rd656, %rd655, %rd654;
	shl.b64 	%rd657, %rd656, 3;
	add.s64 	%rd658, %rd13, %rd657;
	st.local.u64 	[%rd658+8], %rd653;
	st.local.u64 	[%rd658+16], %rd653;
	st.local.u64 	[%rd658+24], %rd653;
	st.local.u64 	[%rd658+32], %rd653;
	st.local.u64 	[%rd658+40], %rd653;
	st.local.u64 	[%rd658+48], %rd653;
	st.local.u64 	[%rd658+56], %rd653;
	add.s32 	%r2395, %r2395, 8;
$L__BB4_712:
	and.b32  	%r1309, %r770, 7;
	setp.eq.s32 	%p196, %r1309, 0;
	@%p196 bra 	$L__BB4_719;
	not.b16 	%rs83, %rs143;
	add.s16 	%rs84, %rs83, %rs37;
	cvt.u32.u16 	%r1310, %rs84;
	and.b32  	%r1311, %r1310, 7;
	and.b32  	%r773, %r1310, 3;
	add.s32 	%r1312, %r1311, -1;
	setp.lt.u32 	%p197, %r1312, 3;
	@%p197 bra 	$L__BB4_715;
	add.s32 	%r1313, %r2395, %r765;
	mul.wide.u32 	%rd659, %r1313, 8;
	add.s64 	%rd660, %rd13, %rd659;
	mov.b64 	%rd661, 0;
	st.local.u64 	[%rd660], %rd661;
	cvt.u64.u32 	%rd662, %r765;
	cvt.u64.u32 	%rd663, %r2395;
	add.s64 	%rd664, %rd663, %rd662;
	shl.b64 	%rd665, %rd664, 3;
	add.s64 	%rd666, %rd13, %rd665;
	st.local.u64 	[%rd666+8], %rd661;
	st.local.u64 	[%rd666+16], %rd661;
	st.local.u64 	[%rd666+24], %rd661;
	add.s32 	%r2395, %r2395, 4;
$L__BB4_715:
	setp.eq.s32 	%p198, %r773, 0;
	@%p198 bra 	$L__BB4_719;
	add.s32 	%r1314, %r2395, %r765;
	mul.wide.u32 	%rd667, %r1314, 8;
	add.s64 	%rd668, %rd13, %rd667;
	mov.b64 	%rd669, 0;
	st.local.u64 	[%rd668], %rd669;
	setp.eq.s32 	%p199, %r773, 1;
	@%p199 bra 	$L__BB4_719;
	cvt.u64.u32 	%rd670, %r765;
	cvt.u64.u32 	%rd671, %r2395;
	add.s64 	%rd672, %rd671, %rd670;
	shl.b64 	%rd673, %rd672, 3;
	add.s64 	%rd86, %rd13, %rd673;
	mov.b64 	%rd674, 0;
	st.local.u64 	[%rd86+8], %rd674;
	setp.eq.s32 	%p200, %r773, 2;
	@%p200 bra 	$L__BB4_719;
	mov.b64 	%rd675, 0;
	st.local.u64 	[%rd86+16], %rd675;
$L__BB4_719:
	setp.ne.s32 	%p201, %r2393, %r662;
	add.s16 	%rs144, %rs144, 1;
	add.s16 	%rs143, %rs143, 1;
	@%p201 bra 	$L__BB4_705;
	ld.local.f64 	%fd1657, [%rd10];
	ld.local.f64 	%fd357, [%rd13];
	div.rn.f64 	%fd1658, %fd1657, %fd357;
	st.local.f64 	[%rd16], %fd1658;
	max.s32 	%r776, %r913, 2;
	mov.b32 	%r2398, 1;
	mov.b32 	%r2399, 0;
	mov.b16 	%rs145, 0;
	mov.u16 	%rs146, %rs145;
$L__BB4_721:
	mov.u32 	%r777, %r2399;
	mov.u32 	%r2399, %r2398;
	add.s16 	%rs145, %rs145, 1;
	add.s16 	%rs146, %rs146, 1;
	mul.lo.s32 	%r779, %r2399, %r913;
	setp.lt.u32 	%p202, %r777, 15;
	mov.f64 	%fd4767, 0d0000000000000000;
	mov.b32 	%r2402, 0;
	@%p202 bra 	$L__BB4_724;
	and.b32  	%r2402, %r2399, 2147483632;
	mov.f64 	%fd4767, 0d0000000000000000;
	mov.b32 	%r2400, 0;
$L__BB4_723:
	.pragma "nounroll";
	add.s32 	%r1319, %r2400, %r779;
	mul.wide.u32 	%rd676, %r1319, 8;
	add.s64 	%rd677, %rd13, %rd676;
	ld.local.f64 	%fd1662, [%rd677];
	mul.wide.u32 	%rd678, %r2400, 8;
	add.s64 	%rd679, %rd16, %rd678;
	ld.local.f64 	%fd1663, [%rd679];
	fma.rn.f64 	%fd1664, %fd1662, %fd1663, %fd4767;
	ld.local.f64 	%fd1665, [%rd677+8];
	ld.local.f64 	%fd1666, [%rd679+8];
	fma.rn.f64 	%fd1667, %fd1665, %fd1666, %fd1664;
	ld.local.f64 	%fd1668, [%rd677+16];
	ld.local.f64 	%fd1669, [%rd679+16];
	fma.rn.f64 	%fd1670, %fd1668, %fd1669, %fd1667;
	ld.local.f64 	%fd1671, [%rd677+24];
	ld.local.f64 	%fd1672, [%rd679+24];
	fma.rn.f64 	%fd1673, %fd1671, %fd1672, %fd1670;
	ld.local.f64 	%fd1674, [%rd677+32];
	ld.local.f64 	%fd1675, [%rd679+32];
	fma.rn.f64 	%fd1676, %fd1674, %fd1675, %fd1673;
	ld.local.f64 	%fd1677, [%rd677+40];
	ld.local.f64 	%fd1678, [%rd679+40];
	fma.rn.f64 	%fd1679, %fd1677, %fd1678, %fd1676;
	ld.local.f64 	%fd1680, [%rd677+48];
	ld.local.f64 	%fd1681, [%rd679+48];
	fma.rn.f64 	%fd1682, %fd1680, %fd1681, %fd1679;
	ld.local.f64 	%fd1683, [%rd677+56];
	ld.local.f64 	%fd1684, [%rd679+56];
	fma.rn.f64 	%fd1685, %fd1683, %fd1684, %fd1682;
	ld.local.f64 	%fd1686, [%rd677+64];
	ld.local.f64 	%fd1687, [%rd679+64];
	fma.rn.f64 	%fd1688, %fd1686, %fd1687, %fd1685;
	ld.local.f64 	%fd1689, [%rd677+72];
	ld.local.f64 	%fd1690, [%rd679+72];
	fma.rn.f64 	%fd1691, %fd1689, %fd1690, %fd1688;
	ld.local.f64 	%fd1692, [%rd677+80];
	ld.local.f64 	%fd1693, [%rd679+80];
	fma.rn.f64 	%fd1694, %fd1692, %fd1693, %fd1691;
	ld.local.f64 	%fd1695, [%rd677+88];
	ld.local.f64 	%fd1696, [%rd679+88];
	fma.rn.f64 	%fd1697, %fd1695, %fd1696, %fd1694;
	ld.local.f64 	%fd1698, [%rd677+96];
	ld.local.f64 	%fd1699, [%rd679+96];
	fma.rn.f64 	%fd1700, %fd1698, %fd1699, %fd1697;
	ld.local.f64 	%fd1701, [%rd677+104];
	ld.local.f64 	%fd1702, [%rd679+104];
	fma.rn.f64 	%fd1703, %fd1701, %fd1702, %fd1700;
	ld.local.f64 	%fd1704, [%rd677+112];
	ld.local.f64 	%fd1705, [%rd679+112];
	fma.rn.f64 	%fd1706, %fd1704, %fd1705, %fd1703;
	ld.local.f64 	%fd1707, [%rd677+120];
	ld.local.f64 	%fd1708, [%rd679+120];
	fma.rn.f64 	%fd4767, %fd1707, %fd1708, %fd1706;
	add.s32 	%r2400, %r2400, 16;
	setp.ne.s32 	%p203, %r2400, %r2402;
	@%p203 bra 	$L__BB4_723;
$L__BB4_724:
	and.b32  	%r1320, %r2399, 15;
	setp.eq.s32 	%p204, %r1320, 0;
	@%p204 bra 	$L__BB4_734;
	cvt.u32.u16 	%r1321, %rs146;
	and.b32  	%r784, %r1321, 15;
	add.s32 	%r1322, %r784, -1;
	setp.lt.u32 	%p205, %r1322, 7;
	@%p205 bra 	$L__BB4_727;
	add.s32 	%r1323, %r2402, %r779;
	mul.wide.u32 	%rd680, %r1323, 8;
	add.s64 	%rd681, %rd13, %rd680;
	ld.local.f64 	%fd1710, [%rd681];
	cvt.u64.u32 	%rd682, %r2402;
	mul.wide.u32 	%rd683, %r2402, 8;
	add.s64 	%rd684, %rd16, %rd683;
	ld.local.f64 	%fd1711, [%rd684];
	fma.rn.f64 	%fd1712, %fd1710, %fd1711, %fd4767;
	cvt.u64.u32 	%rd685, %r779;
	add.s64 	%rd686, %rd682, %rd685;
	shl.b64 	%rd687, %rd686, 3;
	add.s64 	%rd688, %rd13, %rd687;
	ld.local.f64 	%fd1713, [%rd688+8];
	ld.local.f64 	%fd1714, [%rd684+8];
	fma.rn.f64 	%fd1715, %fd1713, %fd1714, %fd1712;
	ld.local.f64 	%fd1716, [%rd688+16];
	ld.local.f64 	%fd1717, [%rd684+16];
	fma.rn.f64 	%fd1718, %fd1716, %fd1717, %fd1715;
	ld.local.f64 	%fd1719, [%rd688+24];
	ld.local.f64 	%fd1720, [%rd684+24];
	fma.rn.f64 	%fd1721, %fd1719, %fd1720, %fd1718;
	ld.local.f64 	%fd1722, [%rd688+32];
	ld.local.f64 	%fd1723, [%rd684+32];
	fma.rn.f64 	%fd1724, %fd1722, %fd1723, %fd1721;
	ld.local.f64 	%fd1725, [%rd688+40];
	ld.local.f64 	%fd1726, [%rd684+40];
	fma.rn.f64 	%fd1727, %fd1725, %fd1726, %fd1724;
	ld.local.f64 	%fd1728, [%rd688+48];
	ld.local.f64 	%fd1729, [%rd684+48];
	fma.rn.f64 	%fd1730, %fd1728, %fd1729, %fd1727;
	ld.local.f64 	%fd1731, [%rd688+56];
	ld.local.f64 	%fd1732, [%rd684+56];
	fma.rn.f64 	%fd4767, %fd1731, %fd1732, %fd1730;
	add.s32 	%r2402, %r2402, 8;
$L__BB4_727:
	and.b32  	%r1324, %r784, 7;
	setp.eq.s32 	%p206, %r1324, 0;
	@%p206 bra 	$L__BB4_734;
	cvt.u32.u16 	%r1325, %rs145;
	and.b32  	%r1326, %r1325, 7;
	and.b32  	%r787, %r1325, 3;
	add.s32 	%r1327, %r1326, -1;
	setp.lt.u32 	%p207, %r1327, 3;
	@%p207 bra 	$L__BB4_730;
	add.s32 	%r1328, %r2402, %r779;
	mul.wide.u32 	%rd689, %r1328, 8;
	add.s64 	%rd690, %rd13, %rd689;
	ld.local.f64 	%fd1734, [%rd690];
	cvt.u64.u32 	%rd691, %r2402;
	mul.wide.u32 	%rd692, %r2402, 8;
	add.s64 	%rd693, %rd16, %rd692;
	ld.local.f64 	%fd1735, [%rd693];
	fma.rn.f64 	%fd1736, %fd1734, %fd1735, %fd4767;
	cvt.u64.u32 	%rd694, %r779;
	add.s64 	%rd695, %rd691, %rd694;
	shl.b64 	%rd696, %rd695, 3;
	add.s64 	%rd697, %rd13, %rd696;
	ld.local.f64 	%fd1737, [%rd697+8];
	ld.local.f64 	%fd1738, [%rd693+8];
	fma.rn.f64 	%fd1739, %fd1737, %fd1738, %fd1736;
	ld.local.f64 	%fd1740, [%rd697+16];
	ld.local.f64 	%fd1741, [%rd693+16];
	fma.rn.f64 	%fd1742, %fd1740, %fd1741, %fd1739;
	ld.local.f64 	%fd1743, [%rd697+24];
	ld.local.f64 	%fd1744, [%rd693+24];
	fma.rn.f64 	%fd4767, %fd1743, %fd1744, %fd1742;
	add.s32 	%r2402, %r2402, 4;
$L__BB4_730:
	setp.eq.s32 	%p208, %r787, 0;
	@%p208 bra 	$L__BB4_734;
	add.s32 	%r1329, %r2402, %r779;
	mul.wide.u32 	%rd698, %r1329, 8;
	add.s64 	%rd699, %rd13, %rd698;
	ld.local.f64 	%fd1745, [%rd699];
	cvt.u64.u32 	%rd87, %r2402;
	mul.wide.u32 	%rd700, %r2402, 8;
	add.s64 	%rd88, %rd16, %rd700;
	ld.local.f64 	%fd1746, [%rd88];
	fma.rn.f64 	%fd4767, %fd1745, %fd1746, %fd4767;
	setp.eq.s32 	%p209, %r787, 1;
	@%p209 bra 	$L__BB4_734;
	cvt.u64.u32 	%rd701, %r779;
	add.s64 	%rd702, %rd87, %rd701;
	shl.b64 	%rd703, %rd702, 3;
	add.s64 	%rd89, %rd13, %rd703;
	ld.local.f64 	%fd1747, [%rd89+8];
	ld.local.f64 	%fd1748, [%rd88+8];
	fma.rn.f64 	%fd4767, %fd1747, %fd1748, %fd4767;
	setp.eq.s32 	%p210, %r787, 2;
	@%p210 bra 	$L__BB4_734;
	ld.local.f64 	%fd1749, [%rd89+16];
	ld.local.f64 	%fd1750, [%rd88+16];
	fma.rn.f64 	%fd4767, %fd1749, %fd1750, %fd4767;
$L__BB4_734:
	mul.wide.u32 	%rd704, %r2399, 8;
	add.s64 	%rd705, %rd10, %rd704;
	ld.local.f64 	%fd1751, [%rd705];
	sub.f64 	%fd1752, %fd1751, %fd4767;
	add.s32 	%r1330, %r779, %r2399;
	mul.wide.u32 	%rd706, %r1330, 8;
	add.s64 	%rd707, %rd13, %rd706;
	ld.local.f64 	%fd1753, [%rd707];
	div.rn.f64 	%fd1754, %fd1752, %fd1753;
	add.s64 	%rd708, %rd16, %rd704;
	st.local.f64 	[%rd708], %fd1754;
	add.s32 	%r2398, %r2399, 1;
	setp.ne.s32 	%p211, %r2398, %r776;
	@%p211 bra 	$L__BB4_721;
	add.s32 	%r791, %r913, -1;
	mad.lo.s32 	%r1332, %r791, %r913, %r791;
	mul.wide.u32 	%rd709, %r1332, 8;
	add.s64 	%rd710, %rd13, %rd709;
	ld.local.f64 	%fd4768, [%rd710];
	{
	.reg .b32 %temp; 
	mov.b64 	{%temp, %r2404}, %fd4768;
	}
	{
	.reg .b32 %temp; 
	mov.b64 	{%r2405, %temp}, %fd4768;
	}
	setp.gt.s32 	%p212, %r2404, 1048575;
	mov.b32 	%r2406, -1023;
	@%p212 bra 	$L__BB4_737;
	mul.f64 	%fd4768, %fd4768, 0d4350000000000000;
	{
	.reg .b32 %temp; 
	mov.b64 	{%temp, %r2404}, %fd4768;
	}
	{
	.reg .b32 %temp; 
	mov.b64 	{%r2405, %temp}, %fd4768;
	}
	mov.b32 	%r2406, -1077;
$L__BB4_737:
	add.s32 	%r1334, %r2404, -1;
	setp.gt.u32 	%p213, %r1334, 2146435070;
	@%p213 bra 	$L__BB4_741;
	shr.u32 	%r1337, %r2404, 20;
	add.s32 	%r2407, %r2406, %r1337;
	and.b32  	%r1338, %r2404, 1048575;
	or.b32  	%r1339, %r1338, 1072693248;
	mov.b64 	%fd4769, {%r2405, %r1339};
	setp.lt.u32 	%p215, %r1339, 1073127583;
	@%p215 bra 	$L__BB4_740;
	{
	.reg .b32 %temp; 
	mov.b64 	{%r1340, %temp}, %fd4769;
	}
	{
	.reg .b32 %temp; 
	mov.b64 	{%temp, %r1341}, %fd4769;
	}
	add.s32 	%r1342, %r1341, -1048576;
	mov.b64 	%fd4769, {%r1340, %r1342};
	add.s32 	%r2407, %r2407, 1;
$L__BB4_740:
	add.f64 	%fd1756, %fd4769, 0dBFF0000000000000;
	add.f64 	%fd1757, %fd4769, 0d3FF0000000000000;
	rcp.approx.ftz.f64 	%fd1758, %fd1757;
	neg.f64 	%fd1759, %fd1757;
	fma.rn.f64 	%fd1760, %fd1759, %fd1758, 0d3FF0000000000000;
	fma.rn.f64 	%fd1761, %fd1760, %fd1760, %fd1760;
	fma.rn.f64 	%fd1762, %fd1761, %fd1758, %fd1758;
	mul.f64 	%fd1763, %fd1756, %fd1762;
	fma.rn.f64 	%fd1764, %fd1756, %fd1762, %fd1763;
	mul.f64 	%fd1765, %fd1764, %fd1764;
	fma.rn.f64 	%fd1766, %fd1765, 0d3EB1380B3AE80F1E, 0d3ED0EE258B7A8B04;
	fma.rn.f64 	%fd1767, %fd1766, %fd1765, 0d3EF3B2669F02676F;
	fma.rn.f64 	%fd1768, %fd1767, %fd1765, 0d3F1745CBA9AB0956;
	fma.rn.f64 	%fd1769, %fd1768, %fd1765, 0d3F3C71C72D1B5154;
	fma.rn.f64 	%fd1770, %fd1769, %fd1765, 0d3F624924923BE72D;
	fma.rn.f64 	%fd1771, %fd1770, %fd1765, 0d3F8999999999A3C4;
	fma.rn.f64 	%fd1772, %fd1771, %fd1765, 0d3FB5555555555554;
	sub.f64 	%fd1773, %fd1756, %fd1764;
	add.f64 	%fd1774, %fd1773, %fd1773;
	neg.f64 	%fd1775, %fd1764;
	fma.rn.f64 	%fd1776, %fd1775, %fd1756, %fd1774;
	mul.f64 	%fd1777, %fd1762, %fd1776;
	mul.f64 	%fd1778, %fd1765, %fd1772;
	fma.rn.f64 	%fd1779, %fd1778, %fd1764, %fd1777;
	xor.b32  	%r1343, %r2407, -2147483648;
	mov.b32 	%r1344, 1127219200;
	mov.b64 	%fd1780, {%r1343, %r1344};
	mov.b32 	%r1345, -2147483648;
	mov.b64 	%fd1781, {%r1345, %r1344};
	sub.f64 	%fd1782, %fd1780, %fd1781;
	fma.rn.f64 	%fd1783, %fd1782, 0d3FE62E42FEFA39EF, %fd1764;
	fma.rn.f64 	%fd1784, %fd1782, 0dBFE62E42FEFA39EF, %fd1783;
	sub.f64 	%fd1785, %fd1784, %fd1764;
	sub.f64 	%fd1786, %fd1779, %fd1785;
	fma.rn.f64 	%fd1787, %fd1782, 0d3C7ABC9E3B39803F, %fd1786;
	add.f64 	%fd4770, %fd1783, %fd1787;
	bra.uni 	$L__BB4_742;
$L__BB4_741:
	fma.rn.f64 	%fd1755, %fd4768, 0d7FF0000000000000, 0d7FF0000000000000;
	{
	.reg .b32 %temp; 
	mov.b64 	{%temp, %r1335}, %fd4768;
	}
	and.b32  	%r1336, %r1335, 2147483647;
	setp.eq.s32 	%p214, %r1336, 0;
	selp.f64 	%fd4770, 0dFFF0000000000000, %fd1755, %p214;
$L__BB4_742:
	ld.param.u64 	%rd2237, [_Z14compute_piecesPdS_S_S_S_S_S_S_S_S_S_S_S_dddiiiiibb_param_5];
	ld.param.u64 	%rd2235, [_Z14compute_piecesPdS_S_S_S_S_S_S_S_S_S_S_S_dddiiiiibb_param_4];
	add.f64 	%fd1788, %fd4770, %fd4770;
	cvta.to.global.u64 	%rd711, %rd2235;
	mul.wide.s32 	%rd712, %r1, 8;
	add.s64 	%rd713, %rd711, %rd712;
	st.global.f64 	[%rd713], %fd1788;
	mul.wide.u32 	%rd714, %r791, 8;
	add.s64 	%rd715, %rd16, %rd714;
	ld.local.f64 	%fd381, [%rd715];
	mul.f64 	%fd1789, %fd381, %fd381;
	cvta.to.global.u64 	%rd716, %rd2237;
	add.s64 	%rd717, %rd716, %rd712;
	st.global.f64 	[%rd717], %fd1789;
	@%p3 bra 	$L__BB4_756;
	mul.lo.s32 	%r802, %r791, %r912;
	mul.lo.s32 	%r803, %r912, %r1;
	mul.lo.s32 	%r804, %r803, %r912;
	mov.b32 	%r2408, 0;
	mov.b16 	%rs147, 0;
	mul.wide.u32 	%rd750, %r912, 8;
	mov.u16 	%rs148, %rs147;
$L__BB4_744:
	mov.u32 	%r805, %r2408;
	add.s32 	%r2408, %r805, 1;
	add.s16 	%rs148, %rs148, 1;
	add.s32 	%r1348, %r805, %r802;
	mul.wide.s32 	%rd718, %r1348, 8;
	add.s64 	%rd719, %rd11, %rd718;
	ld.local.f64 	%fd382, [%rd719];
	mad.lo.s32 	%r807, %r805, %r912, %r804;
	add.s32 	%r808, %r805, %r804;
	setp.lt.u32 	%p216, %r805, 7;
	mov.b32 	%r2411, 0;
	@%p216 bra 	$L__BB4_747;
	and.b32  	%r2411, %r2408, -8;
	mov.b32 	%r2409, 0;
$L__BB4_746:
	.pragma "nounroll";
	add.s32 	%r1350, %r2409, %r802;
	mul.wide.s32 	%rd720, %r1350, 8;
	add.s64 	%rd721, %rd11, %rd720;
	ld.local.f64 	%fd1790, [%rd721];
	mul.f64 	%fd1791, %fd382, %fd1790;
	add.s32 	%r1351, %r807, %r2409;
	mul.wide.s32 	%rd722, %r1351, 8;
	add.s64 	%rd723, %rd9, %rd722;
	st.global.f64 	[%rd723], %fd1791;
	mad.lo.s32 	%r1352, %r2409, %r912, %r808;
	mul.wide.s32 	%rd724, %r1352, 8;
	add.s64 	%rd725, %rd9, %rd724;
	st.global.f64 	[%rd725], %fd1791;
	ld.local.f64 	%fd1792, [%rd721+8];
	mul.f64 	%fd1793, %fd382, %fd1792;
	st.global.f64 	[%rd723+8], %fd1793;
	mul.wide.u32 	%rd726, %r912, 8;
	add.s64 	%rd727, %rd725, %rd726;
	st.global.f64 	[%rd727], %fd1793;
	ld.local.f64 	%fd1794, [%rd721+16];
	mul.f64 	%fd1795, %fd382, %fd1794;
	st.global.f64 	[%rd723+16], %fd1795;
	add.s64 	%rd728, %rd727, %rd726;
	st.global.f64 	[%rd728], %fd1795;
	ld.local.f64 	%fd1796, [%rd721+24];
	mul.f64 	%fd1797, %fd382, %fd1796;
	st.global.f64 	[%rd723+24], %fd1797;
	add.s64 	%rd729, %rd728, %rd726;
	st.global.f64 	[%rd729], %fd1797;
	ld.local.f64 	%fd1798, [%rd721+32];
	mul.f64 	%fd1799, %fd382, %fd1798;
	st.global.f64 	[%rd723+32], %fd1799;
	add.s64 	%rd730, %rd729, %rd726;
	st.global.f64 	[%rd730], %fd1799;
	ld.local.f64 	%fd1800, [%rd721+40];
	mul.f64 	%fd1801, %fd382, %fd1800;
	st.global.f64 	[%rd723+40], %fd1801;
	add.s64 	%rd731, %rd730, %rd726;
	st.global.f64 	[%rd731], %fd1801;
	ld.local.f64 	%fd1802, [%rd721+48];
	mul.f64 	%fd1803, %fd382, %fd1802;
	st.global.f64 	[%rd723+48], %fd1803;
	add.s64 	%rd732, %rd731, %rd726;
	st.global.f64 	[%rd732], %fd1803;
	ld.local.f64 	%fd1804, [%rd721+56];
	mul.f64 	%fd1805, %fd382, %fd1804;
	st.global.f64 	[%rd723+56], %fd1805;
	add.s64 	%rd733, %rd732, %rd726;
	st.global.f64 	[%rd733], %fd1805;
	add.s32 	%r2409, %r2409, 8;
	setp.ne.s32 	%p217, %r2409, %r2411;
	@%p217 bra 	$L__BB4_746;
$L__BB4_747:
	and.b32  	%r1353, %r2408, 7;
	setp.eq.s32 	%p218, %r1353, 0;
	@%p218 bra 	$L__BB4_755;
	cvt.u32.u16 	%r1354, %rs148;
	and.b32  	%r813, %r1354, 7;
	add.s32 	%r1355, %r813, -1;
	setp.lt.u32 	%p219, %r1355, 3;
	@%p219 bra 	$L__BB4_750;
	add.s32 	%r1356, %r2411, %r802;
	mul.wide.s32 	%rd734, %r1356, 8;
	add.s64 	%rd735, %rd11, %rd734;
	ld.local.f64 	%fd1806, [%rd735];
	mul.f64 	%fd1807, %fd382, %fd1806;
	add.s32 	%r1357, %r807, %r2411;
	mul.wide.s32 	%rd736, %r1357, 8;
	add.s64 	%rd737, %rd9, %rd736;
	st.global.f64 	[%rd737], %fd1807;
	mad.lo.s32 	%r1358, %r2411, %r912, %r808;
	mul.wide.s32 	%rd738, %r1358, 8;
	add.s64 	%rd739, %rd9, %rd738;
	st.global.f64 	[%rd739], %fd1807;
	ld.local.f64 	%fd1808, [%rd735+8];
	mul.f64 	%fd1809, %fd382, %fd1808;
	st.global.f64 	[%rd737+8], %fd1809;
	add.s64 	%rd741, %rd739, %rd750;
	st.global.f64 	[%rd741], %fd1809;
	ld.local.f64 	%fd1810, [%rd735+16];
	mul.f64 	%fd1811, %fd382, %fd1810;
	st.global.f64 	[%rd737+16], %fd1811;
	add.s64 	%rd742, %rd741, %rd750;
	st.global.f64 	[%rd742], %fd1811;
	ld.local.f64 	%fd1812, [%rd735+24];
	mul.f64 	%fd1813, %fd382, %fd1812;
	st.global.f64 	[%rd737+24], %fd1813;
	add.s64 	%rd743, %rd742, %rd750;
	st.global.f64 	[%rd743], %fd1813;
	add.s32 	%r2411, %r2411, 4;
$L__BB4_750:
	and.b32  	%r1359, %r813, 3;
	setp.eq.s32 	%p220, %r1359, 0;
	@%p220 bra 	$L__BB4_755;
	and.b16  	%rs89, %rs147, 3;
	setp.eq.s16 	%p221, %rs89, 0;
	@%p221 bra 	$L__BB4_753;
	add.s32 	%r1360, %r2411, %r802;
	mul.wide.s32 	%rd744, %r1360, 8;
	add.s64 	%rd745, %rd11, %rd744;
	ld.local.f64 	%fd1814, [%rd745];
	mul.f64 	%fd1815, %fd382, %fd1814;
	add.s32 	%r1361, %r807, %r2411;
	mul.wide.s32 	%rd746, %r1361, 8;
	add.s64 	%rd747, %rd9, %rd746;
	st.global.f64 	[%rd747], %fd1815;
	mad.lo.s32 	%r1362, %r2411, %r912, %r808;
	mul.wide.s32 	%rd748, %r1362, 8;
	add.s64 	%rd749, %rd9, %rd748;
	st.global.f64 	[%rd749], %fd1815;
	ld.local.f64 	%fd1816, [%rd745+8];
	mul.f64 	%fd1817, %fd382, %fd1816;
	st.global.f64 	[%rd747+8], %fd1817;
	add.s64 	%rd751, %rd749, %rd750;
	st.global.f64 	[%rd751], %fd1817;
	add.s32 	%r2411, %r2411, 2;
$L__BB4_753:
	and.b16  	%rs90, %rs147, 1;
	setp.eq.b16 	%p222, %rs90, 1;
	@%p222 bra 	$L__BB4_755;
	add.s32 	%r1363, %r2411, %r802;
	mul.wide.s32 	%rd752, %r1363, 8;
	add.s64 	%rd753, %rd11, %rd752;
	ld.local.f64 	%fd1818, [%rd753];
	mul.f64 	%fd1819, %fd382, %fd1818;
	add.s32 	%r1364, %r807, %r2411;
	mul.wide.s32 	%rd754, %r1364, 8;
	add.s64 	%rd755, %rd9, %rd754;
	st.global.f64 	[%rd755], %fd1819;
	mad.lo.s32 	%r1365, %r2411, %r912, %r808;
	mul.wide.s32 	%rd756, %r1365, 8;
	add.s64 	%rd757, %rd9, %rd756;
	st.global.f64 	[%rd757], %fd1819;
$L__BB4_755:
	mul.f64 	%fd1820, %fd381, %fd382;
	add.s32 	%r1366, %r805, %r803;
	mul.wide.s32 	%rd758, %r1366, 8;
	add.s64 	%rd759, %rd8, %rd758;
	st.global.f64 	[%rd759], %fd1820;
	setp.ne.s32 	%p223, %r2408, %r912;
	add.s16 	%rs147, %rs147, 1;
	@%p223 bra 	$L__BB4_744;
$L__BB4_756:
	setp.eq.s16 	%p224, %rs68, 0;
	setp.lt.s32 	%p225, %r915, 1;
	or.pred  	%p226, %p224, %p225;
	@%p226 bra 	$L__BB4_863;
	mul.lo.s32 	%r818, %r791, %r912;
	mul.lo.s32 	%r819, %r912, %r1;
	mul.lo.s32 	%r820, %r915, %r1;
	and.b32  	%r821, %r662, 15;
	add.s32 	%r822, %r821, -1;
	and.b32  	%r823, %r662, 7;
	add.s32 	%r824, %r823, -1;
	and.b32  	%r825, %r662, 48;
	and.b32  	%r826, %r662, 3;
	and.b32  	%r827, %r912, 2147483640;
	and.b32  	%r828, %r912, 1;
	mov.b32 	%r2413, 0;
	mul.wide.u32 	%rd91, %r915, 8;
$L__BB4_758:
	mov.b32 	%r2414, 0;
$L__BB4_759:
	mul.lo.s32 	%r832, %r2414, %r913;
	mov.f64 	%fd4776, 0d0000000000000000;
	mov.b32 	%r2415, 0;
$L__BB4_760:
	.pragma "nounroll";
	mov.u32 	%r833, %r2415;
	add.s32 	%r1370, %r833, %r832;
	mad.lo.s32 	%r1371, %r1370, %r915, %r2413;
	mul.wide.s32 	%rd760, %r1371, 8;
	add.s64 	%rd761, %rd14, %rd760;
	ld.local.f64 	%fd1822, [%rd761];
	mul.wide.u32 	%rd762, %r833, 8;
	add.s64 	%rd90, %rd15, %rd762;
	ld.local.f64 	%fd1823, [%rd90];
	fma.rn.f64 	%fd1824, %fd1822, %fd1823, %fd4776;
	add.s64 	%rd763, %rd761, %rd91;
	ld.local.f64 	%fd1825, [%rd763];
	ld.local.f64 	%fd1826, [%rd90+8];
	fma.rn.f64 	%fd1827, %fd1825, %fd1826, %fd1824;
	add.s64 	%rd764, %rd763, %rd91;
	ld.local.f64 	%fd1828, [%rd764];
	ld.local.f64 	%fd1829, [%rd90+16];
	fma.rn.f64 	%fd1830, %fd1828, %fd1829, %fd1827;
	add.s64 	%rd765, %rd764, %rd91;
	ld.local.f64 	%fd1831, [%rd765];
	ld.local.f64 	%fd1832, [%rd90+24];
	fma.rn.f64 	%fd1833, %fd1831, %fd1832, %fd1830;
	add.s64 	%rd766, %rd765, %rd91;
	ld.local.f64 	%fd1834, [%rd766];
	ld.local.f64 	%fd1835, [%rd90+32];
	fma.rn.f64 	%fd1836, %fd1834, %fd1835, %fd1833;
	add.s64 	%rd767, %rd766, %rd91;
	ld.local.f64 	%fd1837, [%rd767];
	ld.local.f64 	%fd1838, [%rd90+40];
	fma.rn.f64 	%fd1839, %fd1837, %fd1838, %fd1836;
	add.s64 	%rd768, %rd767, %rd91;
	ld.local.f64 	%fd1840, [%rd768];
	ld.local.f64 	%fd1841, [%rd90+48];
	fma.rn.f64 	%fd1842, %fd1840, %fd1841, %fd1839;
	add.s64 	%rd769, %rd768, %rd91;
	ld.local.f64 	%fd1843, [%rd769];
	ld.local.f64 	%fd1844, [%rd90+56];
	fma.rn.f64 	%fd1845, %fd1843, %fd1844, %fd1842;
	add.s64 	%rd770, %rd769, %rd91;
	ld.local.f64 	%fd1846, [%rd770];
	ld.local.f64 	%fd1847, [%rd90+64];
	fma.rn.f64 	%fd1848, %fd1846, %fd1847, %fd1845;
	add.s64 	%rd771, %rd770, %rd91;
	ld.local.f64 	%fd1849, [%rd771];
	ld.local.f64 	%fd1850, [%rd90+72];
	fma.rn.f64 	%fd1851, %fd1849, %fd1850, %fd1848;
	add.s64 	%rd772, %rd771, %rd91;
	ld.local.f64 	%fd1852, [%rd772];
	ld.local.f64 	%fd1853, [%rd90+80];
	fma.rn.f64 	%fd1854, %fd1852, %fd1853, %fd1851;
	add.s64 	%rd773, %rd772, %rd91;
	ld.local.f64 	%fd1855, [%rd773];
	ld.local.f64 	%fd1856, [%rd90+88];
	fma.rn.f64 	%fd1857, %fd1855, %fd1856, %fd1854;
	add.s64 	%rd774, %rd773, %rd91;
	ld.local.f64 	%fd1858, [%rd774];
	ld.local.f64 	%fd1859, [%rd90+96];
	fma.rn.f64 	%fd1860, %fd1858, %fd1859, %fd1857;
	add.s64 	%rd775, %rd774, %rd91;
	ld.local.f64 	%fd1861, [%rd775];
	ld.local.f64 	%fd1862, [%rd90+104];
	fma.rn.f64 	%fd1863, %fd1861, %fd1862, %fd1860;
	add.s64 	%rd776, %rd775, %rd91;
	ld.local.f64 	%fd1864, [%rd776];
	ld.local.f64 	%fd1865, [%rd90+112];
	fma.rn.f64 	%fd1866, %fd1864, %fd1865, %fd1863;
	add.s64 	%rd92, %rd776, %rd91;
	ld.local.f64 	%fd1867, [%rd92];
	ld.local.f64 	%fd1868, [%rd90+120];
	fma.rn.f64 	%fd4776, %fd1867, %fd1868, %fd1866;
	add.s32 	%r2415, %r833, 16;
	setp.ne.s32 	%p227, %r2415, %r825;
	@%p227 bra 	$L__BB4_760;
	setp.eq.s32 	%p228, %r821, 0;
	@%p228 bra 	$L__BB4_771;
	setp.lt.u32 	%p229, %r822, 7;
	mov.u32 	%r2417, %r825;
	@%p229 bra 	$L__BB4_764;
	add.s64 	%rd777, %rd92, %rd91;
	ld.local.f64 	%fd1870, [%rd777];
	ld.local.f64 	%fd1871, [%rd90+128];
	fma.rn.f64 	%fd1872, %fd1870, %fd1871, %fd4776;
	add.s64 	%rd778, %rd777, %rd91;
	ld.local.f64 	%fd1873, [%rd778];
	ld.local.f64 	%fd1874, [%rd90+136];
	fma.rn.f64 	%fd1875, %fd1873, %fd1874, %fd1872;
	add.s64 	%rd779, %rd778, %rd91;
	ld.local.f64 	%fd1876, [%rd779];
	ld.local.f64 	%fd1877, [%rd90+144];
	fma.rn.f64 	%fd1878, %fd1876, %fd1877, %fd1875;
	add.s64 	%rd780, %rd779, %rd91;
	ld.local.f64 	%fd1879, [%rd780];
	ld.local.f64 	%fd1880, [%rd90+152];
	fma.rn.f64 	%fd1881, %fd1879, %fd1880, %fd1878;
	add.s64 	%rd781, %rd780, %rd91;
	ld.local.f64 	%fd1882, [%rd781];
	ld.local.f64 	%fd1883, [%rd90+160];
	fma.rn.f64 	%fd1884, %fd1882, %fd1883, %fd1881;
	add.s64 	%rd782, %rd781, %rd91;
	ld.local.f64 	%fd1885, [%rd782];
	ld.local.f64 	%fd1886, [%rd90+168];
	fma.rn.f64 	%fd1887, %fd1885, %fd1886, %fd1884;
	add.s64 	%rd783, %rd782, %rd91;
	ld.local.f64 	%fd1888, [%rd783];
	ld.local.f64 	%fd1889, [%rd90+176];
	fma.rn.f64 	%fd1890, %fd1888, %fd1889, %fd1887;
	add.s64 	%rd784, %rd783, %rd91;
	ld.local.f64 	%fd1891, [%rd784];
	ld.local.f64 	%fd1892, [%rd90+184];
	fma.rn.f64 	%fd4776, %fd1891, %fd1892, %fd1890;
	add.s32 	%r2417, %r833, 24;
$L__BB4_764:
	setp.eq.s32 	%p230, %r823, 0;
	@%p230 bra 	$L__BB4_771;
	setp.lt.u32 	%p231, %r824, 3;
	@%p231 bra 	$L__BB4_767;
	add.s32 	%r1372, %r2417, %r832;
	mad.lo.s32 	%r1373, %r1372, %r915, %r2413;
	mul.wide.s32 	%rd785, %r1373, 8;
	add.s64 	%rd786, %rd14, %rd785;
	ld.local.f64 	%fd1894, [%rd786];
	mul.wide.u32 	%rd787, %r2417, 8;
	add.s64 	%rd788, %rd15, %rd787;
	ld.local.f64 	%fd1895, [%rd788];
	fma.rn.f64 	%fd1896, %fd1894, %fd1895, %fd4776;
	add.s64 	%rd789, %rd786, %rd91;
	ld.local.f64 	%fd1897, [%rd789];
	ld.local.f64 	%fd1898, [%rd788+8];
	fma.rn.f64 	%fd1899, %fd1897, %fd1898, %fd1896;
	add.s64 	%rd790, %rd789, %rd91;
	ld.local.f64 	%fd1900, [%rd790];
	ld.local.f64 	%fd1901, [%rd788+16];
	fma.rn.f64 	%fd1902, %fd1900, %fd1901, %fd1899;
	add.s64 	%rd791, %rd790, %rd91;
	ld.local.f64 	%fd1903, [%rd791];
	ld.local.f64 	%fd1904, [%rd788+24];
	fma.rn.f64 	%fd4776, %fd1903, %fd1904, %fd1902;
	add.s32 	%r2417, %r2417, 4;
$L__BB4_767:
	setp.eq.s32 	%p232, %r826, 0;
	@%p232 bra 	$L__BB4_771;
	setp.eq.s32 	%p233, %r826, 1;
	add.s32 	%r1374, %r2417, %r832;
	mad.lo.s32 	%r1375, %r1374, %r915, %r2413;
	mul.wide.s32 	%rd792, %r1375, 8;
	add.s64 	%rd93, %rd14, %rd792;
	ld.local.f64 	%fd1905, [%rd93];
	mul.wide.u32 	%rd793, %r2417, 8;
	add.s64 	%rd94, %rd15, %rd793;
	ld.local.f64 	%fd1906, [%rd94];
	fma.rn.f64 	%fd4776, %fd1905, %fd1906, %fd4776;
	@%p233 bra 	$L__BB4_771;
	setp.eq.s32 	%p234, %r826, 2;
	add.s64 	%rd95, %rd93, %rd91;
	ld.local.f64 	%fd1907, [%rd95];
	ld.local.f64 	%fd1908, [%rd94+8];
	fma.rn.f64 	%fd4776, %fd1907, %fd1908, %fd4776;
	@%p234 bra 	$L__BB4_771;
	add.s64 	%rd794, %rd95, %rd91;
	ld.local.f64 	%fd1909, [%rd794];
	ld.local.f64 	%fd1910, [%rd94+16];
	fma.rn.f64 	%fd4776, %fd1909, %fd1910, %fd4776;
$L__BB4_771:
	mul.wide.u32 	%rd795, %r2414, 8;
	add.s64 	%rd796, %rd17, %rd795;
	st.local.f64 	[%rd796], %fd4776;
	add.s32 	%r2414, %r2414, 1;
	setp.ne.s32 	%p235, %r2414, %r662;
	@%p235 bra 	$L__BB4_759;
	ld.local.f64 	%fd1911, [%rd17];
	div.rn.f64 	%fd1912, %fd1911, %fd357;
	st.local.f64 	[%rd10], %fd1912;
	mov.b32 	%r2418, 1;
	mov.b32 	%r2419, 0;
	mov.b16 	%rs149, 0;
	mov.u16 	%rs150, %rs149;
$L__BB4_773:
	mov.u32 	%r840, %r2419;
	mov.u32 	%r2419, %r2418;
	add.s16 	%rs149, %rs149, 1;
	add.s16 	%rs150, %rs150, 1;
	mul.lo.s32 	%r842, %r2419, %r913;
	setp.lt.u32 	%p236, %r840, 15;
	mov.f64 	%fd4784, 0d0000000000000000;
	mov.b32 	%r2422, 0;
	@%p236 bra 	$L__BB4_776;
	and.b32  	%r2422, %r2419, 2147483632;
	mov.f64 	%fd4784, 0d0000000000000000;
	mov.b32 	%r2420, 0;
$L__BB4_775:
	.pragma "nounroll";
	add.s32 	%r1380, %r2420, %r842;
	mul.wide.u32 	%rd797, %r1380, 8;
	add.s64 	%rd798, %rd13, %rd797;
	ld.local.f64 	%fd1916, [%rd798];
	mul.wide.u32 	%rd799, %r2420, 8;
	add.s64 	%rd800, %rd10, %rd799;
	ld.local.f64 	%fd1917, [%rd800];
	fma.rn.f64 	%fd1918, %fd1916, %fd1917, %fd4784;
	ld.local.f64 	%fd1919, [%rd798+8];
	ld.local.f64 	%fd1920, [%rd800+8];
	fma.rn.f64 	%fd1921, %fd1919, %fd1920, %fd1918;
	ld.local.f64 	%fd1922, [%rd798+16];
	ld.local.f64 	%fd1923, [%rd800+16];
	fma.rn.f64 	%fd1924, %fd1922, %fd1923, %fd1921;
	ld.local.f64 	%fd1925, [%rd798+24];
	ld.local.f64 	%fd1926, [%rd800+24];
	fma.rn.f64 	%fd1927, %fd1925, %fd1926, %fd1924;
	ld.local.f64 	%fd1928, [%rd798+32];
	ld.local.f64 	%fd1929, [%rd800+32];
	fma.rn.f64 	%fd1930, %fd1928, %fd1929, %fd1927;
	ld.local.f64 	%fd1931, [%rd798+40];
	ld.local.f64 	%fd1932, [%rd800+40];
	fma.rn.f64 	%fd1933, %fd1931, %fd1932, %fd1930;
	ld.local.f64 	%fd1934, [%rd798+48];
	ld.local.f64 	%fd1935, [%rd800+48];
	fma.rn.f64 	%fd1936, %fd1934, %fd1935, %fd1933;
	ld.local.f64 	%fd1937, [%rd798+56];
	ld.local.f64 	%fd1938, [%rd800+56];
	fma.rn.f64 	%fd1939, %fd1937, %fd1938, %fd1936;
	ld.local.f64 	%fd1940, [%rd798+64];
	ld.local.f64 	%fd1941, [%rd800+64];
	fma.rn.f64 	%fd1942, %fd1940, %fd1941, %fd1939;
	ld.local.f64 	%fd1943, [%rd798+72];
	ld.local.f64 	%fd1944, [%rd800+72];
	fma.rn.f64 	%fd1945, %fd1943, %fd1944, %fd1942;
	ld.local.f64 	%fd1946, [%rd798+80];
	ld.local.f64 	%fd1947, [%rd800+80];
	fma.rn.f64 	%fd1948, %fd1946, %fd1947, %fd1945;
	ld.local.f64 	%fd1949, [%rd798+88];
	ld.local.f64 	%fd1950, [%rd800+88];
	fma.rn.f64 	%fd1951, %fd1949, %fd1950, %fd1948;
	ld.local.f64 	%fd1952, [%rd798+96];
	ld.local.f64 	%fd1953, [%rd800+96];
	fma.rn.f64 	%fd1954, %fd1952, %fd1953, %fd1951;
	ld.local.f64 	%fd1955, [%rd798+104];
	ld.local.f64 	%fd1956, [%rd800+104];
	fma.rn.f64 	%fd1957, %fd1955, %fd1956, %fd1954;
	ld.local.f64 	%fd1958, [%rd798+112];
	ld.local.f64 	%fd1959, [%rd800+112];
	fma.rn.f64 	%fd1960, %fd1958, %fd1959, %fd1957;
	ld.local.f64 	%fd1961, [%rd798+120];
	ld.local.f64 	%fd1962, [%rd800+120];
	fma.rn.f64 	%fd4784, %fd1961, %fd1962, %fd1960;
	add.s32 	%r2420, %r2420, 16;
	setp.ne.s32 	%p237, %r2420, %r2422;
	@%p237 bra 	$L__BB4_775;
$L__BB4_776:
	and.b32  	%r1381, %r2419, 15;
	setp.eq.s32 	%p238, %r1381, 0;
	@%p238 bra 	$L__BB4_786;
	cvt.u32.u16 	%r1382, %rs150;
	and.b32  	%r847, %r1382, 15;
	add.s32 	%r1383, %r847, -1;
	setp.lt.u32 	%p239, %r1383, 7;
	@%p239 bra 	$L__BB4_779;
	add.s32 	%r1384, %r2422, %r842;
	mul.wide.u32 	%rd801, %r1384, 8;
	add.s64 	%rd802, %rd13, %rd801;
	ld.local.f64 	%fd1964, [%rd802];
	cvt.u64.u32 	%rd803, %r2422;
	mul.wide.u32 	%rd804, %r2422, 8;
	add.s64 	%rd805, %rd10, %rd804;
	ld.local.f64 	%fd1965, [%rd805];
	fma.rn.f64 	%fd1966, %fd1964, %fd1965, %fd4784;
	cvt.u64.u32 	%rd806, %r842;
	add.s64 	%rd807, %rd803, %rd806;
	shl.b64 	%rd808, %rd807, 3;
	add.s64 	%rd809, %rd13, %rd808;
	ld.local.f64 	%fd1967, [%rd809+8];
	ld.local.f64 	%fd1968, [%rd805+8];
	fma.rn.f64 	%fd1969, %fd1967, %fd1968, %fd1966;
	ld.local.f64 	%fd1970, [%rd809+16];
	ld.local.f64 	%fd1971, [%rd805+16];
	fma.rn.f64 	%fd1972, %fd1970, %fd1971, %fd1969;
	ld.local.f64 	%fd1973, [%rd809+24];
	ld.local.f64 	%fd1974, [%rd805+24];
	fma.rn.f64 	%fd1975, %fd1973, %fd1974, %fd1972;
	ld.local.f64 	%fd1976, [%rd809+32];
	ld.local.f64 	%fd1977, [%rd805+32];
	fma.rn.f64 	%fd1978, %fd1976, %fd1977, %fd1975;
	ld.local.f64 	%fd1979, [%rd809+40];
	ld.local.f64 	%fd1980, [%rd805+40];
	fma.rn.f64 	%fd1981, %fd1979, %fd1980, %fd1978;
	ld.local.f64 	%fd1982, [%rd809+48];
	ld.local.f64 	%fd1983, [%rd805+48];
	fma.rn.f64 	%fd1984, %fd1982, %fd1983, %fd1981;
	ld.local.f64 	%fd1985, [%rd809+56];
	ld.local.f64 	%fd1986, [%rd805+56];
	fma.rn.f64 	%fd4784, %fd1985, %fd1986, %fd1984;
	add.s32 	%r2422, %r2422, 8;
$L__BB4_779:
	and.b32  	%r1385, %r847, 7;
	setp.eq.s32 	%p240, %r1385, 0;
	@%p240 bra 	$L__BB4_786;
	cvt.u32.u16 	%r1386, %rs149;
	and.b32  	%r1387, %r1386, 7;
	and.b32  	%r850, %r1386, 3;
	add.s32 	%r1388, %r1387, -1;
	setp.lt.u32 	%p241, %r1388, 3;
	@%p241 bra 	$L__BB4_782;
	add.s32 	%r1389, %r2422, %r842;
	mul.wide.u32 	%rd810, %r1389, 8;
	add.s64 	%rd811, %rd13, %rd810;
	ld.local.f64 	%fd1988, [%rd811];
	cvt.u64.u32 	%rd812, %r2422;
	mul.wide.u32 	%rd813, %r2422, 8;
	add.s64 	%rd814, %rd10, %rd813;
	ld.local.f64 	%fd1989, [%rd814];
	fma.rn.f64 	%fd1990, %fd1988, %fd1989, %fd4784;
	cvt.u64.u32 	%rd815, %r842;
	add.s64 	%rd816, %rd812, %rd815;
	shl.b64 	%rd817, %rd816, 3;
	add.s64 	%rd818, %rd13, %rd817;
	ld.local.f64 	%fd1991, [%rd818+8];
	ld.local.f64 	%fd1992, [%rd814+8];
	fma.rn.f64 	%fd1993, %fd1991, %fd1992, %fd1990;
	ld.local.f64 	%fd1994, [%rd818+16];
	ld.local.f64 	%fd1995, [%rd814+16];
	fma.rn.f64 	%fd1996, %fd1994, %fd1995, %fd1993;
	ld.local.f64 	%fd1997, [%rd818+24];
	ld.local.f64 	%fd1998, [%rd814+24];
	fma.rn.f64 	%fd4784, %fd1997, %fd1998, %fd1996;
	add.s32 	%r2422, %r2422, 4;
$L__BB4_782:
	setp.eq.s32 	%p242, %r850, 0;
	@%p242 bra 	$L__BB4_786;
	add.s32 	%r1390, %r2422, %r842;
	mul.wide.u32 	%rd819, %r1390, 8;
	add.s64 	%rd820, %rd13, %rd819;
	ld.local.f64 	%fd1999, [%rd820];
	cvt.u64.u32 	%rd96, %r2422;
	mul.wide.u32 	%rd821, %r2422, 8;
	add.s64 	%rd97, %rd10, %rd821;
	ld.local.f64 	%fd2000, [%rd97];
	fma.rn.f64 	%fd4784, %fd1999, %fd2000, %fd4784;
	setp.eq.s32 	%p243, %r850, 1;
	@%p243 bra 	$L__BB4_786;
	cvt.u64.u32 	%rd822, %r842;
	add.s64 	%rd823, %rd96, %rd822;
	shl.b64 	%rd824, %rd823, 3;
	add.s64 	%rd98, %rd13, %rd824;
	ld.local.f64 	%fd2001, [%rd98+8];
	ld.local.f64 	%fd2002, [%rd97+8];
	fma.rn.f64 	%fd4784, %fd2001, %fd2002, %fd4784;
	setp.eq.s32 	%p244, %r850, 2;
	@%p244 bra 	$L__BB4_786;
	ld.local.f64 	%fd2003, [%rd98+16];
	ld.local.f64 	%fd2004, [%rd97+16];
	fma.rn.f64 	%fd4784, %fd2003, %fd2004, %fd4784;
$L__BB4_786:
	mul.wide.u32 	%rd825, %r2419, 8;
	add.s64 	%rd826, %rd17, %rd825;
	ld.local.f64 	%fd2005, [%rd826];
	sub.f64 	%fd2006, %fd2005, %fd4784;
	add.s32 	%r1391, %r842, %r2419;
	mul.wide.u32 	%rd827, %r1391, 8;
	add.s64 	%rd828, %rd13, %rd827;
	ld.local.f64 	%fd2007, [%rd828];
	div.rn.f64 	%fd2008, %fd2006, %fd2007;
	add.s64 	%rd829, %rd10, %rd825;
	st.local.f64 	[%rd829], %fd2008;
	add.s32 	%r2418, %r2419, 1;
	setp.eq.s32 	%p245, %r2418, %r776;
	@%p245 bra 	$L__BB4_787;
	bra.uni 	$L__BB4_773;
$L__BB4_787:
	setp.lt.s32 	%p246, %r912, 1;
	@%p246 bra 	$L__BB4_802;
	mov.b32 	%r2424, 0;
$L__BB4_789:
	mov.f64 	%fd4790, 0d0000000000000000;
	mov.b32 	%r2425, 0;
$L__BB4_790:
	.pragma "nounroll";
	mov.u32 	%r855, %r2425;
	mad.lo.s32 	%r1394, %r855, %r912, %r2424;
	mul.wide.u32 	%rd830, %r1394, 8;
	add.s64 	%rd831, %rd11, %rd830;
	ld.local.f64 	%fd2010, [%rd831];
	mul.wide.u32 	%rd832, %r855, 8;
	add.s64 	%rd99, %rd10, %rd832;
	ld.local.f64 	%fd2011, [%rd99];
	fma.rn.f64 	%fd2012, %fd2010, %fd2011, %fd4790;
	add.s32 	%r1395, %r1394, %r912;
	mul.wide.u32 	%rd833, %r1395, 8;
	add.s64 	%rd834, %rd11, %rd833;
	ld.local.f64 	%fd2013, [%rd834];
	ld.local.f64 	%fd2014, [%rd99+8];
	fma.rn.f64 	%fd2015, %fd2013, %fd2014, %fd2012;
	add.s32 	%r1396, %r1395, %r912;
	mul.wide.u32 	%rd835, %r1396, 8;
	add.s64 	%rd836, %rd11, %rd835;
	ld.local.f64 	%fd2016, [%rd836];
	ld.local.f64 	%fd2017, [%rd99+16];
	fma.rn.f64 	%fd2018, %fd2016, %fd2017, %fd2015;
	add.s32 	%r1397, %r1396, %r912;
	mul.wide.u32 	%rd837, %r1397, 8;
	add.s64 	%rd838, %rd11, %rd837;
	ld.local.f64 	%fd2019, [%rd838];
	ld.local.f64 	%fd2020, [%rd99+24];
	fma.rn.f64 	%fd2021, %fd2019, %fd2020, %fd2018;
	add.s32 	%r1398, %r1397, %r912;
	mul.wide.u32 	%rd839, %r1398, 8;
	add.s64 	%rd840, %rd11, %rd839;
	ld.local.f64 	%fd2022, [%rd840];
	ld.local.f64 	%fd2023, [%rd99+32];
	fma.rn.f64 	%fd2024, %fd2022, %fd2023, %fd2021;
	add.s32 	%r1399, %r1398, %r912;
	mul.wide.u32 	%rd841, %r1399, 8;
	add.s64 	%rd842, %rd11, %rd841;
	ld.local.f64 	%fd2025, [%rd842];
	ld.local.f64 	%fd2026, [%rd99+40];
	fma.rn.f64 	%fd2027, %fd2025, %fd2026, %fd2024;
	add.s32 	%r1400, %r1399, %r912;
	mul.wide.u32 	%rd843, %r1400, 8;
	add.s64 	%rd844, %rd11, %rd843;
	ld.local.f64 	%fd2028, [%rd844];
	ld.local.f64 	%fd2029, [%rd99+48];
	fma.rn.f64 	%fd2030, %fd2028, %fd2029, %fd2027;
	add.s32 	%r1401, %r1400, %r912;
	mul.wide.u32 	%rd845, %r1401, 8;
	add.s64 	%rd846, %rd11, %rd845;
	ld.local.f64 	%fd2031, [%rd846];
	ld.local.f64 	%fd2032, [%rd99+56];
	fma.rn.f64 	%fd2033, %fd2031, %fd2032, %fd2030;
	add.s32 	%r1402, %r1401, %r912;
	mul.wide.u32 	%rd847, %r1402, 8;
	add.s64 	%rd848, %rd11, %rd847;
	ld.local.f64 	%fd2034, [%rd848];
	ld.local.f64 	%fd2035, [%rd99+64];
	fma.rn.f64 	%fd2036, %fd2034, %fd2035, %fd2033;
	add.s32 	%r1403, %r1402, %r912;
	mul.wide.u32 	%rd849, %r1403, 8;
	add.s64 	%rd850, %rd11, %rd849;
	ld.local.f64 	%fd2037, [%rd850];
	ld.local.f64 	%fd2038, [%rd99+72];
	fma.rn.f64 	%fd2039, %fd2037, %fd2038, %fd2036;
	add.s32 	%r1404, %r1403, %r912;
	mul.wide.u32 	%rd851, %r1404, 8;
	add.s64 	%rd852, %rd11, %rd851;
	ld.local.f64 	%fd2040, [%rd852];
	ld.local.f64 	%fd2041, [%rd99+80];
	fma.rn.f64 	%fd2042, %fd2040, %fd2041, %fd2039;
	add.s32 	%r1405, %r1404, %r912;
	mul.wide.u32 	%rd853, %r1405, 8;
	add.s64 	%rd854, %rd11, %rd853;
	ld.local.f64 	%fd2043, [%rd854];
	ld.local.f64 	%fd2044, [%rd99+88];
	fma.rn.f64 	%fd2045, %fd2043, %fd2044, %fd2042;
	add.s32 	%r1406, %r1405, %r912;
	mul.wide.u32 	%rd855, %r1406, 8;
	add.s64 	%rd856, %rd11, %rd855;
	ld.local.f64 	%fd2046, [%rd856];
	ld.local.f64 	%fd2047, [%rd99+96];
	fma.rn.f64 	%fd2048, %fd2046, %fd2047, %fd2045;
	add.s32 	%r1407, %r1406, %r912;
	mul.wide.u32 	%rd857, %r1407, 8;
	add.s64 	%rd858, %rd11, %rd857;
	ld.local.f64 	%fd2049, [%rd858];
	ld.local.f64 	%fd2050, [%rd99+104];
	fma.rn.f64 	%fd2051, %fd2049, %fd2050, %fd2048;
	add.s32 	%r1408, %r1407, %r912;
	mul.wide.u32 	%rd859, %r1408, 8;
	add.s64 	%rd860, %rd11, %rd859;
	ld.local.f64 	%fd2052, [%rd860];
	ld.local.f64 	%fd2053, [%rd99+112];
	fma.rn.f64 	%fd2054, %fd2052, %fd2053, %fd2051;
	add.s32 	%r856, %r1408, %r912;
	mul.wide.u32 	%rd861, %r856, 8;
	add.s64 	%rd862, %rd11, %rd861;
	ld.local.f64 	%fd2055, [%rd862];
	ld.local.f64 	%fd2056, [%rd99+120];
	fma.rn.f64 	%fd4790, %fd2055, %fd2056, %fd2054;
	add.s32 	%r2425, %r855, 16;
	setp.ne.s32 	%p247, %r2425, %r825;
	@%p247 bra 	$L__BB4_790;
	setp.eq.s32 	%p248, %r821, 0;
	@%p248 bra 	$L__BB4_801;
	setp.lt.u32 	%p249, %r822, 7;
	mov.u32 	%r2427, %r825;
	@%p249 bra 	$L__BB4_794;
	add.s32 	%r1409, %r856, %r912;
	mul.wide.u32 	%rd863, %r1409, 8;
	add.s64 	%rd864, %rd11, %rd863;
	ld.local.f64 	%fd2058, [%rd864];
	ld.local.f64 	%fd2059, [%rd99+128];
	fma.rn.f64 	%fd2060, %fd2058, %fd2059, %fd4790;
	add.s32 	%r1410, %r1409, %r912;
	mul.wide.u32 	%rd865, %r1410, 8;
	add.s64 	%rd866, %rd11, %rd865;
	ld.local.f64 	%fd2061, [%rd866];
	ld.local.f64 	%fd2062, [%rd99+136];
	fma.rn.f64 	%fd2063, %fd2061, %fd2062, %fd2060;
	add.s32 	%r1411, %r1410, %r912;
	mul.wide.u32 	%rd867, %r1411, 8;
	add.s64 	%rd868, %rd11, %rd867;
	ld.local.f64 	%fd2064, [%rd868];
	ld.local.f64 	%fd2065, [%rd99+144];
	fma.rn.f64 	%fd2066, %fd2064, %fd2065, %fd2063;
	add.s32 	%r1412, %r1411, %r912;
	mul.wide.u32 	%rd869, %r1412, 8;
	add.s64 	%rd870, %rd11, %rd869;
	ld.local.f64 	%fd2067, [%rd870];
	ld.local.f64 	%fd2068, [%rd99+152];
	fma.rn.f64 	%fd2069, %fd2067, %fd2068, %fd2066;
	add.s32 	%r1413, %r1412, %r912;
	mul.wide.u32 	%rd871, %r1413, 8;
	add.s64 	%rd872, %rd11, %rd871;
	ld.local.f64 	%fd2070, [%rd872];
	ld.local.f64 	%fd2071, [%rd99+160];
	fma.rn.f64 	%fd2072, %fd2070, %fd2071, %fd2069;
	add.s32 	%r1414, %r1413, %r912;
	mul.wide.u32 	%rd873, %r1414, 8;
	add.s64 	%rd874, %rd11, %rd873;
	ld.local.f64 	%fd2073, [%rd874];
	ld.local.f64 	%fd2074, [%rd99+168];
	fma.rn.f64 	%fd2075, %fd2073, %fd2074, %fd2072;
	add.s32 	%r1415, %r1414, %r912;
	mul.wide.u32 	%rd875, %r1415, 8;
	add.s64 	%rd876, %rd11, %rd875;
	ld.local.f64 	%fd2076, [%rd876];
	ld.local.f64 	%fd2077, [%rd99+176];
	fma.rn.f64 	%fd2078, %fd2076, %fd2077, %fd2075;
	add.s32 	%r1416, %r1415, %r912;
	mul.wide.u32 	%rd877, %r1416, 8;
	add.s64 	%rd878, %rd11, %rd877;
	ld.local.f64 	%fd2079, [%rd878];
	ld.local.f64 	%fd2080, [%rd99+184];
	fma.rn.f64 	%fd4790, %fd2079, %fd2080, %fd2078;
	add.s32 	%r2427, %r855, 24;
$L__BB4_794:
	setp.eq.s32 	%p250, %r823, 0;
	@%p250 bra 	$L__BB4_801;
	setp.lt.u32 	%p251, %r824, 3;
	@%p251 bra 	$L__BB4_797;
	mad.lo.s32 	%r1417, %r2427, %r912, %r2424;
	mul.wide.u32 	%rd879, %r1417, 8;
	add.s64 	%rd880, %rd11, %rd879;
	ld.local.f64 	%fd2082, [%rd880];
	mul.wide.u32 	%rd881, %r2427, 8;
	add.s64 	%rd882, %rd10, %rd881;
	ld.local.f64 	%fd2083, [%rd882];
	fma.rn.f64 	%fd2084, %fd2082, %fd2083, %fd4790;
	add.s32 	%r1418, %r1417, %r912;
	mul.wide.u32 	%rd883, %r1418, 8;
	add.s64 	%rd884, %rd11, %rd883;
	ld.local.f64 	%fd2085, [%rd884];
	ld.local.f64 	%fd2086, [%rd882+8];
	fma.rn.f64 	%fd2087, %fd2085, %fd2086, %fd2084;
	add.s32 	%r1419, %r1418, %r912;
	mul.wide.u32 	%rd885, %r1419, 8;
	add.s64 	%rd886, %rd11, %rd885;
	ld.local.f64 	%fd2088, [%rd886];
	ld.local.f64 	%fd2089, [%rd882+16];
	fma.rn.f64 	%fd2090, %fd2088, %fd2089, %fd2087;
	add.s32 	%r1420, %r1419, %r912;
	mul.wide.u32 	%rd887, %r1420, 8;
	add.s64 	%rd888, %rd11, %rd887;
	ld.local.f64 	%fd2091, [%rd888];
	ld.local.f64 	%fd2092, [%rd882+24];
	fma.rn.f64 	%fd4790, %fd2091, %fd2092, %fd2090;
	add.s32 	%r2427, %r2427, 4;
$L__BB4_797:
	setp.eq.s32 	%p252, %r826, 0;
	@%p252 bra 	$L__BB4_801;
	setp.eq.s32 	%p253, %r826, 1;
	mad.lo.s32 	%r862, %r2427, %r912, %r2424;
	mul.wide.u32 	%rd889, %r862, 8;
	add.s64 	%rd890, %rd11, %rd889;
	ld.local.f64 	%fd2093, [%rd890];
	mul.wide.u32 	%rd891, %r2427, 8;
	add.s64 	%rd100, %rd10, %rd891;
	ld.local.f64 	%fd2094, [%rd100];
	fma.rn.f64 	%fd4790, %fd2093, %fd2094, %fd4790;
	@%p253 bra 	$L__BB4_801;
	setp.eq.s32 	%p254, %r826, 2;
	add.s32 	%r863, %r862, %r912;
	mul.wide.u32 	%rd892, %r863, 8;
	add.s64 	%rd893, %rd11, %rd892;
	ld.local.f64 	%fd2095, [%rd893];
	ld.local.f64 	%fd2096, [%rd100+8];
	fma.rn.f64 	%fd4790, %fd2095, %fd2096, %fd4790;
	@%p254 bra 	$L__BB4_801;
	add.s32 	%r1421, %r863, %r912;
	mul.wide.u32 	%rd894, %r1421, 8;
	add.s64 	%rd895, %rd11, %rd894;
	ld.local.f64 	%fd2097, [%rd895];
	ld.local.f64 	%fd2098, [%rd100+16];
	fma.rn.f64 	%fd4790, %fd2097, %fd2098, %fd4790;
$L__BB4_801:
	mul.wide.u32 	%rd896, %r2424, 8;
	add.s64 	%rd897, %rd18, %rd896;
	st.local.f64 	[%rd897], %fd4790;
	add.s32 	%r2424, %r2424, 1;
	setp.eq.s32 	%p255, %r2424, %r912;
	@%p255 bra 	$L__BB4_802;
	bra.uni 	$L__BB4_789;
$L__BB4_802:
	mov.f64 	%fd4796, 0d0000000000000000;
	mov.b32 	%r2428, 0;
$L__BB4_803:
	.pragma "nounroll";
	mov.u32 	%r865, %r2428;
	mul.wide.u32 	%rd898, %r865, 8;
	add.s64 	%rd101, %rd16, %rd898;
	ld.local.f64 	%fd2100, [%rd101];
	add.s64 	%rd102, %rd10, %rd898;
	ld.local.f64 	%fd2101, [%rd102];
	fma.rn.f64 	%fd2102, %fd2100, %fd2101, %fd4796;
	ld.local.f64 	%fd2103, [%rd101+8];
	ld.local.f64 	%fd2104, [%rd102+8];
	fma.rn.f64 	%fd2105, %fd2103, %fd2104, %fd2102;
	ld.local.f64 	%fd2106, [%rd101+16];
	ld.local.f64 	%fd2107, [%rd102+16];
	fma.rn.f64 	%fd2108, %fd2106, %fd2107, %fd2105;
	ld.local.f64 	%fd2109, [%rd101+24];
	ld.local.f64 	%fd2110, [%rd102+24];
	fma.rn.f64 	%fd2111, %fd2109, %fd2110, %fd2108;
	ld.local.f64 	%fd2112, [%rd101+32];
	ld.local.f64 	%fd2113, [%rd102+32];
	fma.rn.f64 	%fd2114, %fd2112, %fd2113, %fd2111;
	ld.local.f64 	%fd2115, [%rd101+40];
	ld.local.f64 	%fd2116, [%rd102+40];
	fma.rn.f64 	%fd2117, %fd2115, %fd2116, %fd2114;
	ld.local.f64 	%fd2118, [%rd101+48];
	ld.local.f64 	%fd2119, [%rd102+48];
	fma.rn.f64 	%fd2120, %fd2118, %fd2119, %fd2117;
	ld.local.f64 	%fd2121, [%rd101+56];
	ld.local.f64 	%fd2122, [%rd102+56];
	fma.rn.f64 	%fd2123, %fd2121, %fd2122, %fd2120;
	ld.local.f64 	%fd2124, [%rd101+64];
	ld.local.f64 	%fd2125, [%rd102+64];
	fma.rn.f64 	%fd2126, %fd2124, %fd2125, %fd2123;
	ld.local.f64 	%fd2127, [%rd101+72];
	ld.local.f64 	%fd2128, [%rd102+72];
	fma.rn.f64 	%fd2129, %fd2127, %fd2128, %fd2126;
	ld.local.f64 	%fd2130, [%rd101+80];
	ld.local.f64 	%fd2131, [%rd102+80];
	fma.rn.f64 	%fd2132, %fd2130, %fd2131, %fd2129;
	ld.local.f64 	%fd2133, [%rd101+88];
	ld.local.f64 	%fd2134, [%rd102+88];
	fma.rn.f64 	%fd2135, %fd2133, %fd2134, %fd2132;
	ld.local.f64 	%fd2136, [%rd101+96];
	ld.local.f64 	%fd2137, [%rd102+96];
	fma.rn.f64 	%fd2138, %fd2136, %fd2137, %fd2135;
	ld.local.f64 	%fd2139, [%rd101+104];
	ld.local.f64 	%fd2140, [%rd102+104];
	fma.rn.f64 	%fd2141, %fd2139, %fd2140, %fd2138;
	ld.local.f64 	%fd2142, [%rd101+112];
	ld.local.f64 	%fd2143, [%rd102+112];
	fma.rn.f64 	%fd2144, %fd2142, %fd2143, %fd2141;
	ld.local.f64 	%fd2145, [%rd101+120];
	ld.local.f64 	%fd2146, [%rd102+120];
	fma.rn.f64 	%fd4796, %fd2145, %fd2146, %fd2144;
	add.s32 	%r2428, %r865, 16;
	setp.ne.s32 	%p256, %r2428, %r825;
	@%p256 bra 	$L__BB4_803;
	setp.eq.s32 	%p257, %r821, 0;
	@%p257 bra 	$L__BB4_814;
	setp.lt.u32 	%p258, %r822, 7;
	mov.u32 	%r2430, %r825;
	@%p258 bra 	$L__BB4_807;
	ld.local.f64 	%fd2148, [%rd101+128];
	ld.local.f64 	%fd2149, [%rd102+128];
	fma.rn.f64 	%fd2150, %fd2148, %fd2149, %fd4796;
	ld.local.f64 	%fd2151, [%rd101+136];
	ld.local.f64 	%fd2152, [%rd102+136];
	fma.rn.f64 	%fd2153, %fd2151, %fd2152, %fd2150;
	ld.local.f64 	%fd2154, [%rd101+144];
	ld.local.f64 	%fd2155, [%rd102+144];
	fma.rn.f64 	%fd2156, %fd2154, %fd2155, %fd2153;
	ld.local.f64 	%fd2157, [%rd101+152];
	ld.local.f64 	%fd2158, [%rd102+152];
	fma.rn.f64 	%fd2159, %fd2157, %fd2158, %fd2156;
	ld.local.f64 	%fd2160, [%rd101+160];
	ld.local.f64 	%fd2161, [%rd102+160];
	fma.rn.f64 	%fd2162, %fd2160, %fd2161, %fd2159;
	ld.local.f64 	%fd2163, [%rd101+168];
	ld.local.f64 	%fd2164, [%rd102+168];
	fma.rn.f64 	%fd2165, %fd2163, %fd2164, %fd2162;
	ld.local.f64 	%fd2166, [%rd101+176];
	ld.local.f64 	%fd2167, [%rd102+176];
	fma.rn.f64 	%fd2168, %fd2166, %fd2167, %fd2165;
	ld.local.f64 	%fd2169, [%rd101+184];
	ld.local.f64 	%fd2170, [%rd102+184];
	fma.rn.f64 	%fd4796, %fd2169, %fd2170, %fd2168;
	add.s32 	%r2430, %r865, 24;
$L__BB4_807:
	setp.eq.s32 	%p259, %r823, 0;
	@%p259 bra 	$L__BB4_814;
	setp.lt.u32 	%p260, %r824, 3;
	@%p260 bra 	$L__BB4_810;
	mul.wide.u32 	%rd899, %r2430, 8;
	add.s64 	%rd900, %rd16, %rd899;
	ld.local.f64 	%fd2172, [%rd900];
	add.s64 	%rd901, %rd10, %rd899;
	ld.local.f64 	%fd2173, [%rd901];
	fma.rn.f64 	%fd2174, %fd2172, %fd2173, %fd4796;
	ld.local.f64 	%fd2175, [%rd900+8];
	ld.local.f64 	%fd2176, [%rd901+8];
	fma.rn.f64 	%fd2177, %fd2175, %fd2176, %fd2174;
	ld.local.f64 	%fd2178, [%rd900+16];
	ld.local.f64 	%fd2179, [%rd901+16];
	fma.rn.f64 	%fd2180, %fd2178, %fd2179, %fd2177;
	ld.local.f64 	%fd2181, [%rd900+24];
	ld.local.f64 	%fd2182, [%rd901+24];
	fma.rn.f64 	%fd4796, %fd2181, %fd2182, %fd2180;
	add.s32 	%r2430, %r2430, 4;
$L__BB4_810:
	setp.eq.s32 	%p261, %r826, 0;
	@%p261 bra 	$L__BB4_814;
	setp.eq.s32 	%p262, %r826, 1;
	mul.wide.u32 	%rd902, %r2430, 8;
	add.s64 	%rd103, %rd16, %rd902;
	ld.local.f64 	%fd2183, [%rd103];
	add.s64 	%rd104, %rd10, %rd902;
	ld.local.f64 	%fd2184, [%rd104];
	fma.rn.f64 	%fd4796, %fd2183, %fd2184, %fd4796;
	@%p262 bra 	$L__BB4_814;
	setp.eq.s32 	%p263, %r826, 2;
	ld.local.f64 	%fd2185, [%rd103+8];
	ld.local.f64 	%fd2186, [%rd104+8];
	fma.rn.f64 	%fd4796, %fd2185, %fd2186, %fd4796;
	@%p263 bra 	$L__BB4_814;
	ld.local.f64 	%fd2187, [%rd103+16];
	ld.local.f64 	%fd2188, [%rd104+16];
	fma.rn.f64 	%fd4796, %fd2187, %fd2188, %fd4796;
$L__BB4_814:
	mul.wide.u32 	%rd903, %r791, 8;
	add.s64 	%rd904, %rd10, %rd903;
	ld.local.f64 	%fd433, [%rd904];
	@%p246 bra 	$L__BB4_828;
	mov.b32 	%r2431, 0;
$L__BB4_816:
	setp.lt.u32 	%p265, %r528, 7;
	mul.wide.u32 	%rd905, %r2431, 8;
	add.s64 	%rd906, %rd18, %rd905;
	ld.local.f64 	%fd434, [%rd906];
	add.s32 	%r1425, %r2431, %r818;
	mul.wide.s32 	%rd907, %r1425, 8;
	add.s64 	%rd908, %rd11, %rd907;
	ld.local.f64 	%fd435, [%rd908];
	add.s32 	%r1426, %r2431, %r819;
	mul.lo.s32 	%r872, %r1426, %r912;
	mov.b32 	%r2434, 0;
	@%p265 bra 	$L__BB4_819;
	mov.b32 	%r2432, 0;
$L__BB4_818:
	.pragma "nounroll";
	add.s32 	%r1428, %r2432, %r818;
	mul.wide.s32 	%rd909, %r1428, 8;
	add.s64 	%rd910, %rd11, %rd909;
	ld.local.f64 	%fd2189, [%rd910];
	mul.wide.u32 	%rd911, %r2432, 8;
	add.s64 	%rd912, %rd18, %rd911;
	ld.local.v2.f64 	{%fd2190, %fd2191}, [%rd912];
	mul.f64 	%fd2192, %fd433, %fd2189;
	sub.f64 	%fd2193, %fd2190, %fd2192;
	mul.f64 	%fd2194, %fd435, %fd2193;
	fma.rn.f64 	%fd2195, %fd434, %fd2189, %fd2194;
	add.s32 	%r1429, %r872, %r2432;
	mad.lo.s32 	%r1430, %r1429, %r915, %r2413;
	mul.wide.s32 	%rd913, %r1430, 8;
	add.s64 	%rd914, %rd5, %rd913;
	st.global.f64 	[%rd914], %fd2195;
	ld.local.f64 	%fd2196, [%rd910+8];
	mul.f64 	%fd2197, %fd433, %fd2196;
	sub.f64 	%fd2198, %fd2191, %fd2197;
	mul.f64 	%fd2199, %fd435, %fd2198;
	fma.rn.f64 	%fd2200, %fd434, %fd2196, %fd2199;
	add.s64 	%rd915, %rd914, %rd91;
	st.global.f64 	[%rd915], %fd2200;
	ld.local.f64 	%fd2201, [%rd910+16];
	ld.local.v2.f64 	{%fd2202, %fd2203}, [%rd912+16];
	mul.f64 	%fd2204, %fd433, %fd2201;
	sub.f64 	%fd2205, %fd2202, %fd2204;
	mul.f64 	%fd2206, %fd435, %fd2205;
	fma.rn.f64 	%fd2207, %fd434, %fd2201, %fd2206;
	add.s64 	%rd916, %rd915, %rd91;
	st.global.f64 	[%rd916], %fd2207;
	ld.local.f64 	%fd2208, [%rd910+24];
	mul.f64 	%fd2209, %fd433, %fd2208;
	sub.f64 	%fd2210, %fd2203, %fd2209;
	mul.f64 	%fd2211, %fd435, %fd2210;
	fma.rn.f64 	%fd2212, %fd434, %fd2208, %fd2211;
	add.s64 	%rd917, %rd916, %rd91;
	st.global.f64 	[%rd917], %fd2212;
	ld.local.f64 	%fd2213, [%rd910+32];
	ld.local.v2.f64 	{%fd2214, %fd2215}, [%rd912+32];
	mul.f64 	%fd2216, %fd433, %fd2213;
	sub.f64 	%fd2217, %fd2214, %fd2216;
	mul.f64 	%fd2218, %fd435, %fd2217;
	fma.rn.f64 	%fd2219, %fd434, %fd2213, %fd2218;
	add.s64 	%rd918, %rd917, %rd91;
	st.global.f64 	[%rd918], %fd2219;
	ld.local.f64 	%fd2220, [%rd910+40];
	mul.f64 	%fd2221, %fd433, %fd2220;
	sub.f64 	%fd2222, %fd2215, %fd2221;
	mul.f64 	%fd2223, %fd435, %fd2222;
	fma.rn.f64 	%fd2224, %fd434, %fd2220, %fd2223;
	add.s64 	%rd919, %rd918, %rd91;
	st.global.f64 	[%rd919], %fd2224;
	ld.local.f64 	%fd2225, [%rd910+48];
	ld.local.v2.f64 	{%fd2226, %fd2227}, [%rd912+48];
	mul.f64 	%fd2228, %fd433, %fd2225;
	sub.f64 	%fd2229, %fd2226, %fd2228;
	mul.f64 	%fd2230, %fd435, %fd2229;
	fma.rn.f64 	%fd2231, %fd434, %fd2225, %fd2230;
	add.s64 	%rd920, %rd919, %rd91;
	st.global.f64 	[%rd920], %fd2231;
	ld.local.f64 	%fd2232, [%rd910+56];
	mul.f64 	%fd2233, %fd433, %fd2232;
	sub.f64 	%fd2234, %fd2227, %fd2233;
	mul.f64 	%fd2235, %fd435, %fd2234;
	fma.rn.f64 	%fd2236, %fd434, %fd2232, %fd2235;
	add.s64 	%rd921, %rd920, %rd91;
	st.global.f64 	[%rd921], %fd2236;
	add.s32 	%r2432, %r2432, 8;
	setp.ne.s32 	%p266, %r2432, %r827;
	mov.u32 	%r2434, %r827;
	@%p266 bra 	$L__BB4_818;
$L__BB4_819:
	setp.eq.s32 	%p267, %r530, 0;
	@%p267 bra 	$L__BB4_827;
	add.s32 	%r1431, %r530, -1;
	setp.lt.u32 	%p268, %r1431, 3;
	@%p268 bra 	$L__BB4_822;
	add.s32 	%r1432, %r2434, %r818;
	mul.wide.s32 	%rd922, %r1432, 8;
	add.s64 	%rd923, %rd11, %rd922;
	ld.local.f64 	%fd2237, [%rd923];
	mul.wide.u32 	%rd924, %r2434, 8;
	add.s64 	%rd925, %rd18, %rd924;
	ld.local.f64 	%fd2238, [%rd925];
	mul.f64 	%fd2239, %fd433, %fd2237;
	sub.f64 	%fd2240, %fd2238, %fd2239;
	mul.f64 	%fd2241, %fd435, %fd2240;
	fma.rn.f64 	%fd2242, %fd434, %fd2237, %fd2241;
	add.s32 	%r1433, %r872, %r2434;
	mad.lo.s32 	%r1434, %r1433, %r915, %r2413;
	mul.wide.s32 	%rd926, %r1434, 8;
	add.s64 	%rd927, %rd5, %rd926;
	st.global.f64 	[%rd927], %fd2242;
	ld.local.f64 	%fd2243, [%rd923+8];
	ld.local.f64 	%fd2244, [%rd925+8];
	mul.f64 	%fd2245, %fd433, %fd2243;
	sub.f64 	%fd2246, %fd2244, %fd2245;
	mul.f64 	%fd2247, %fd435, %fd2246;
	fma.rn.f64 	%fd2248, %fd434, %fd2243, %fd2247;
	add.s64 	%rd928, %rd927, %rd91;
	st.global.f64 	[%rd928], %fd2248;
	ld.local.f64 	%fd2249, [%rd923+16];
	ld.local.f64 	%fd2250, [%rd925+16];
	mul.f64 	%fd2251, %fd433, %fd2249;
	sub.f64 	%fd2252, %fd2250, %fd2251;
	mul.f64 	%fd2253, %fd435, %fd2252;
	fma.rn.f64 	%fd2254, %fd434, %fd2249, %fd2253;
	add.s64 	%rd929, %rd928, %rd91;
	st.global.f64 	[%rd929], %fd2254;
	ld.local.f64 	%fd2255, [%rd923+24];
	ld.local.f64 	%fd2256, [%rd925+24];
	mul.f64 	%fd2257, %fd433, %fd2255;
	sub.f64 	%fd2258, %fd2256, %fd2257;
	mul.f64 	%fd2259, %fd435, %fd2258;
	fma.rn.f64 	%fd2260, %fd434, %fd2255, %fd2259;
	add.s64 	%rd930, %rd929, %rd91;
	st.global.f64 	[%rd930], %fd2260;
	add.s32 	%r2434, %r2434, 4;
$L__BB4_822:
	setp.eq.s32 	%p269, %r532, 0;
	@%p269 bra 	$L__BB4_827;
	setp.eq.s32 	%p270, %r532, 1;
	@%p270 bra 	$L__BB4_825;
	add.s32 	%r1435, %r2434, %r818;
	mul.wide.s32 	%rd931, %r1435, 8;
	add.s64 	%rd932, %rd11, %rd931;
	ld.local.f64 	%fd2261, [%rd932];
	mul.wide.u32 	%rd933, %r2434, 8;
	add.s64 	%rd934, %rd18, %rd933;
	ld.local.f64 	%fd2262, [%rd934];
	mul.f64 	%fd2263, %fd433, %fd2261;
	sub.f64 	%fd2264, %fd2262, %fd2263;
	mul.f64 	%fd2265, %fd435, %fd2264;
	fma.rn.f64 	%fd2266, %fd434, %fd2261, %fd2265;
	add.s32 	%r1436, %r872, %r2434;
	mad.lo.s32 	%r1437, %r1436, %r915, %r2413;
	mul.wide.s32 	%rd935, %r1437, 8;
	add.s64 	%rd936, %rd5, %rd935;
	st.global.f64 	[%rd936], %fd2266;
	ld.local.f64 	%fd2267, [%rd932+8];
	ld.local.f64 	%fd2268, [%rd934+8];
	mul.f64 	%fd2269, %fd433, %fd2267;
	sub.f64 	%fd2270, %fd2268, %fd2269;
	mul.f64 	%fd2271, %fd435, %fd2270;
	fma.rn.f64 	%fd2272, %fd434, %fd2267, %fd2271;
	add.s64 	%rd937, %rd936, %rd91;
	st.global.f64 	[%rd937], %fd2272;
	add.s32 	%r2434, %r2434, 2;
$L__BB4_825:
	setp.eq.s32 	%p271, %r828, 0;
	@%p271 bra 	$L__BB4_827;
	add.s32 	%r1438, %r2434, %r818;
	mul.wide.s32 	%rd938, %r1438, 8;
	add.s64 	%rd939, %rd11, %rd938;
	ld.local.f64 	%fd2273, [%rd939];
	mul.wide.u32 	%rd940, %r2434, 8;
	add.s64 	%rd941, %rd18, %rd940;
	ld.local.f64 	%fd2274, [%rd941];
	mul.f64 	%fd2275, %fd433, %fd2273;
	sub.f64 	%fd2276, %fd2274, %fd2275;
	mul.f64 	%fd2277, %fd435, %fd2276;
	fma.rn.f64 	%fd2278, %fd434, %fd2273, %fd2277;
	add.s32 	%r1439, %r872, %r2434;
	mad.lo.s32 	%r1440, %r1439, %r915, %r2413;
	mul.wide.s32 	%rd942, %r1440, 8;
	add.s64 	%rd943, %rd5, %rd942;
	st.global.f64 	[%rd943], %fd2278;
$L__BB4_827:
	add.s32 	%r2431, %r2431, 1;
	setp.ne.s32 	%p272, %r2431, %r912;
	@%p272 bra 	$L__BB4_816;
$L__BB4_828:
	ld.param.u64 	%rd2239, [_Z14compute_piecesPdS_S_S_S_S_S_S_S_S_S_S_S_dddiiiiibb_param_10];
	add.f64 	%fd2279, %fd4796, %fd4796;
	mul.f64 	%fd2280, %fd433, %fd381;
	sub.f64 	%fd2281, %fd2279, %fd2280;
	mul.f64 	%fd2282, %fd381, %fd2281;
	add.s32 	%r881, %r2413, %r820;
	cvta.to.global.u64 	%rd944, %rd2239;
	mul.wide.s32 	%rd945, %r881, 8;
	add.s64 	%rd946, %rd944, %rd945;
	st.global.f64 	[%rd946], %fd2282;
	@%p246 bra 	$L__BB4_840;
	setp.lt.u32 	%p274, %r528, 7;
	mov.b32 	%r2438, 0;
	@%p274 bra 	$L__BB4_832;
	mov.b32 	%r2436, 0;
$L__BB4_831:
	.pragma "nounroll";
	add.s32 	%r1443, %r2436, %r818;
	mul.wide.s32 	%rd947, %r1443, 8;
	add.s64 	%rd948, %rd11, %rd947;
	ld.local.f64 	%fd2283, [%rd948];
	mul.wide.u32 	%rd949, %r2436, 8;
	add.s64 	%rd950, %rd18, %rd949;
	ld.local.v2.f64 	{%fd2284, %fd2285}, [%rd950];
	mul.f64 	%fd2286, %fd381, %fd2284;
	fma.rn.f64 	%fd2287, %fd4796, %fd2283, %fd2286;
	mul.f64 	%fd2288, %fd433, %fd2283;
	mul.f64 	%fd2289, %fd381, %fd2288;
	sub.f64 	%fd2290, %fd2287, %fd2289;
	add.s32 	%r1444, %r2436, %r819;
	mad.lo.s32 	%r1445, %r1444, %r915, %r2413;
	mul.wide.s32 	%rd951, %r1445, 8;
	add.s64 	%rd952, %rd6, %rd951;
	st.global.f64 	[%rd952], %fd2290;
	ld.local.f64 	%fd2291, [%rd948+8];
	mul.f64 	%fd2292, %fd381, %fd2285;
	fma.rn.f64 	%fd2293, %fd4796, %fd2291, %fd2292;
	mul.f64 	%fd2294, %fd433, %fd2291;
	mul.f64 	%fd2295, %fd381, %fd2294;
	sub.f64 	%fd2296, %fd2293, %fd2295;
	add.s64 	%rd953, %rd952, %rd91;
	st.global.f64 	[%rd953], %fd2296;
	ld.local.f64 	%fd2297, [%rd948+16];
	ld.local.v2.f64 	{%fd2298, %fd2299}, [%rd950+16];
	mul.f64 	%fd2300, %fd381, %fd2298;
	fma.rn.f64 	%fd2301, %fd4796, %fd2297, %fd2300;
	mul.f64 	%fd2302, %fd433, %fd2297;
	mul.f64 	%fd2303, %fd381, %fd2302;
	sub.f64 	%fd2304, %fd2301, %fd2303;
	add.s64 	%rd954, %rd953, %rd91;
	st.global.f64 	[%rd954], %fd2304;
	ld.local.f64 	%fd2305, [%rd948+24];
	mul.f64 	%fd2306, %fd381, %fd2299;
	fma.rn.f64 	%fd2307, %fd4796, %fd2305, %fd2306;
	mul.f64 	%fd2308, %fd433, %fd2305;
	mul.f64 	%fd2309, %fd381, %fd2308;
	sub.f64 	%fd2310, %fd2307, %fd2309;
	add.s64 	%rd955, %rd954, %rd91;
	st.global.f64 	[%rd955], %fd2310;
	ld.local.f64 	%fd2311, [%rd948+32];
	ld.local.v2.f64 	{%fd2312, %fd2313}, [%rd950+32];
	mul.f64 	%fd2314, %fd381, %fd2312;
	fma.rn.f64 	%fd2315, %fd4796, %fd2311, %fd2314;
	mul.f64 	%fd2316, %fd433, %fd2311;
	mul.f64 	%fd2317, %fd381, %fd2316;
	sub.f64 	%fd2318, %fd2315, %fd2317;
	add.s64 	%rd956, %rd955, %rd91;
	st.global.f64 	[%rd956], %fd2318;
	ld.local.f64 	%fd2319, [%rd948+40];
	mul.f64 	%fd2320, %fd381, %fd2313;
	fma.rn.f64 	%fd2321, %fd4796, %fd2319, %fd2320;
	mul.f64 	%fd2322, %fd433, %fd2319;
	mul.f64 	%fd2323, %fd381, %fd2322;
	sub.f64 	%fd2324, %fd2321, %fd2323;
	add.s64 	%rd957, %rd956, %rd91;
	st.global.f64 	[%rd957], %fd2324;
	ld.local.f64 	%fd2325, [%rd948+48];
	ld.local.v2.f64 	{%fd2326, %fd2327}, [%rd950+48];
	mul.f64 	%fd2328, %fd381, %fd2326;
	fma.rn.f64 	%fd2329, %fd4796, %fd2325, %fd2328;
	mul.f64 	%fd2330, %fd433, %fd2325;
	mul.f64 	%fd2331, %fd381, %fd2330;
	sub.f64 	%fd2332, %fd2329, %fd2331;
	add.s64 	%rd958, %rd957, %rd91;
	st.global.f64 	[%rd958], %fd2332;
	ld.local.f64 	%fd2333, [%rd948+56];
	mul.f64 	%fd2334, %fd381, %fd2327;
	fma.rn.f64 	%fd2335, %fd4796, %fd2333, %fd2334;
	mul.f64 	%fd2336, %fd433, %fd2333;
	mul.f64 	%fd2337, %fd381, %fd2336;
	sub.f64 	%fd2338, %fd2335, %fd2337;
	add.s64 	%rd959, %rd958, %rd91;
	st.global.f64 	[%rd959], %fd2338;
	add.s32 	%r2436, %r2436, 8;
	setp.ne.s32 	%p275, %r2436, %r827;
	mov.u32 	%r2438, %r827;
	@%p275 bra 	$L__BB4_831;
$L__BB4_832:
	setp.eq.s32 	%p276, %r530, 0;
	@%p276 bra 	$L__BB4_840;
	add.s32 	%r1446, %r530, -1;
	setp.lt.u32 	%p277, %r1446, 3;
	@%p277 bra 	$L__BB4_835;
	add.s32 	%r1447, %r2438, %r818;
	mul.wide.s32 	%rd960, %r1447, 8;
	add.s64 	%rd961, %rd11, %rd960;
	ld.local.f64 	%fd2339, [%rd961];
	mul.wide.u32 	%rd962, %r2438, 8;
	add.s64 	%rd963, %rd18, %rd962;
	ld.local.f64 	%fd2340, [%rd963];
	mul.f64 	%fd2341, %fd381, %fd2340;
	fma.rn.f64 	%fd2342, %fd4796, %fd2339, %fd2341;
	mul.f64 	%fd2343, %fd433, %fd2339;
	mul.f64 	%fd2344, %fd381, %fd2343;
	sub.f64 	%fd2345, %fd2342, %fd2344;
	add.s32 	%r1448, %r2438, %r819;
	mad.lo.s32 	%r1449, %r1448, %r915, %r2413;
	mul.wide.s32 	%rd964, %r1449, 8;
	add.s64 	%rd965, %rd6, %rd964;
	st.global.f64 	[%rd965], %fd2345;
	ld.local.f64 	%fd2346, [%rd961+8];
	ld.local.f64 	%fd2347, [%rd963+8];
	mul.f64 	%fd2348, %fd381, %fd2347;
	fma.rn.f64 	%fd2349, %fd4796, %fd2346, %fd2348;
	mul.f64 	%fd2350, %fd433, %fd2346;
	mul.f64 	%fd2351, %fd381, %fd2350;
	sub.f64 	%fd2352, %fd2349, %fd2351;
	add.s64 	%rd966, %rd965, %rd91;
	st.global.f64 	[%rd966], %fd2352;
	ld.local.f64 	%fd2353, [%rd961+16];
	ld.local.f64 	%fd2354, [%rd963+16];
	mul.f64 	%fd2355, %fd381, %fd2354;
	fma.rn.f64 	%fd2356, %fd4796, %fd2353, %fd2355;
	mul.f64 	%fd2357, %fd433, %fd2353;
	mul.f64 	%fd2358, %fd381, %fd2357;
	sub.f64 	%fd2359, %fd2356, %fd2358;
	add.s64 	%rd967, %rd966, %rd91;
	st.global.f64 	[%rd967], %fd2359;
	ld.local.f64 	%fd2360, [%rd961+24];
	ld.local.f64 	%fd2361, [%rd963+24];
	mul.f64 	%fd2362, %fd381, %fd2361;
	fma.rn.f64 	%fd2363, %fd4796, %fd2360, %fd2362;
	mul.f64 	%fd2364, %fd433, %fd2360;
	mul.f64 	%fd2365, %fd381, %fd2364;
	sub.f64 	%fd2366, %fd2363, %fd2365;
	add.s64 	%rd968, %rd967, %rd91;
	st.global.f64 	[%rd968], %fd2366;
	add.s32 	%r2438, %r2438, 4;
$L__BB4_835:
	setp.eq.s32 	%p278, %r532, 0;
	@%p278 bra 	$L__BB4_840;
	setp.eq.s32 	%p279, %r532, 1;
	@%p279 bra 	$L__BB4_838;
	add.s32 	%r1450, %r2438, %r818;
	mul.wide.s32 	%rd969, %r1450, 8;
	add.s64 	%rd970, %rd11, %rd969;
	ld.local.f64 	%fd2367, [%rd970];
	mul.wide.u32 	%rd971, %r2438, 8;
	add.s64 	%rd972, %rd18, %rd971;
	ld.local.f64 	%fd2368, [%rd972];
	mul.f64 	%fd2369, %fd381, %fd2368;
	fma.rn.f64 	%fd2370, %fd4796, %fd2367, %fd2369;
	mul.f64 	%fd2371, %fd433, %fd2367;
	mul.f64 	%fd2372, %fd381, %fd2371;
	sub.f64 	%fd2373, %fd2370, %fd2372;
	add.s32 	%r1451, %r2438, %r819;
	mad.lo.s32 	%r1452, %r1451, %r915, %r2413;
	mul.wide.s32 	%rd973, %r1452, 8;
	add.s64 	%rd974, %rd6, %rd973;
	st.global.f64 	[%rd974], %fd2373;
	ld.local.f64 	%fd2374, [%rd970+8];
	ld.local.f64 	%fd2375, [%rd972+8];
	mul.f64 	%fd2376, %fd381, %fd2375;
	fma.rn.f64 	%fd2377, %fd4796, %fd2374, %fd2376;
	mul.f64 	%fd2378, %fd433, %fd2374;
	mul.f64 	%fd2379, %fd381, %fd2378;
	sub.f64 	%fd2380, %fd2377, %fd2379;
	add.s64 	%rd975, %rd974, %rd91;
	st.global.f64 	[%rd975], %fd2380;
	add.s32 	%r2438, %r2438, 2;
$L__BB4_838:
	setp.eq.s32 	%p280, %r828, 0;
	@%p280 bra 	$L__BB4_840;
	add.s32 	%r1453, %r2438, %r818;
	mul.wide.s32 	%rd976, %r1453, 8;
	add.s64 	%rd977, %rd11, %rd976;
	ld.local.f64 	%fd2381, [%rd977];
	mul.wide.u32 	%rd978, %r2438, 8;
	add.s64 	%rd979, %rd18, %rd978;
	ld.local.f64 	%fd2382, [%rd979];
	mul.f64 	%fd2383, %fd381, %fd2382;
	fma.rn.f64 	%fd2384, %fd4796, %fd2381, %fd2383;
	mul.f64 	%fd2385, %fd433, %fd2381;
	mul.f64 	%fd2386, %fd381, %fd2385;
	sub.f64 	%fd2387, %fd2384, %fd2386;
	add.s32 	%r1454, %r2438, %r819;
	mad.lo.s32 	%r1455, %r1454, %r915, %r2413;
	mul.wide.s32 	%rd980, %r1455, 8;
	add.s64 	%rd981, %rd6, %rd980;
	st.global.f64 	[%rd981], %fd2387;
$L__BB4_840:
	ld.param.u64 	%rd2241, [_Z14compute_piecesPdS_S_S_S_S_S_S_S_S_S_S_S_dddiiiiibb_param_11];
	cvta.to.global.u64 	%rd982, %rd2241;
	mul.wide.s32 	%rd983, %r881, 8;
	add.s64 	%rd984, %rd982, %rd983;
	st.global.f64 	[%rd984], %fd433;
	mov.b32 	%r2440, 0;
$L__BB4_841:
	mul.wide.u32 	%rd985, %r2440, 8;
	add.s64 	%rd105, %rd10, %rd985;
	ld.local.f64 	%fd2388, [%rd105];
	mad.lo.s32 	%r1457, %r2440, %r915, %r2413;
	mul.wide.u32 	%rd986, %r1457, 8;
	add.s64 	%rd987, %rd12, %rd986;
	st.local.f64 	[%rd987], %fd2388;
	ld.local.f64 	%fd2389, [%rd105+8];
	add.s32 	%r1458, %r1457, %r915;
	mul.wide.u32 	%rd988, %r1458, 8;
	add.s64 	%rd989, %rd12, %rd988;
	st.local.f64 	[%rd989], %fd2389;
	ld.local.f64 	%fd2390, [%rd105+16];
	add.s32 	%r1459, %r1458, %r915;
	mul.wide.u32 	%rd990, %r1459, 8;
	add.s64 	%rd991, %rd12, %rd990;
	st.local.f64 	[%rd991], %fd2390;
	ld.local.f64 	%fd2391, [%rd105+24];
	add.s32 	%r890, %r1459, %r915;
	mul.wide.u32 	%rd992, %r890, 8;
	add.s64 	%rd993, %rd12, %rd992;
	st.local.f64 	[%rd993], %fd2391;
	add.s32 	%r2440, %r2440, 4;
	and.b32  	%r1460, %r662, 60;
	setp.ne.s32 	%p281, %r2440, %r1460;
	@%p281 bra 	$L__BB4_841;
	setp.eq.s32 	%p282, %r826, 0;
	@%p282 bra 	$L__BB4_846;
	setp.eq.s32 	%p283, %r826, 1;
	ld.local.f64 	%fd2392, [%rd105+32];
	add.s32 	%r892, %r890, %r915;
	mul.wide.u32 	%rd994, %r892, 8;
	add.s64 	%rd995, %rd12, %rd994;
	st.local.f64 	[%rd995], %fd2392;
	@%p283 bra 	$L__BB4_846;
	setp.eq.s32 	%p284, %r826, 2;
	ld.local.f64 	%fd2393, [%rd105+40];
	add.s32 	%r893, %r892, %r915;
	mul.wide.u32 	%rd996, %r893, 8;
	add.s64 	%rd997, %rd12, %rd996;
	st.local.f64 	[%rd997], %fd2393;
	@%p284 bra 	$L__BB4_846;
	ld.local.f64 	%fd2394, [%rd105+48];
	add.s32 	%r1461, %r893, %r915;
	mul.wide.u32 	%rd998, %r1461, 8;
	add.s64 	%rd999, %rd12, %rd998;
	st.local.f64 	[%rd999], %fd2394;
$L__BB4_846:
	add.s32 	%r2413, %r2413, 1;
	setp.eq.s32 	%p285, %r2413, %r915;
	@%p285 bra 	$L__BB4_847;
	bra.uni 	$L__BB4_758;
$L__BB4_847:
	mul.lo.s32 	%r830, %r915, %r791;
	mov.b32 	%r2441, 0;
$L__BB4_848:
	add.s32 	%r1464, %r2441, %r830;
	mul.wide.s32 	%rd1000, %r1464, 8;
	add.s64 	%rd1001, %rd12, %rd1000;
	ld.local.f64 	%fd436, [%rd1001];
	add.s32 	%r1465, %r2441, %r820;
	mul.lo.s32 	%r896, %r1465, %r915;
	mov.b32 	%r2442, 0;
$L__BB4_849:
	mov.u32 	%r897, %r2442;
	mov.f64 	%fd4802, 0d0000000000000000;
	mov.b32 	%r2443, 0;
$L__BB4_850:
	.pragma "nounroll";
	mov.u32 	%r898, %r2443;
	mul.lo.s32 	%r1467, %r898, %r915;
	add.s32 	%r1468, %r1467, %r2441;
	mul.wide.u32 	%rd1002, %r1468, 8;
	add.s64 	%rd1003, %rd12, %rd1002;
	ld.local.f64 	%fd2396, [%rd1003];
	add.s32 	%r1469, %r1467, %r897;
	mul.wide.u32 	%rd1004, %r1469, 8;
	add.s64 	%rd1005, %rd12, %rd1004;
	ld.local.f64 	%fd2397, [%rd1005];
	fma.rn.f64 	%fd2398, %fd2396, %fd2397, %fd4802;
	add.s32 	%r1470, %r1468, %r915;
	mul.wide.u32 	%rd1006, %r1470, 8;
	add.s64 	%rd1007, %rd12, %rd1006;
	ld.local.f64 	%fd2399, [%rd1007];
	add.s32 	%r1471, %r1469, %r915;
	mul.wide.u32 	%rd1008, %r1471, 8;
	add.s64 	%rd1009, %rd12, %rd1008;
	ld.local.f64 	%fd2400, [%rd1009];
	fma.rn.f64 	%fd2401, %fd2399, %fd2400, %fd2398;
	add.s32 	%r1472, %r1470, %r915;
	mul.wide.u32 	%rd1010, %r1472, 8;
	add.s64 	%rd1011, %rd12, %rd1010;
	ld.local.f64 	%fd2402, [%rd1011];
	add.s32 	%r1473, %r1471, %r915;
	mul.wide.u32 	%rd1012, %r1473, 8;
	add.s64 	%rd1013, %rd12, %rd1012;
	ld.local.f64 	%fd2403, [%rd1013];
	fma.rn.f64 	%fd2404, %fd2402, %fd2403, %fd2401;
	add.s32 	%r1474, %r1472, %r915;
	mul.wide.u32 	%rd1014, %r1474, 8;
	add.s64 	%rd1015, %rd12, %rd1014;
	ld.local.f64 	%fd2405, [%rd1015];
	add.s32 	%r1475, %r1473, %r915;
	mul.wide.u32 	%rd1016, %r1475, 8;
	add.s64 	%rd1017, %rd12, %rd1016;
	ld.local.f64 	%fd2406, [%rd1017];
	fma.rn.f64 	%fd2407, %fd2405, %fd2406, %fd2404;
	add.s32 	%r1476, %r1474, %r915;
	mul.wide.u32 	%rd1018, %r1476, 8;
	add.s64 	%rd1019, %rd12, %rd1018;
	ld.local.f64 	%fd2408, [%rd1019];
	add.s32 	%r1477, %r1475, %r915;
	mul.wide.u32 	%rd1020, %r1477, 8;
	add.s64 	%rd1021, %rd12, %rd1020;
	ld.local.f64 	%fd2409, [%rd1021];
	fma.rn.f64 	%fd2410, %fd2408, %fd2409, %fd2407;
	add.s32 	%r1478, %r1476, %r915;
	mul.wide.u32 	%rd1022, %r1478, 8;
	add.s64 	%rd1023, %rd12, %rd1022;
	ld.local.f64 	%fd2411, [%rd1023];
	add.s32 	%r1479, %r1477, %r915;
	mul.wide.u32 	%rd1024, %r1479, 8;
	add.s64 	%rd1025, %rd12, %rd1024;
	ld.local.f64 	%fd2412, [%rd1025];
	fma.rn.f64 	%fd2413, %fd2411, %fd2412, %fd2410;
	add.s32 	%r1480, %r1478, %r915;
	mul.wide.u32 	%rd1026, %r1480, 8;
	add.s64 	%rd1027, %rd12, %rd1026;
	ld.local.f64 	%fd2414, [%rd1027];
	add.s32 	%r1481, %r1479, %r915;
	mul.wide.u32 	%rd1028, %r1481, 8;
	add.s64 	%rd1029, %rd12, %rd1028;
	ld.local.f64 	%fd2415, [%rd1029];
	fma.rn.f64 	%fd2416, %fd2414, %fd2415, %fd2413;
	add.s32 	%r1482, %r1480, %r915;
	mul.wide.u32 	%rd1030, %r1482, 8;
	add.s64 	%rd1031, %rd12, %rd1030;
	ld.local.f64 	%fd2417, [%rd1031];
	add.s32 	%r1483, %r1481, %r915;
	mul.wide.u32 	%rd1032, %r1483, 8;
	add.s64 	%rd1033, %rd12, %rd1032;
	ld.local.f64 	%fd2418, [%rd1033];
	fma.rn.f64 	%fd2419, %fd2417, %fd2418, %fd2416;
	add.s32 	%r1484, %r1482, %r915;
	mul.wide.u32 	%rd1034, %r1484, 8;
	add.s64 	%rd1035, %rd12, %rd1034;
	ld.local.f64 	%fd2420, [%rd1035];
	add.s32 	%r1485, %r1483, %r915;
	mul.wide.u32 	%rd1036, %r1485, 8;
	add.s64 	%rd1037, %rd12, %rd1036;
	ld.local.f64 	%fd2421, [%rd1037];
	fma.rn.f64 	%fd2422, %fd2420, %fd2421, %fd2419;
	add.s32 	%r1486, %r1484, %r915;
	mul.wide.u32 	%rd1038, %r1486, 8;
	add.s64 	%rd1039, %rd12, %rd1038;
	ld.local.f64 	%fd2423, [%rd1039];
	add.s32 	%r1487, %r1485, %r915;
	mul.wide.u32 	%rd1040, %r1487, 8;
	add.s64 	%rd1041, %rd12, %rd1040;
	ld.local.f64 	%fd2424, [%rd1041];
	fma.rn.f64 	%fd2425, %fd2423, %fd2424, %fd2422;
	add.s32 	%r1488, %r1486, %r915;
	mul.wide.u32 	%rd1042, %r1488, 8;
	add.s64 	%rd1043, %rd12, %rd1042;
	ld.local.f64 	%fd2426, [%rd1043];
	add.s32 	%r1489, %r1487, %r915;
	mul.wide.u32 	%rd1044, %r1489, 8;
	add.s64 	%rd1045, %rd12, %rd1044;
	ld.local.f64 	%fd2427, [%rd1045];
	fma.rn.f64 	%fd2428, %fd2426, %fd2427, %fd2425;
	add.s32 	%r1490, %r1488, %r915;
	mul.wide.u32 	%rd1046, %r1490, 8;
	add.s64 	%rd1047, %rd12, %rd1046;
	ld.local.f64 	%fd2429, [%rd1047];
	add.s32 	%r1491, %r1489, %r915;
	mul.wide.u32 	%rd1048, %r1491, 8;
	add.s64 	%rd1049, %rd12, %rd1048;
	ld.local.f64 	%fd2430, [%rd1049];
	fma.rn.f64 	%fd2431, %fd2429, %fd2430, %fd2428;
	add.s32 	%r1492, %r1490, %r915;
	mul.wide.u32 	%rd1050, %r1492, 8;
	add.s64 	%rd1051, %rd12, %rd1050;
	ld.local.f64 	%fd2432, [%rd1051];
	add.s32 	%r1493, %r1491, %r915;
	mul.wide.u32 	%rd1052, %r1493, 8;
	add.s64 	%rd1053, %rd12, %rd1052;
	ld.local.f64 	%fd2433, [%rd1053];
	fma.rn.f64 	%fd2434, %fd2432, %fd2433, %fd2431;
	add.s32 	%r1494, %r1492, %r915;
	mul.wide.u32 	%rd1054, %r1494, 8;
	add.s64 	%rd1055, %rd12, %rd1054;
	ld.local.f64 	%fd2435, [%rd1055];
	add.s32 	%r1495, %r1493, %r915;
	mul.wide.u32 	%rd1056, %r1495, 8;
	add.s64 	%rd1057, %rd12, %rd1056;
	ld.local.f64 	%fd2436, [%rd1057];
	fma.rn.f64 	%fd2437, %fd2435, %fd2436, %fd2434;
	add.s32 	%r1496, %r1494, %r915;
	mul.wide.u32 	%rd1058, %r1496, 8;
	add.s64 	%rd1059, %rd12, %rd1058;
	ld.local.f64 	%fd2438, [%rd1059];
	add.s32 	%r1497, %r1495, %r915;
	mul.wide.u32 	%rd1060, %r1497, 8;
	add.s64 	%rd1061, %rd12, %rd1060;
	ld.local.f64 	%fd2439, [%rd1061];
	fma.rn.f64 	%fd2440, %fd2438, %fd2439, %fd2437;
	add.s32 	%r899, %r1496, %r915;
	mul.wide.u32 	%rd1062, %r899, 8;
	add.s64 	%rd1063, %rd12, %rd1062;
	ld.local.f64 	%fd2441, [%rd1063];
	add.s32 	%r900, %r1497, %r915;
	mul.wide.u32 	%rd1064, %r900, 8;
	add.s64 	%rd1065, %rd12, %rd1064;
	ld.local.f64 	%fd2442, [%rd1065];
	fma.rn.f64 	%fd4802, %fd2441, %fd2442, %fd2440;
	add.s32 	%r2443, %r898, 16;
	setp.ne.s32 	%p286, %r2443, %r825;
	@%p286 bra 	$L__BB4_850;
	setp.eq.s32 	%p287, %r821, 0;
	@%p287 bra 	$L__BB4_861;
	setp.lt.u32 	%p288, %r822, 7;
	mov.u32 	%r2445, %r825;
	@%p288 bra 	$L__BB4_854;
	add.s32 	%r1498, %r899, %r915;
	mul.wide.u32 	%rd1066, %r1498, 8;
	add.s64 	%rd1067, %rd12, %rd1066;
	ld.local.f64 	%fd2444, [%rd1067];
	add.s32 	%r1499, %r900, %r915;
	mul.wide.u32 	%rd1068, %r1499, 8;
	add.s64 	%rd1069, %rd12, %rd1068;
	ld.local.f64 	%fd2445, [%rd1069];
	fma.rn.f64 	%fd2446, %fd2444, %fd2445, %fd4802;
	add.s32 	%r1500, %r1498, %r915;
	mul.wide.u32 	%rd1070, %r1500, 8;
	add.s64 	%rd1071, %rd12, %rd1070;
	ld.local.f64 	%fd2447, [%rd1071];
	add.s32 	%r1501, %r1499, %r915;
	mul.wide.u32 	%rd1072, %r1501, 8;
	add.s64 	%rd1073, %rd12, %rd1072;
	ld.local.f64 	%fd2448, [%rd1073];
	fma.rn.f64 	%fd2449, %fd2447, %fd2448, %fd2446;
	add.s32 	%r1502, %r1500, %r915;
	mul.wide.u32 	%rd1074, %r1502, 8;
	add.s64 	%rd1075, %rd12, %rd1074;
	ld.local.f64 	%fd2450, [%rd1075];
	add.s32 	%r1503, %r1501, %r915;
	mul.wide.u32 	%rd1076, %r1503, 8;
	add.s64 	%rd1077, %rd12, %rd1076;
	ld.local.f64 	%fd2451, [%rd1077];
	fma.rn.f64 	%fd2452, %fd2450, %fd2451, %fd2449;
	add.s32 	%r1504, %r1502, %r915;
	mul.wide.u32 	%rd1078, %r1504, 8;
	add.s64 	%rd1079, %rd12, %rd1078;
	ld.local.f64 	%fd2453, [%rd1079];
	add.s32 	%r1505, %r1503, %r915;
	mul.wide.u32 	%rd1080, %r1505, 8;
	add.s64 	%rd1081, %rd12, %rd1080;
	ld.local.f64 	%fd2454, [%rd1081];
	fma.rn.f64 	%fd2455, %fd2453, %fd2454, %fd2452;
	add.s32 	%r1506, %r1504, %r915;
	mul.wide.u32 	%rd1082, %r1506, 8;
	add.s64 	%rd1083, %rd12, %rd1082;
	ld.local.f64 	%fd2456, [%rd1083];
	add.s32 	%r1507, %r1505, %r915;
	mul.wide.u32 	%rd1084, %r1507, 8;
	add.s64 	%rd1085, %rd12, %rd1084;
	ld.local.f64 	%fd2457, [%rd1085];
	fma.rn.f64 	%fd2458, %fd2456, %fd2457, %fd2455;
	add.s32 	%r1508, %r1506, %r915;
	mul.wide.u32 	%rd1086, %r1508, 8;
	add.s64 	%rd1087, %rd12, %rd1086;
	ld.local.f64 	%fd2459, [%rd1087];
	add.s32 	%r1509, %r1507, %r915;
	mul.wide.u32 	%rd1088, %r1509, 8;
	add.s64 	%rd1089, %rd12, %rd1088;
	ld.local.f64 	%fd2460, [%rd1089];
	fma.rn.f64 	%fd2461, %fd2459, %fd2460, %fd2458;
	add.s32 	%r1510, %r1508, %r915;
	mul.wide.u32 	%rd1090, %r1510, 8;
	add.s64 	%rd1091, %rd12, %rd1090;
	ld.local.f64 	%fd2462, [%rd1091];
	add.s32 	%r1511, %r1509, %r915;
	mul.wide.u32 	%rd1092, %r1511, 8;
	add.s64 	%rd1093, %rd12, %rd1092;
	ld.local.f64 	%fd2463, [%rd1093];
	fma.rn.f64 	%fd2464, %fd2462, %fd2463, %fd2461;
	add.s32 	%r1512, %r1510, %r915;
	mul.wide.u32 	%rd1094, %r1512, 8;
	add.s64 	%rd1095, %rd12, %rd1094;
	ld.local.f64 	%fd2465, [%rd1095];
	add.s32 	%r1513, %r1511, %r915;
	mul.wide.u32 	%rd1096, %r1513, 8;
	add.s64 	%rd1097, %rd12, %rd1096;
	ld.local.f64 	%fd2466, [%rd1097];
	fma.rn.f64 	%fd4802, %fd2465, %fd2466, %fd2464;
	add.s32 	%r2445, %r898, 24;
$L__BB4_854:
	setp.eq.s32 	%p289, %r823, 0;
	@%p289 bra 	$L__BB4_861;
	setp.lt.u32 	%p290, %r824, 3;
	@%p290 bra 	$L__BB4_857;
	mul.lo.s32 	%r1514, %r2445, %r915;
	add.s32 	%r1515, %r1514, %r2441;
	mul.wide.u32 	%rd1098, %r1515, 8;
	add.s64 	%rd1099, %rd12, %rd1098;
	ld.local.f64 	%fd2468, [%rd1099];
	add.s32 	%r1516, %r1514, %r897;
	mul.wide.u32 	%rd1100, %r1516, 8;
	add.s64 	%rd1101, %rd12, %rd1100;
	ld.local.f64 	%fd2469, [%rd1101];
	fma.rn.f64 	%fd2470, %fd2468, %fd2469, %fd4802;
	add.s32 	%r1517, %r1515, %r915;
	mul.wide.u32 	%rd1102, %r1517, 8;
	add.s64 	%rd1103, %rd12, %rd1102;
	ld.local.f64 	%fd2471, [%rd1103];
	add.s32 	%r1518, %r1516, %r915;
	mul.wide.u32 	%rd1104, %r1518, 8;
	add.s64 	%rd1105, %rd12, %rd1104;
	ld.local.f64 	%fd2472, [%rd1105];
	fma.rn.f64 	%fd2473, %fd2471, %fd2472, %fd2470;
	add.s32 	%r1519, %r1517, %r915;
	mul.wide.u32 	%rd1106, %r1519, 8;
	add.s64 	%rd1107, %rd12, %rd1106;
	ld.local.f64 	%fd2474, [%rd1107];
	add.s32 	%r1520, %r1518, %r915;
	mul.wide.u32 	%rd1108, %r1520, 8;
	add.s64 	%rd1109, %rd12, %rd1108;
	ld.local.f64 	%fd2475, [%rd1109];
	fma.rn.f64 	%fd2476, %fd2474, %fd2475, %fd2473;
	add.s32 	%r1521, %r1519, %r915;
	mul.wide.u32 	%rd1110, %r1521, 8;
	add.s64 	%rd1111, %rd12, %rd1110;
	ld.local.f64 	%fd2477, [%rd1111];
	add.s32 	%r1522, %r1520, %r915;
	mul.wide.u32 	%rd1112, %r1522, 8;
	add.s64 	%rd1113, %rd12, %rd1112;
	ld.local.f64 	%fd2478, [%rd1113];
	fma.rn.f64 	%fd4802, %fd2477, %fd2478, %fd2476;
	add.s32 	%r2445, %r2445, 4;
$L__BB4_857:
	setp.eq.s32 	%p291, %r826, 0;
	@%p291 bra 	$L__BB4_861;
	setp.eq.s32 	%p292, %r826, 1;
	mul.lo.s32 	%r1523, %r2445, %r915;
	add.s32 	%r906, %r1523, %r2441;
	mul.wide.u32 	%rd1114, %r906, 8;
	add.s64 	%rd1115, %rd12, %rd1114;
	ld.local.f64 	%fd2479, [%rd1115];
	add.s32 	%r907, %r1523, %r897;
	mul.wide.u32 	%rd1116, %r907, 8;
	add.s64 	%rd1117, %rd12, %rd1116;
	ld.local.f64 	%fd2480, [%rd1117];
	fma.rn.f64 	%fd4802, %fd2479, %fd2480, %fd4802;
	@%p292 bra 	$L__BB4_861;
	setp.eq.s32 	%p293, %r826, 2;
	add.s32 	%r908, %r906, %r915;
	mul.wide.u32 	%rd1118, %r908, 8;
	add.s64 	%rd1119, %rd12, %rd1118;
	ld.local.f64 	%fd2481, [%rd1119];
	add.s32 	%r909, %r907, %r915;
	mul.wide.u32 	%rd1120, %r909, 8;
	add.s64 	%rd1121, %rd12, %rd1120;
	ld.local.f64 	%fd2482, [%rd1121];
	fma.rn.f64 	%fd4802, %fd2481, %fd2482, %fd4802;
	@%p293 bra 	$L__BB4_861;
	add.s32 	%r1524, %r908, %r915;
	mul.wide.u32 	%rd1122, %r1524, 8;
	add.s64 	%rd1123, %rd12, %rd1122;
	ld.local.f64 	%fd2483, [%rd1123];
	add.s32 	%r1525, %r909, %r915;
	mul.wide.u32 	%rd1124, %r1525, 8;
	add.s64 	%rd1125, %rd12, %rd1124;
	ld.local.f64 	%fd2484, [%rd1125];
	fma.rn.f64 	%fd4802, %fd2483, %fd2484, %fd4802;
$L__BB4_861:
	add.s32 	%r1526, %r897, %r830;
	mul.wide.s32 	%rd1126, %r1526, 8;
	add.s64 	%rd1127, %rd12, %rd1126;
	ld.local.f64 	%fd2485, [%rd1127];
	mul.f64 	%fd2486, %fd2485, 0dBFE0000000000000;
	fma.rn.f64 	%fd2487, %fd436, %fd2486, %fd4802;
	add.s32 	%r1527, %r897, %r896;
	mul.wide.s32 	%rd1128, %r1527, 8;
	add.s64 	%rd1129, %rd7, %rd1128;
	st.global.f64 	[%rd1129], %fd2487;
	add.s32 	%r2442, %r897, 1;
	setp.ne.s32 	%p294, %r897, %r2441;
	@%p294 bra 	$L__BB4_849;
	add.s32 	%r2441, %r2441, 1;
	setp.ne.s32 	%p295, %r2441, %r915;
	@%p295 bra 	$L__BB4_848;
$L__BB4_863:
	ret;

}
	// .globl	_Z14call_Linv_multPdS_S_S_ii
.visible .entry _Z14call_Linv_multPdS_S_S_ii(
	.param .u64 .ptr .align 1 _Z14call_Linv_multPdS_S_S_ii_param_0,
	.param .u64 .ptr .align 1 _Z14call_Linv_multPdS_S_S_ii_param_1,
	.param .u64 .ptr .align 1 _Z14call_Linv_multPdS_S_S_ii_param_2,
	.param .u64 .ptr .align 1 _Z14call_Linv_multPdS_S_S_ii_param_3,
	.param .u32 _Z14call_Linv_multPdS_S_S_ii_param_4,
	.param .u32 _Z14call_Linv_multPdS_S_S_ii_param_5
)
{
	.reg .pred 	%p<11>;
	.reg .b32 	%r<48>;
	.reg .b64 	%rd<55>;
	.reg .b64 	%fd<83>;

	ld.param.u64 	%rd7, [_Z14call_Linv_multPdS_S_S_ii_param_0];
	ld.param.u64 	%rd8, [_Z14call_Linv_multPdS_S_S_ii_param_1];
	ld.param.u64 	%rd9, [_Z14call_Linv_multPdS_S_S_ii_param_2];
	ld.param.u64 	%rd6, [_Z14call_Linv_multPdS_S_S_ii_param_3];
	ld.param.u32 	%r18, [_Z14call_Linv_multPdS_S_S_ii_param_4];
	ld.param.u32 	%r17, [_Z14call_Linv_multPdS_S_S_ii_param_5];
	cvta.to.global.u64 	%rd1, %rd7;
	cvta.to.global.u64 	%rd2, %rd9;
	cvta.to.global.u64 	%rd3, %rd8;
	mov.u32 	%r19, %ctaid.x;
	mov.u32 	%r20, %ntid.x;
	mov.u32 	%r21, %tid.x;
	mad.lo.s32 	%r1, %r19, %r20, %r21;
	setp.ge.s32 	%p1, %r1, %r18;
	@%p1 bra 	$L__BB5_14;
	add.s32 	%r22, %r1, 1;
	min.s32 	%r2, %r22, %r17;
	setp.lt.s32 	%p2, %r2, 1;
	mov.f64 	%fd82, 0d0000000000000000;
	@%p2 bra 	$L__BB5_13;
	mul.lo.s32 	%r3, %r17, %r1;
	and.b32  	%r4, %r2, 7;
	setp.lt.u32 	%p3, %r2, 8;
	mov.f64 	%fd82, 0d0000000000000000;
	mov.b32 	%r46, 0;
	@%p3 bra 	$L__BB5_5;
	and.b32  	%r46, %r2, 2147483640;
	neg.s32 	%r44, %r46;
	add.s64 	%rd4, %rd3, 32;
	add.s64 	%rd5, %rd1, 32;
	mov.f64 	%fd82, 0d0000000000000000;
	mov.u32 	%r43, %r3;
$L__BB5_4:
	.pragma "nounroll";
	mul.wide.s32 	%rd10, %r43, 8;
	add.s64 	%rd11, %rd4, %rd10;
	add.s64 	%rd12, %rd5, %rd10;
	ld.global.f64 	%fd17, [%rd11+-32];
	cvt.rzi.s32.f64 	%r24, %fd17;
	mul.wide.s32 	%rd13, %r24, 8;
	add.s64 	%rd14, %rd2, %rd13;
	ld.global.f64 	%fd18, [%rd14+-8];
	ld.global.f64 	%fd19, [%rd12+-32];
	fma.rn.f64 	%fd20, %fd18, %fd19, %fd82;
	ld.global.f64 	%fd21, [%rd11+-24];
	cvt.rzi.s32.f64 	%r25, %fd21;
	mul.wide.s32 	%rd15, %r25, 8;
	add.s64 	%rd16, %rd2, %rd15;
	ld.global.f64 	%fd22, [%rd16+-8];
	ld.global.f64 	%fd23, [%rd12+-24];
	fma.rn.f64 	%fd24, %fd22, %fd23, %fd20;
	ld.global.f64 	%fd25, [%rd11+-16];
	cvt.rzi.s32.f64 	%r26, %fd25;
	mul.wide.s32 	%rd17, %r26, 8;
	add.s64 	%rd18, %rd2, %rd17;
	ld.global.f64 	%fd26, [%rd18+-8];
	ld.global.f64 	%fd27, [%rd12+-16];
	fma.rn.f64 	%fd28, %fd26, %fd27, %fd24;
	ld.global.f64 	%fd29, [%rd11+-8];
	cvt.rzi.s32.f64 	%r27, %fd29;
	mul.wide.s32 	%rd19, %r27, 8;
	add.s64 	%rd20, %rd2, %rd19;
	ld.global.f64 	%fd30, [%rd20+-8];
	ld.global.f64 	%fd31, [%rd12+-8];
	fma.rn.f64 	%fd32, %fd30, %fd31, %fd28;
	ld.global.f64 	%fd33, [%rd11];
	cvt.rzi.s32.f64 	%r28, %fd33;
	mul.wide.s32 	%rd21, %r28, 8;
	add.s64 	%rd22, %rd2, %rd21;
	ld.global.f64 	%fd34, [%rd22+-8];
	ld.global.f64 	%fd35, [%rd12];
	fma.rn.f64 	%fd36, %fd34, %fd35, %fd32;
	ld.global.f64 	%fd37, [%rd11+8];
	cvt.rzi.s32.f64 	%r29, %fd37;
	mul.wide.s32 	%rd23, %r29, 8;
	add.s64 	%rd24, %rd2, %rd23;
	ld.global.f64 	%fd38, [%rd24+-8];
	ld.global.f64 	%fd39, [%rd12+8];
	fma.rn.f64 	%fd40, %fd38, %fd39, %fd36;
	ld.global.f64 	%fd41, [%rd11+16];
	cvt.rzi.s32.f64 	%r30, %fd41;
	mul.wide.s32 	%rd25, %r30, 8;
	add.s64 	%rd26, %rd2, %rd25;
	ld.global.f64 	%fd42, [%rd26+-8];
	ld.global.f64 	%fd43, [%rd12+16];
	fma.rn.f64 	%fd44, %fd42, %fd43, %fd40;
	ld.global.f64 	%fd45, [%rd11+24];
	cvt.rzi.s32.f64 	%r31, %fd45;
	mul.wide.s32 	%rd27, %r31, 8;
	add.s64 	%rd28, %rd2, %rd27;
	ld.global.f64 	%fd46, [%rd28+-8];
	ld.global.f64 	%fd47, [%rd12+24];
	fma.rn.f64 	%fd82, %fd46, %fd47, %fd44;
	add.s32 	%r44, %r44, 8;
	add.s32 	%r43, %r43, 8;
	setp.ne.s32 	%p4, %r44, 0;
	@%p4 bra 	$L__BB5_4;
$L__BB5_5:
	setp.eq.s32 	%p5, %r4, 0;
	@%p5 bra 	$L__BB5_13;
	and.b32  	%r12, %r2, 3;
	setp.lt.u32 	%p6, %r4, 4;
	@%p6 bra 	$L__BB5_8;
	add.s32 	%r32, %r46, %r3;
	mul.wide.s32 	%rd29, %r32, 8;
	add.s64 	%rd30, %rd3, %rd29;
	ld.global.f64 	%fd49, [%rd30];
	cvt.rzi.s32.f64 	%r33, %fd49;
	mul.wide.s32 	%rd31, %r33, 8;
	add.s64 	%rd32, %rd2, %rd31;
	ld.global.f64 	%fd50, [%rd32+-8];
	add.s64 	%rd33, %rd1, %rd29;
	ld.global.f64 	%fd51, [%rd33];
	fma.rn.f64 	%fd52, %fd50, %fd51, %fd82;
	ld.global.f64 	%fd53, [%rd30+8];
	cvt.rzi.s32.f64 	%r34, %fd53;
	mul.wide.s32 	%rd34, %r34, 8;
	add.s64 	%rd35, %rd2, %rd34;
	ld.global.f64 	%fd54, [%rd35+-8];
	ld.global.f64 	%fd55, [%rd33+8];
	fma.rn.f64 	%fd56, %fd54, %fd55, %fd52;
	ld.global.f64 	%fd57, [%rd30+16];
	cvt.rzi.s32.f64 	%r35, %fd57;
	mul.wide.s32 	%rd36, %r35, 8;
	add.s64 	%rd37, %rd2, %rd36;
	ld.global.f64 	%fd58, [%rd37+-8];
	ld.global.f64 	%fd59, [%rd33+16];
	fma.rn.f64 	%fd60, %fd58, %fd59, %fd56;
	ld.global.f64 	%fd61, [%rd30+24];
	cvt.rzi.s32.f64 	%r36, %fd61;
	mul.wide.s32 	%rd38, %r36, 8;
	add.s64 	%rd39, %rd2, %rd38;
	ld.global.f64 	%fd62, [%rd39+-8];
	ld.global.f64 	%fd63, [%rd33+24];
	fma.rn.f64 	%fd82, %fd62, %fd63, %fd60;
	add.s32 	%r46, %r46, 4;
$L__BB5_8:
	setp.eq.s32 	%p7, %r12, 0;
	@%p7 bra 	$L__BB5_13;
	setp.eq.s32 	%p8, %r12, 1;
	@%p8 bra 	$L__BB5_11;
	add.s32 	%r37, %r46, %r3;
	mul.wide.s32 	%rd40, %r37, 8;
	add.s64 	%rd41, %rd3, %rd40;
	ld.global.f64 	%fd65, [%rd41];
	cvt.rzi.s32.f64 	%r38, %fd65;
	mul.wide.s32 	%rd42, %r38, 8;
	add.s64 	%rd43, %rd2, %rd42;
	ld.global.f64 	%fd66, [%rd43+-8];
	add.s64 	%rd44, %rd1, %rd40;
	ld.global.f64 	%fd67, [%rd44];
	fma.rn.f64 	%fd68, %fd66, %fd67, %fd82;
	ld.global.f64 	%fd69, [%rd41+8];
	cvt.rzi.s32.f64 	%r39, %fd69;
	mul.wide.s32 	%rd45, %r39, 8;
	add.s64 	%rd46, %rd2, %rd45;
	ld.global.f64 	%fd70, [%rd46+-8];
	ld.global.f64 	%fd71, [%rd44+8];
	fma.rn.f64 	%fd82, %fd70, %fd71, %fd68;
	add.s32 	%r46, %r46, 2;
$L__BB5_11:
	and.b32  	%r40, %r2, 1;
	setp.eq.b32 	%p9, %r40, 1;
	not.pred 	%p10, %p9;
	@%p10 bra 	$L__BB5_13;
	add.s32 	%r41, %r46, %r3;
	mul.wide.s32 	%rd47, %r41, 8;
	add.s64 	%rd48, %rd3, %rd47;
	ld.global.f64 	%fd72, [%rd48];
	cvt.rzi.s32.f64 	%r42, %fd72;
	mul.wide.s32 	%rd49, %r42, 8;
	add.s64 	%rd50, %rd2, %rd49;
	ld.global.f64 	%fd73, [%rd50+-8];
	add.s64 	%rd51, %rd1, %rd47;
	ld.global.f64 	%fd74, [%rd51];
	fma.rn.f64 	%fd82, %fd73, %fd74, %fd82;
$L__BB5_13:
	cvta.to.global.u64 	%rd52, %rd6;
	mul.wide.s32 	%rd53, %r1, 8;
	add.s64 	%rd54, %rd52, %rd53;
	st.global.f64 	[%rd54], %fd82;
$L__BB5_14:
	ret;

}


// ===== COMPILED SASS (sm_100) =====

	.target	sm_100

	.elftype	@"ET_EXEC"


//--------------------- .note.nv.tkinfo           --------------------------
	.section	.note.nv.tkinfo,"",@"SHT_NOTE"
	.sectionflags	@"SHF_NOTE_NV_TKINFO"
	.tkinfo
        /*0018*/ 	.word	0x00000002
        /*0030*/ 	.string	""
        /*0030*/ 	.string	"ptxas"
        /*0030*/ 	.string	"Cuda compilation tools, release 13.0, V13.0.88"
        /*0030*/ 	.string	"Build cuda_13.0.r13.0/compiler.36424714_0"
        /*0030*/ 	.string	"-arch sm_100 -m 64 "



//--------------------- .note.nv.cuinfo           --------------------------
	.section	.note.nv.cuinfo,"",@"SHT_NOTE"
	.sectionflags	@"SHF_NOTE_NV_CUINFO"
        /*0018*/ 	.short	0x0002
        /*001a*/ 	.short	0x0064
        /*001c*/ 	.short	0x0082
	.zero		2


//--------------------- .nv.info                  --------------------------
	.section	.nv.info,"",@"SHT_CUDA_INFO"
	.align	4


	//----- nvinfo : EIATTR_REGCOUNT
	.align		4
        /*0000*/ 	.byte	0x04, 0x2f
        /*0002*/ 	.short	(.L_1 - .L_0)
	.align		4
.L_0:
        /*0004*/ 	.word	index@(_Z21call_vecchia_Linv_gpuPdS_dddS_S_iiii)
        /*0008*/ 	.word	0x00000028


	//----- nvinfo : EIATTR_FRAME_SIZE
	.align		4
.L_1:
        /*000c*/ 	.byte	0x04, 0x11
        /*000e*/ 	.short	(.L_3 - .L_2)
	.align		4
.L_2:
        /*0010*/ 	.word	index@($__internal_8_$__cuda_sm20_dsqrt_rn_f64_mediumpath_v1)
        /*0014*/ 	.word	0x00005480


	//----- nvinfo : EIATTR_FRAME_SIZE
	.align		4
.L_3:
        /*0018*/ 	.byte	0x04, 0x11
        /*001a*/ 	.short	(.L_5 - .L_4)
	.align		4
.L_4:
        /*001c*/ 	.word	index@($__internal_7_$__cuda_sm20_div_rn_f64_full)
        /*0020*/ 	.word	0x00005480


	//----- nvinfo : EIATTR_FRAME_SIZE
	.align		4
.L_5:
        /*0024*/ 	.byte	0x04, 0x11
        /*0026*/ 	.short	(.L_7 - .L_6)
	.align		4
.L_6:
        /*0028*/ 	.word	index@(_Z21call_vecchia_Linv_gpuPdS_dddS_S_iiii)
        /*002c*/ 	.word	0x00005480


	//----- nvinfo : EIATTR_REGCOUNT
	.align		4
.L_7:
        /*0030*/ 	.byte	0x04, 0x2f
        /*0032*/ 	.short	(.L_9 - .L_8)
	.align		4
.L_8:
        /*0034*/ 	.word	index@(_Z25substitute_batched_kernelPdS_S_S_iii)
        /*0038*/ 	.word	0x0000001a


	//----- nvinfo : EIATTR_FRAME_SIZE
	.align		4
.L_9:
        /*003c*/ 	.byte	0x04, 0x11
        /*003e*/ 	.short	(.L_11 - .L_10)
	.align		4
.L_10:
        /*0040*/ 	.word	index@($__internal_6_$__cuda_sm20_div_rn_f64_full)
        /*0044*/ 	.word	0x00000000


	//----- nvinfo : EIATTR_FRAME_SIZE
	.align		4
.L_11:
        /*0048*/ 	.byte	0x04, 0x11
        /*004a*/ 	.short	(.L_13 - .L_12)
	.align		4
.L_12:
        /*004c*/ 	.word	index@(_Z25substitute_batched_kernelPdS_S_S_iii)
        /*0050*/ 	.word	0x00000000


	//----- nvinfo : EIATTR_REGCOUNT
	.align		4
.L_13:
        /*0054*/ 	.byte	0x04, 0x2f
        /*0056*/ 	.short	(.L_15 - .L_14)
	.align		4
.L_14:
        /*0058*/ 	.word	index@(_Z25covariance_batched_kernelPdS_S_iii)
        /*005c*/ 	.word	0x00000020


	//----- nvinfo : EIATTR_FRAME_SIZE
	.align		4
.L_15:
        /*0060*/ 	.byte	0x04, 0x11
        /*0062*/ 	.short	(.L_17 - .L_16)
	.align		4
.L_16:
        /*0064*/ 	.word	index@($__internal_5_$__cuda_sm20_dsqrt_rn_f64_mediumpath_v1)
        /*0068*/ 	.word	0x00000000


	//----- nvinfo : EIATTR_FRAME_SIZE
	.align		4
.L_17:
        /*006c*/ 	.byte	0x04, 0x11
        /*006e*/ 	.short	(.L_19 - .L_18)
	.align		4
.L_18:
        /*0070*/ 	.word	index@(_Z25covariance_batched_kernelPdS_S_iii)
        /*0074*/ 	.word	0x00000000


	//----- nvinfo : EIATTR_REGCOUNT
	.align		4
.L_19:
        /*0078*/ 	.byte	0x04, 0x2f
        /*007a*/ 	.short	(.L_21 - .L_20)
	.align		4
.L_20:
        /*007c*/ 	.word	index@(_Z33cholesky_and_solve_batched_kernelPdS_S_iii)
        /*0080*/ 	.word	0x00000024


	//----- nvinfo : EIATTR_FRAME_SIZE
	.align		4
.L_21:
        /*0084*/ 	.byte	0x04, 0x11
        /*0086*/ 	.short	(.L_23 - .L_22)
	.align		4
.L_22:
        /*0088*/ 	.word	index@($__internal_4_$__cuda_sm20_dsqrt_rn_f64_mediumpath_v1)
        /*008c*/ 	.word	0x00000000


	//----- nvinfo : EIATTR_FRAME_SIZE
	.align		4
.L_23:
        /*0090*/ 	.byte	0x04, 0x11
        /*0092*/ 	.short	(.L_25 - .L_24)
	.align		4
.L_24:
        /*0094*/ 	.word	index@($__internal_3_$__cuda_sm20_div_rn_f64_full)
        /*0098*/ 	.word	0x00000000


	//----- nvinfo : EIATTR_FRAME_SIZE
	.align		4
.L_25:
        /*009c*/ 	.byte	0x04, 0x11
        /*009e*/ 	.short	(.L_27 - .L_26)
	.align		4
.L_26:
        /*00a0*/ 	.word	index@(_Z33cholesky_and_solve_batched_kernelPdS_S_iii)
        /*00a4*/ 	.word	0x00000000


	//----- nvinfo : EIATTR_REGCOUNT
	.align		4
.L_27:
        /*00a8*/ 	.byte	0x04, 0x2f
        /*00aa*/ 	.short	(.L_29 - .L_28)
	.align		4
.L_28:
        /*00ac*/ 	.word	index@(_Z14compute_piecesPdS_S_S_S_S_S_S_S_S_S_S_S_dddiiiiibb)
        /*00b0*/ 	.word	0x00000046


	//----- nvinfo : EIATTR_FRAME_SIZE
	.align		4
.L_29:
        /*00b4*/ 	.byte	0x04, 0x11
        /*00b6*/ 	.short	(.L_31 - .L_30)
	.align		4
.L_30:
        /*00b8*/ 	.word	index@($__internal_2_$__cuda_sm20_dsqrt_rn_f64_mediumpath_v1)
        /*00bc*/ 	.word	0x00016bb0


	//----- nvinfo : EIATTR_FRAME_SIZE
	.align		4
.L_31:
        /*00c0*/ 	.byte	0x04, 0x11
        /*00c2*/ 	.short	(.L_33 - .L_32)
	.align		4
.L_32:
        /*00c4*/ 	.word	index@($__internal_1_$__cuda_sm20_div_rn_f64_full)
        /*00c8*/ 	.word	0x00016bb0


	//----- nvinfo : EIATTR_FRAME_SIZE
	.align		4
.L_33:
        /*00cc*/ 	.byte	0x04, 0x11
        /*00ce*/ 	.short	(.L_35 - .L_34)
	.align		4
.L_34:
        /*00d0*/ 	.word	index@($__internal_0_$__cuda_sm20_dblrcp_rn_slowpath_v3)
        /*00d4*/ 	.word	0x00016bb0


	//----- nvinfo : EIATTR_FRAME_SIZE
	.align		4
.L_35:
        /*00d8*/ 	.byte	0x04, 0x11
        /*00da*/ 	.short	(.L_37 - .L_36)
	.align		4
.L_36:
        /*00dc*/ 	.word	index@(_Z14compute_piecesPdS_S_S_S_S_S_S_S_S_S_S_S_dddiiiiibb)
        /*00e0*/ 	.word	0x00016bb0


	//----- nvinfo : EIATTR_REGCOUNT
	.align		4
.L_37:
        /*00e4*/ 	.byte	0x04, 0x2f
        /*00e6*/ 	.short	(.L_39 - .L_38)
	.align		4
.L_38:
        /*00e8*/ 	.word	index@(_Z14call_Linv_multPdS_S_S_ii)
        /*00ec*/ 	.word	0x00000020


	//----- nvinfo : EIATTR_FRAME_SIZE
	.align		4
.L_39:
        /*00f0*/ 	.byte	0x04, 0x11
        /*00f2*/ 	.short	(.L_41 - .L_40)
	.align		4
.L_40:
        /*00f4*/ 	.word	index@(_Z14call_Linv_multPdS_S_S_ii)
        /*00f8*/ 	.word	0x00000000


	//----- nvinfo : EIATTR_MIN_STACK_SIZE
	.align		4
.L_41:
        /*00fc*/ 	.byte	0x04, 0x12
        /*00fe*/ 	.short	(.L_43 - .L_42)
	.align		4
.L_42:
        /*0100*/ 	.word	index@(_Z14call_Linv_multPdS_S_S_ii)
        /*0104*/ 	.word	0x00000000


	//----- nvinfo : EIATTR_MIN_STACK_SIZE
	.align		4
.L_43:
        /*0108*/ 	.byte	0x04, 0x12
        /*010a*/ 	.short	(.L_45 - .L_44)
	.align		4
.L_44:
        /*010c*/ 	.word	index@(_Z14compute_piecesPdS_S_S_S_S_S_S_S_S_S_S_S_dddiiiiibb)
        /*0110*/ 	.word	0x00016bb0


	//----- nvinfo : EIATTR_MIN_STACK_SIZE
	.align		4
.L_45:
        /*0114*/ 	.byte	0x04, 0x12
        /*0116*/ 	.short	(.L_47 - .L_46)
	.align		4
.L_46:
        /*0118*/ 	.word	index@(_Z33cholesky_and_solve_batched_kernelPdS_S_iii)
        /*011c*/ 	.word	0x00000000


	//----- nvinfo : EIATTR_MIN_STACK_SIZE
	.align		4
.L_47:
        /*0120*/ 	.byte	0x04, 0x12
        /*0122*/ 	.short	(.L_49 - .L_48)
	.align		4
.L_48:
        /*0124*/ 	.word	index@(_Z25covariance_batched_kernelPdS_S_iii)
        /*0128*/ 	.word	0x00000000


	//----- nvinfo : EIATTR_MIN_STACK_SIZE
	.align		4
.L_49:
        /*012c*/ 	.byte	0x04, 0x12
        /*012e*/ 	.short	(.L_51 - .L_50)
	.align		4
.L_50:
        /*0130*/ 	.word	index@(_Z25substitute_batched_kernelPdS_S_S_iii)
        /*0134*/ 	.word	0x00000000


	//----- nvinfo : EIATTR_MIN_STACK_SIZE
	.align		4
.L_51:
        /*0138*/ 	.byte	0x04, 0x12
        /*013a*/ 	.short	(.L_53 - .L_52)
	.align		4
.L_52:
        /*013c*/ 	.word	index@(_Z21call_vecchia_Linv_gpuPdS_dddS_S_iiii)
        /*0140*/ 	.word	0x00005480
.L_53:


//--------------------- .nv.compat                --------------------------
	.section	.nv.compat,"",@"SHT_CUDA_COMPAT_INFO"
	.align	4
        /*0000*/ 	.byte	0x02, 0x09, 0x00, 0x00, 0x02, 0x02, 0x01, 0x00, 0x02, 0x05, 0x05, 0x00, 0x03, 0x07, 0x01, 0x01
        /*0010*/ 	.byte	0x02, 0x03, 0x00, 0x00, 0x02, 0x06, 0x01, 0x00, 0x04, 0x0b, 0x08, 0x00, 0x01, 0x00, 0x00, 0x00
        /*0020*/ 	.byte	0x00, 0x00, 0x00, 0x00


//--------------------- .nv.info._Z14call_Linv_multPdS_S_S_ii --------------------------
	.section	.nv.info._Z14call_Linv_multPdS_S_S_ii,"",@"SHT_CUDA_INFO"
	.sectionflags	@""
	.align	4


	//----- nvinfo : EIATTR_CUDA_API_VERSION
	.align		4
        /*0000*/ 	.byte	0x04, 0x37
        /*0002*/ 	.short	(.L_55 - .L_54)
.L_54:
        /*0004*/ 	.word	0x00000082


	//----- nvinfo : EIATTR_KPARAM_INFO
	.align		4
.L_55:
        /*0008*/ 	.byte	0x04, 0x17
        /*000a*/ 	.short	(.L_57 - .L_56)
.L_56:
        /*000c*/ 	.word	0x00000000
        /*0010*/ 	.short	0x0005
        /*0012*/ 	.short	0x0024
        /*0014*/ 	.byte	0x00, 0xf0, 0x11, 0x00


	//----- nvinfo : EIATTR_KPARAM_INFO
	.align		4
.L_57:
        /*0018*/ 	.byte	0x04, 0x17
        /*001a*/ 	.short	(.L_59 - .L_58)
.L_58:
        /*001c*/ 	.word	0x00000000
        /*0020*/ 	.short	0x0004
        /*0022*/ 	.short	0x0020
        /*0024*/ 	.byte	0x00, 0xf0, 0x11, 0x00


	//----- nvinfo : EIATTR_KPARAM_INFO
	.align		4
.L_59:
        /*0028*/ 	.byte	0x04, 0x17
        /*002a*/ 	.short	(.L_61 - .L_60)
.L_60:
        /*002c*/ 	.word	0x00000000
        /*0030*/ 	.short	0x0003
        /*0032*/ 	.short	0x0018
        /*0034*/ 	.byte	0x00, 0xf5, 0x21, 0x00


	//----- nvinfo : EIATTR_KPARAM_INFO
	.align		4
.L_61:
        /*0038*/ 	.byte	0x04, 0x17
        /*003a*/ 	.short	(.L_63 - .L_62)
.L_62:
        /*003c*/ 	.word	0x00000000
        /*0040*/ 	.short	0x0002
        /*0042*/ 	.short	0x0010
        /*0044*/ 	.byte	0x00, 0xf5, 0x21, 0x00


	//----- nvinfo : EIATTR_KPARAM_INFO
	.align		4
.L_63:
        /*0048*/ 	.byte	0x04, 0x17
        /*004a*/ 	.short	(.L_65 - .L_64)
.L_64:
        /*004c*/ 	.word	0x00000000
        /*0050*/ 	.short	0x0001
        /*0052*/ 	.short	0x0008
        /*0054*/ 	.byte	0x00, 0xf5, 0x21, 0x00


	//----- nvinfo : EIATTR_KPARAM_INFO
	.align		4
.L_65:
        /*0058*/ 	.byte	0x04, 0x17
        /*005a*/ 	.short	(.L_67 - .L_66)
.L_66:
        /*005c*/ 	.word	0x00000000
        /*0060*/ 	.short	0x0000
        /*0062*/ 	.short	0x0000
        /*0064*/ 	.byte	0x00, 0xf5, 0x21, 0x00


	//----- nvinfo : EIATTR_SPARSE_MMA_MASK
	.align		4
.L_67:
        /*0068*/ 	.byte	0x03, 0x50
        /*006a*/ 	.short	0x0000


	//----- nvinfo : EIATTR_MAXREG_COUNT
	.align		4
        /*006c*/ 	.byte	0x03, 0x1b
        /*006e*/ 	.short	0x00ff


	//----- nvinfo : EIATTR_MERCURY_ISA_VERSION
	.align		4
        /*0070*/ 	.byte	0x03, 0x5f
        /*0072*/ 	.short	0x0101


	//----- nvinfo : EIATTR_VRC_CTA_INIT_COUNT
	.align		4
        /*0074*/ 	.byte	0x02, 0x4a
	.zero		1
	.zero		1


	//----- nvinfo : EIATTR_EXIT_INSTR_OFFSETS
	.align		4
        /*0078*/ 	.byte	0x04, 0x1c
        /*007a*/ 	.short	(.L_69 - .L_68)


	//   ....[0]....
.L_68:
        /*007c*/ 	.word	0x00000070


	//   ....[1]....
        /*0080*/ 	.word	0x00000a60


	//----- nvinfo : EIATTR_CRS_STACK_SIZE
	.align		4
.L_69:
        /*0084*/ 	.byte	0x04, 0x1e
        /*0086*/ 	.short	(.L_71 - .L_70)
.L_70:
        /*0088*/ 	.word	0x00000000


	//----- nvinfo : EIATTR_CBANK_PARAM_SIZE
	.align		4
.L_71:
        /*008c*/ 	.byte	0x03, 0x19
        /*008e*/ 	.short	0x0028


	//----- nvinfo : EIATTR_PARAM_CBANK
	.align		4
        /*0090*/ 	.byte	0x04, 0x0a
        /*0092*/ 	.short	(.L_73 - .L_72)
	.align		4
.L_72:
        /*0094*/ 	.word	index@(.nv.constant0._Z14call_Linv_multPdS_S_S_ii)
        /*0098*/ 	.short	0x0380
        /*009a*/ 	.short	0x0028


	//----- nvinfo : EIATTR_SW_WAR
	.align		4
.L_73:
        /*009c*/ 	.byte	0x04, 0x36
        /*009e*/ 	.short	(.L_75 - .L_74)
.L_74:
        /*00a0*/ 	.word	0x00000008
.L_75:


//--------------------- .nv.info._Z14compute_piecesPdS_S_S_S_S_S_S_S_S_S_S_S_dddiiiiibb --------------------------
	.section	.nv.info._Z14compute_piecesPdS_S_S_S_S_S_S_S_S_S_S_S_dddiiiiibb,"",@"SHT_CUDA_INFO"
	.sectionflags	@""
	.align	4


	//----- nvinfo : EIATTR_CUDA_API_VERSION
	.align		4
        /*0000*/ 	.byte	0x04, 0x37
        /*0002*/ 	.short	(.L_77 - .L_76)
.L_76:
        /*0004*/ 	.word	0x00000082


	//----- nvinfo : EIATTR_KPARAM_INFO
	.align		4
.L_77:
        /*0008*/ 	.byte	0x04, 0x17
        /*000a*/ 	.short	(.L_79 - .L_78)
.L_78:
        /*000c*/ 	.word	0x00000000
        /*0010*/ 	.short	0x0016
        /*0012*/ 	.short	0x0095
        /*0014*/ 	.byte	0x00, 0xf0, 0x05, 0x00


	//----- nvinfo : EIATTR_KPARAM_INFO
	.align		4
.L_79:
        /*0018*/ 	.byte	0x04, 0x17
        /*001a*/ 	.short	(.L_81 - .L_80)
.L_80:
        /*001c*/ 	.word	0x00000000
        /*0020*/ 	.short	0x0015
        /*0022*/ 	.short	0x0094
        /*0024*/ 	.byte	0x00, 0xf0, 0x05, 0x00


	//----- nvinfo : EIATTR_KPARAM_INFO
	.align		4
.L_81:
        /*0028*/ 	.byte	0x04, 0x17
        /*002a*/ 	.short	(.L_83 - .L_82)
.L_82:
        /*002c*/ 	.word	0x00000000
        /*0030*/ 	.short	0x0014
        /*0032*/ 	.short	0x0090
        /*0034*/ 	.byte	0x00, 0xf0, 0x11, 0x00


	//----- nvinfo : EIATTR_KPARAM_INFO
	.align		4
.L_83:
        /*0038*/ 	.byte	0x04, 0x17
        /*003a*/ 	.short	(.L_85 - .L_84)
.L_84:
        /*003c*/ 	.word	0x00000000
        /*0040*/ 	.short	0x0013
        /*0042*/ 	.short	0x008c
        /*0044*/ 	.byte	0x00, 0xf0, 0x11, 0x00


	//----- nvinfo : EIATTR_KPARAM_INFO
	.align		4
.L_85:
        /*0048*/ 	.byte	0x04, 0x17
        /*004a*/ 	.short	(.L_87 - .L_86)
.L_86:
        /*004c*/ 	.word	0x00000000
        /*0050*/ 	.short	0x0012
        /*0052*/ 	.short	0x0088
        /*0054*/ 	.byte	0x00, 0xf0, 0x11, 0x00


	//----- nvinfo : EIATTR_KPARAM_INFO
	.align		4
.L_87:
        /*0058*/ 	.byte	0x04, 0x17
        /*005a*/ 	.short	(.L_89 - .L_88)
.L_88:
        /*005c*/ 	.word	0x00000000
        /*0060*/ 	.short	0x0011
        /*0062*/ 	.short	0x0084
        /*0064*/ 	.byte	0x00, 0xf0, 0x11, 0x00


	//----- nvinfo : EIATTR_KPARAM_INFO
	.align		4
.L_89:
        /*0068*/ 	.byte	0x04, 0x17
        /*006a*/ 	.short	(.L_91 - .L_90)
.L_90:
        /*006c*/ 	.word	0x00000000
        /*0070*/ 	.short	0x0010
        /*0072*/ 	.short	0x0080
        /*0074*/ 	.byte	0x00, 0xf0, 0x11, 0x00


	//----- nvinfo : EIATTR_KPARAM_INFO
	.align		4
.L_91:
        /*0078*/ 	.byte	0x04, 0x17
        /*007a*/ 	.short	(.L_93 - .L_92)
.L_92:
        /*007c*/ 	.word	0x00000000
        /*0080*/ 	.short	0x000f
        /*0082*/ 	.short	0x0078
        /*0084*/ 	.byte	0x00, 0xf0, 0x21, 0x00


	//----- nvinfo : EIATTR_KPARAM_INFO
	.align		4
.L_93:
        /*0088*/ 	.byte	0x04, 0x17
        /*008a*/ 	.short	(.L_95 - .L_94)
.L_94:
        /*008c*/ 	.word	0x00000000
        /*0090*/ 	.short	0x000e
        /*0092*/ 	.short	0x0070
        /*0094*/ 	.byte	0x00, 0xf0, 0x21, 0x00


	//----- nvinfo : EIATTR_KPARAM_INFO
	.align		4
.L_95:
        /*0098*/ 	.byte	0x04, 0x17
        /*009a*/ 	.short	(.L_97 - .L_96)
.L_96:
        /*009c*/ 	.word	0x00000000
        /*00a0*/ 	.short	0x000d
        /*00a2*/ 	.short	0x0068
        /*00a4*/ 	.byte	0x00, 0xf0, 0x21, 0x00


	//----- nvinfo : EIATTR_KPARAM_INFO
	.align		4
.L_97:
        /*00a8*/ 	.byte	0x04, 0x17
        /*00aa*/ 	.short	(.L_99 - .L_98)
.L_98:
        /*00ac*/ 	.word	0x00000000
        /*00b0*/ 	.short	0x000c
        /*00b2*/ 	.short	0x0060
        /*00b4*/ 	.byte	0x00, 0xf5, 0x21, 0x00


	//----- nvinfo : EIATTR_KPARAM_INFO
	.align		4
.L_99:
        /*00b8*/ 	.byte	0x04, 0x17
        /*00ba*/ 	.short	(.L_101 - .L_100)
.L_100:
        /*00bc*/ 	.word	0x00000000
        /*00c0*/ 	.short	0x000b
        /*00c2*/ 	.short	0x0058
        /*00c4*/ 	.byte	0x00, 0xf5, 0x21, 0x00


	//----- nvinfo : EIATTR_KPARAM_INFO
	.align		4
.L_101:
        /*00c8*/ 	.byte	0x04, 0x17
        /*00ca*/ 	.short	(.L_103 - .L_102)
.L_102:
        /*00cc*/ 	.word	0x00000000
        /*00d0*/ 	.short	0x000a
        /*00d2*/ 	.short	0x0050
        /*00d4*/ 	.byte	0x00, 0xf5, 0x21, 0x00


	//----- nvinfo : EIATTR_KPARAM_INFO
	.align		4
.L_103:
        /*00d8*/ 	.byte	0x04, 0x17
        /*00da*/ 	.short	(.L_105 - .L_104)
.L_104:
        /*00dc*/ 	.word	0x00000000
        /*00e0*/ 	.short	0x0009
        /*00e2*/ 	.short	0x0048
        /*00e4*/ 	.byte	0x00, 0xf5, 0x21, 0x00


	//----- nvinfo : EIATTR_KPARAM_INFO
	.align		4
.L_105:
        /*00e8*/ 	.byte	0x04, 0x17
        /*00ea*/ 	.short	(.L_107 - .L_106)
.L_106:
        /*00ec*/ 	.word	0x00000000
        /*00f0*/ 	.short	0x0008
        /*00f2*/ 	.short	0x0040
        /*00f4*/ 	.byte	0x00, 0xf5, 0x21, 0x00


	//----- nvinfo : EIATTR_KPARAM_INFO
	.align		4
.L_107:
        /*00f8*/ 	.byte	0x04, 0x17
        /*00fa*/ 	.short	(.L_109 - .L_108)
.L_108:
        /*00fc*/ 	.word	0x00000000
        /*0100*/ 	.short	0x0007
        /*0102*/ 	.short	0x0038
        /*0104*/ 	.byte	0x00, 0xf5, 0x21, 0x00


	//----- nvinfo : EIATTR_KPARAM_INFO
	.align		4
.L_109:
        /*0108*/ 	.byte	0x04, 0x17
        /*010a*/ 	.short	(.L_111 - .L_110)
.L_110:
        /*010c*/ 	.word	0x00000000
        /*0110*/ 	.short	0x0006
        /*0112*/ 	.short	0x0030
        /*0114*/ 	.byte	0x00, 0xf5, 0x21, 0x00


	//----- nvinfo : EIATTR_KPARAM_INFO
	.align		4
.L_111:
        /*0118*/ 	.byte	0x04, 0x17
        /*011a*/ 	.short	(.L_113 - .L_112)
.L_112:
        /*011c*/ 	.word	0x00000000
        /*0120*/ 	.short	0x0005
        /*0122*/ 	.short	0x0028
        /*0124*/ 	.byte	0x00, 0xf5, 0x21, 0x00


	//----- nvinfo : EIATTR_KPARAM_INFO
	.align		4
.L_113:
        /*0128*/ 	.byte	0x04, 0x17
        /*012a*/ 	.short	(.L_115 - .L_114)
.L_114:
        /*012c*/ 	.word	0x00000000
        /*0130*/ 	.short	0x0004
        /*0132*/ 	.short	0x0020
        /*0134*/ 	.byte	0x00, 0xf5, 0x21, 0x00


	//----- nvinfo : EIATTR_KPARAM_INFO
	.align		4
.L_115:
        /*0138*/ 	.byte	0x04, 0x17
        /*013a*/ 	.short	(.L_117 - .L_116)
.L_116:
        /*013c*/ 	.word	0x00000000
        /*0140*/ 	.short	0x0003
        /*0142*/ 	.short	0x0018
        /*0144*/ 	.byte	0x00, 0xf5, 0x21, 0x00


	//----- nvinfo : EIATTR_KPARAM_INFO
	.align		4
.L_117:
        /*0148*/ 	.byte	0x04, 0x17
        /*014a*/ 	.short	(.L_119 - .L_118)
.L_118:
        /*014c*/ 	.word	0x00000000
        /*0150*/ 	.short	0x0002
        /*0152*/ 	.short	0x0010
        /*0154*/ 	.byte	0x00, 0xf5, 0x21, 0x00


	//----- nvinfo : EIATTR_KPARAM_INFO
	.align		4
.L_119:
        /*0158*/ 	.byte	0x04, 0x17
        /*015a*/ 	.short	(.L_121 - .L_120)
.L_120:
        /*015c*/ 	.word	0x00000000
        /*0160*/ 	.short	0x0001
        /*0162*/ 	.short	0x0008
        /*0164*/ 	.byte	0x00, 0xf5, 0x21, 0x00


	//----- nvinfo : EIATTR_KPARAM_INFO
	.align		4
.L_121:
        /*0168*/ 	.byte	0x04, 0x17
        /*016a*/ 	.short	(.L_123 - .L_122)
.L_122:
        /*016c*/ 	.word	0x00000000
        /*0170*/ 	.short	0x0000
        /*0172*/ 	.short	0x0000
        /*0174*/ 	.byte	0x00, 0xf5, 0x21, 0x00


	//----- nvinfo : EIATTR_SPARSE_MMA_MASK
	.align		4
.L_123:
        /*0178*/ 	.byte	0x03, 0x50
        /*017a*/ 	.short	0x0000


	//----- nvinfo : EIATTR_MAXREG_COUNT
	.align		4
        /*017c*/ 	.byte	0x03, 0x1b
        /*017e*/ 	.short	0x00ff


	//----- nvinfo : EIATTR_MERCURY_ISA_VERSION
	.align		4
        /*0180*/ 	.byte	0x03, 0x5f
        /*0182*/ 	.short	0x0101


	//----- nvinfo : EIATTR_VRC_CTA_INIT_COUNT
	.align		4
        /*0184*/ 	.byte	0x02, 0x4a
	.zero		1
	.zero		1


	//----- nvinfo : EIATTR_EXIT_INSTR_OFFSETS
	.align		4
        /*0188*/ 	.byte	0x04, 0x1c
        /*018a*/ 	.short	(.L_125 - .L_124)


	//   ....[0]....
.L_124:
        /*018c*/ 	.word	0x000000a0


	//   ....[1]....
        /*0190*/ 	.word	0x00014a40


	//   ....[2]....
        /*0194*/ 	.word	0x00019d20


	//   ....[3]....
        /*0198*/ 	.word	0x0001b040


	//   ....[4]....
        /*019c*/ 	.word	0x0001b070


	//   ....[5]....
        /*01a0*/ 	.word	0x0002fae0


	//   ....[6]....
        /*01a4*/ 	.word	0x00034a20


	//----- nvinfo : EIATTR_CRS_STACK_SIZE
	.align		4
.L_125:
        /*01a8*/ 	.byte	0x04, 0x1e
        /*01aa*/ 	.short	(.L_127 - .L_126)
.L_126:
        /*01ac*/ 	.word	0x00000000


	//----- nvinfo : EIATTR_CBANK_PARAM_SIZE
	.align		4
.L_127:
        /*01b0*/ 	.byte	0x03, 0x19
        /*01b2*/ 	.short	0x0096


	//----- nvinfo : EIATTR_PARAM_CBANK
	.align		4
        /*01b4*/ 	.byte	0x04, 0x0a
        /*01b6*/ 	.short	(.L_129 - .L_128)
	.align		4
.L_128:
        /*01b8*/ 	.word	index@(.nv.constant0._Z14compute_piecesPdS_S_S_S_S_S_S_S_S_S_S_S_dddiiiiibb)
        /*01bc*/ 	.short	0x0380
        /*01be*/ 	.short	0x0096


	//----- nvinfo : EIATTR_SW_WAR
	.align		4
.L_129:
        /*01c0*/ 	.byte	0x04, 0x36
        /*01c2*/ 	.short	(.L_131 - .L_130)
.L_130:
        /*01c4*/ 	.word	0x00000008
.L_131:


//--------------------- .nv.info._Z33cholesky_and_solve_batched_kernelPdS_S_iii --------------------------
	.section	.nv.info._Z33cholesky_and_solve_batched_kernelPdS_S_iii,"",@"SHT_CUDA_INFO"
	.sectionflags	@""
	.align	4


	//----- nvinfo : EIATTR_CUDA_API_VERSION
	.align		4
        /*0000*/ 	.byte	0x04, 0x37
        /*0002*/ 	.short	(.L_133 - .L_132)
.L_132:
        /*0004*/ 	.word	0x00000082


	//----- nvinfo : EIATTR_KPARAM_INFO
	.align		4
.L_133:
        /*0008*/ 	.byte	0x04, 0x17
        /*000a*/ 	.short	(.L_135 - .L_134)
.L_134:
        /*000c*/ 	.word	0x00000000
        /*0010*/ 	.short	0x0005
        /*0012*/ 	.short	0x0020
        /*0014*/ 	.byte	0x00, 0xf0, 0x11, 0x00


	//----- nvinfo : EIATTR_KPARAM_INFO
	.align		4
.L_135:
        /*0018*/ 	.byte	0x04, 0x17
        /*001a*/ 	.short	(.L_137 - .L_136)
.L_136:
        /*001c*/ 	.word	0x00000000
        /*0020*/ 	.short	0x0004
        /*0022*/ 	.short	0x001c
        /*0024*/ 	.byte	0x00, 0xf0, 0x11, 0x00


	//----- nvinfo : EIATTR_KPARAM_INFO
	.align		4
.L_137:
        /*0028*/ 	.byte	0x04, 0x17
        /*002a*/ 	.short	(.L_139 - .L_138)
.L_138:
        /*002c*/ 	.word	0x00000000
        /*0030*/ 	.short	0x0003
        /*0032*/ 	.short	0x0018
        /*0034*/ 	.byte	0x00, 0xf0, 0x11, 0x00


	//----- nvinfo : EIATTR_KPARAM_INFO
	.align		4
.L_139:
        /*0038*/ 	.byte	0x04, 0x17
        /*003a*/ 	.short	(.L_141 - .L_140)
.L_140:
        /*003c*/ 	.word	0x00000000
        /*0040*/ 	.short	0x0002
        /*0042*/ 	.short	0x0010
        /*0044*/ 	.byte	0x00, 0xf5, 0x21, 0x00


	//----- nvinfo : EIATTR_KPARAM_INFO
	.align		4
.L_141:
        /*0048*/ 	.byte	0x04, 0x17
        /*004a*/ 	.short	(.L_143 - .L_142)
.L_142:
        /*004c*/ 	.word	0x00000000
        /*0050*/ 	.short	0x0001
        /*0052*/ 	.short	0x0008
        /*0054*/ 	.byte	0x00, 0xf5, 0x21, 0x00


	//----- nvinfo : EIATTR_KPARAM_INFO
	.align		4
.L_143:
        /*0058*/ 	.byte	0x04, 0x17
        /*005a*/ 	.short	(.L_145 - .L_144)
.L_144:
        /*005c*/ 	.word	0x00000000
        /*0060*/ 	.short	0x0000
        /*0062*/ 	.short	0x0000
        /*0064*/ 	.byte	0x00, 0xf5, 0x21, 0x00


	//----- nvinfo : EIATTR_SPARSE_MMA_MASK
	.align		4
.L_145:
        /*0068*/ 	.byte	0x03, 0x50
        /*006a*/ 	.short	0x0000


	//----- nvinfo : EIATTR_MAXREG_COUNT
	.align		4
        /*006c*/ 	.byte	0x03, 0x1b
        /*006e*/ 	.short	0x00ff


	//----- nvinfo : EIATTR_MERCURY_ISA_VERSION
	.align		4
        /*0070*/ 	.byte	0x03, 0x5f
        /*0072*/ 	.short	0x0101


	//----- nvinfo : EIATTR_VRC_CTA_INIT_COUNT
	.align		4
        /*0074*/ 	.byte	0x02, 0x4a
	.zero		1
	.zero		1


	//----- nvinfo : EIATTR_EXIT_INSTR_OFFSETS
	.align		4
        /*0078*/ 	.byte	0x04, 0x1c
        /*007a*/ 	.short	(.L_147 - .L_146)


	//   ....[0]....
.L_146:
        /*007c*/ 	.word	0x00000090


	//   ....[1]....
        /*0080*/ 	.word	0x00002820


	//----- nvinfo : EIATTR_CRS_STACK_SIZE
	.align		4
.L_147:
        /*0084*/ 	.byte	0x04, 0x1e
        /*0086*/ 	.short	(.L_149 - .L_148)
.L_148:
        /*0088*/ 	.word	0x00000000


	//----- nvinfo : EIATTR_CBANK_PARAM_SIZE
	.align		4
.L_149:
        /*008c*/ 	.byte	0x03, 0x19
        /*008e*/ 	.short	0x0024


	//----- nvinfo : EIATTR_PARAM_CBANK
	.align		4
        /*0090*/ 	.byte	0x04, 0x0a
        /*0092*/ 	.short	(.L_151 - .L_150)
	.align		4
.L_150:
        /*0094*/ 	.word	index@(.nv.constant0._Z33cholesky_and_solve_batched_kernelPdS_S_iii)
        /*0098*/ 	.short	0x0380
        /*009a*/ 	.short	0x0024


	//----- nvinfo : EIATTR_SW_WAR
	.align		4
.L_151:
        /*009c*/ 	.byte	0x04, 0x36
        /*009e*/ 	.short	(.L_153 - .L_152)
.L_152:
        /*00a0*/ 	.word	0x00000008
.L_153:


//--------------------- .nv.info._Z25covariance_batched_kernelPdS_S_iii --------------------------
	.section	.nv.info._Z25covariance_batched_kernelPdS_S_iii,"",@"SHT_CUDA_INFO"
	.sectionflags	@""
	.align	4


	//----- nvinfo : EIATTR_CUDA_API_VERSION
	.align		4
        /*0000*/ 	.byte	0x04, 0x37
        /*0002*/ 	.short	(.L_155 - .L_154)
.L_154:
        /*0004*/ 	.word	0x00000082


	//----- nvinfo : EIATTR_KPARAM_INFO
	.align		4
.L_155:
        /*0008*/ 	.byte	0x04, 0x17
        /*000a*/ 	.short	(.L_157 - .L_156)
.L_156:
        /*000c*/ 	.word	0x00000000
        /*0010*/ 	.short	0x0005
        /*0012*/ 	.short	0x0020
        /*0014*/ 	.byte	0x00, 0xf0, 0x11, 0x00


	//----- nvinfo : EIATTR_KPARAM_INFO
	.align		4
.L_157:
        /*0018*/ 	.byte	0x04, 0x17
        /*001a*/ 	.short	(.L_159 - .L_158)
.L_158:
        /*001c*/ 	.word	0x00000000
        /*0020*/ 	.short	0x0004
        /*0022*/ 	.short	0x001c
        /*0024*/ 	.byte	0x00, 0xf0, 0x11, 0x00


	//----- nvinfo : EIATTR_KPARAM_INFO
	.align		4
.L_159:
        /*0028*/ 	.byte	0x04, 0x17
        /*002a*/ 	.short	(.L_161 - .L_160)
.L_160:
        /*002c*/ 	.word	0x00000000
        /*0030*/ 	.short	0x0003
        /*0032*/ 	.short	0x0018
        /*0034*/ 	.byte	0x00, 0xf0, 0x11, 0x00


	//----- nvinfo : EIATTR_KPARAM_INFO
	.align		4
.L_161:
        /*0038*/ 	.byte	0x04, 0x17
        /*003a*/ 	.short	(.L_163 - .L_162)
.L_162:
        /*003c*/ 	.word	0x00000000
        /*0040*/ 	.short	0x0002
        /*0042*/ 	.short	0x0010
        /*0044*/ 	.byte	0x00, 0xf5, 0x21, 0x00


	//----- nvinfo : EIATTR_KPARAM_INFO
	.align		4
.L_163:
        /*0048*/ 	.byte	0x04, 0x17
        /*004a*/ 	.short	(.L_165 - .L_164)
.L_164:
        /*004c*/ 	.word	0x00000000
        /*0050*/ 	.short	0x0001
        /*0052*/ 	.short	0x0008
        /*0054*/ 	.byte	0x00, 0xf5, 0x21, 0x00


	//----- nvinfo : EIATTR_KPARAM_INFO
	.align		4
.L_165:
        /*0058*/ 	.byte	0x04, 0x17
        /*005a*/ 	.short	(.L_167 - .L_166)
.L_166:
        /*005c*/ 	.word	0x00000000
        /*0060*/ 	.short	0x0000
        /*0062*/ 	.short	0x0000
        /*0064*/ 	.byte	0x00, 0xf5, 0x21, 0x00


	//----- nvinfo : EIATTR_SPARSE_MMA_MASK
	.align		4
.L_167:
        /*0068*/ 	.byte	0x03, 0x50
        /*006a*/ 	.short	0x0000


	//----- nvinfo : EIATTR_MAXREG_COUNT
	.align		4
        /*006c*/ 	.byte	0x03, 0x1b
        /*006e*/ 	.short	0x00ff


	//----- nvinfo : EIATTR_MERCURY_ISA_VERSION
	.align		4
        /*0070*/ 	.byte	0x03, 0x5f
        /*0072*/ 	.short	0x0101


	//----- nvinfo : EIATTR_VRC_CTA_INIT_COUNT
	.align		4
        /*0074*/ 	.byte	0x02, 0x4a
	.zero		1
	.zero		1


	//----- nvinfo : EIATTR_EXIT_INSTR_OFFSETS
	.align		4
        /*0078*/ 	.byte	0x04, 0x1c
        /*007a*/ 	.short	(.L_169 - .L_168)


	//   ....[0]....
.L_168:
        /*007c*/ 	.word	0x00000080


	//   ....[1]....
        /*0080*/ 	.word	0x00000e40


	//   ....[2]....
        /*0084*/ 	.word	0x00000ef0


	//----- nvinfo : EIATTR_CRS_STACK_SIZE
	.align		4
.L_169:
        /*0088*/ 	.byte	0x04, 0x1e
        /*008a*/ 	.short	(.L_171 - .L_170)
.L_170:
        /*008c*/ 	.word	0x00000000


	//----- nvinfo : EIATTR_CBANK_PARAM_SIZE
	.align		4
.L_171:
        /*0090*/ 	.byte	0x03, 0x19
        /*0092*/ 	.short	0x0024


	//----- nvinfo : EIATTR_PARAM_CBANK
	.align		4
        /*0094*/ 	.byte	0x04, 0x0a
        /*0096*/ 	.short	(.L_173 - .L_172)
	.align		4
.L_172:
        /*0098*/ 	.word	index@(.nv.constant0._Z25covariance_batched_kernelPdS_S_iii)
        /*009c*/ 	.short	0x0380
        /*009e*/ 	.short	0x0024


	//----- nvinfo : EIATTR_SW_WAR
	.align		4
.L_173:
        /*00a0*/ 	.byte	0x04, 0x36
        /*00a2*/ 	.short	(.L_175 - .L_174)
.L_174:
        /*00a4*/ 	.word	0x00000008
.L_175:


//--------------------- .nv.info._Z25substitute_batched_kernelPdS_S_S_iii --------------------------
	.section	.nv.info._Z25substitute_batched_kernelPdS_S_S_iii,"",@"SHT_CUDA_INFO"
	.sectionflags	@""
	.align	4


	//----- nvinfo : EIATTR_CUDA_API_VERSION
	.align		4
        /*0000*/ 	.byte	0x04, 0x37
        /*0002*/ 	.short	(.L_177 - .L_176)
.L_176:
        /*0004*/ 	.word	0x00000082


	//----- nvinfo : EIATTR_KPARAM_INFO
	.align		4
.L_177:
        /*0008*/ 	.byte	0x04, 0x17
        /*000a*/ 	.short	(.L_179 - .L_178)
.L_178:
        /*000c*/ 	.word	0x00000000
        /*0010*/ 	.short	0x0006
        /*0012*/ 	.short	0x0028
        /*0014*/ 	.byte	0x00, 0xf0, 0x11, 0x00


	//----- nvinfo : EIATTR_KPARAM_INFO
	.align		4
.L_179:
        /*0018*/ 	.byte	0x04, 0x17
        /*001a*/ 	.short	(.L_181 - .L_180)
.L_180:
        /*001c*/ 	.word	0x00000000
        /*0020*/ 	.short	0x0005
        /*0022*/ 	.short	0x0024
        /*0024*/ 	.byte	0x00, 0xf0, 0x11, 0x00


	//----- nvinfo : EIATTR_KPARAM_INFO
	.align		4
.L_181:
        /*0028*/ 	.byte	0x04, 0x17
        /*002a*/ 	.short	(.L_183 - .L_182)
.L_182:
        /*002c*/ 	.word	0x00000000
        /*0030*/ 	.short	0x0004
        /*0032*/ 	.short	0x0020
        /*0034*/ 	.byte	0x00, 0xf0, 0x11, 0x00


	//----- nvinfo : EIATTR_KPARAM_INFO
	.align		4
.L_183:
        /*0038*/ 	.byte	0x04, 0x17
        /*003a*/ 	.short	(.L_185 - .L_184)
.L_184:
        /*003c*/ 	.word	0x00000000
        /*0040*/ 	.short	0x0003
        /*0042*/ 	.short	0x0018
        /*0044*/ 	.byte	0x00, 0xf5, 0x21, 0x00


	//----- nvinfo : EIATTR_KPARAM_INFO
	.align		4
.L_185:
        /*0048*/ 	.byte	0x04, 0x17
        /*004a*/ 	.short	(.L_187 - .L_186)
.L_186:
        /*004c*/ 	.word	0x00000000
        /*0050*/ 	.short	0x0002
        /*0052*/ 	.short	0x0010
        /*0054*/ 	.byte	0x00, 0xf5, 0x21, 0x00


	//----- nvinfo : EIATTR_KPARAM_INFO
	.align		4
.L_187:
        /*0058*/ 	.byte	0x04, 0x17
        /*005a*/ 	.short	(.L_189 - .L_188)
.L_188:
        /*005c*/ 	.word	0x00000000
        /*0060*/ 	.short	0x0001
        /*0062*/ 	.short	0x0008
        /*0064*/ 	.byte	0x00, 0xf5, 0x21, 0x00


	//----- nvinfo : EIATTR_KPARAM_INFO
	.align		4
.L_189:
        /*0068*/ 	.byte	0x04, 0x17
        /*006a*/ 	.short	(.L_191 - .L_190)
.L_190:
        /*006c*/ 	.word	0x00000000
        /*0070*/ 	.short	0x0000
        /*0072*/ 	.short	0x0000
        /*0074*/ 	.byte	0x00, 0xf5, 0x21, 0x00


	//----- nvinfo : EIATTR_SPARSE_MMA_MASK
	.align		4
.L_191:
        /*0078*/ 	.byte	0x03, 0x50
        /*007a*/ 	.short	0x0000


	//----- nvinfo : EIATTR_MAXREG_COUNT
	.align		4
        /*007c*/ 	.byte	0x03, 0x1b
        /*007e*/ 	.short	0x00ff


	//----- nvinfo : EIATTR_MERCURY_ISA_VERSION
	.align		4
        /*0080*/ 	.byte	0x03, 0x5f
        /*0082*/ 	.short	0x0101


	//----- nvinfo : EIATTR_VRC_CTA_INIT_COUNT
	.align		4
        /*0084*/ 	.byte	0x02, 0x4a
	.zero		1
	.zero		1


	//----- nvinfo : EIATTR_EXIT_INSTR_OFFSETS
	.align		4
        /*0088*/ 	.byte	0x04, 0x1c
        /*008a*/ 	.short	(.L_193 - .L_192)


	//   ....[0]....
.L_192:
        /*008c*/ 	.word	0x00000090


	//   ....[1]....
        /*0090*/ 	.word	0x00000320


	//----- nvinfo : EIATTR_CRS_STACK_SIZE
	.align		4
.L_193:
        /*0094*/ 	.byte	0x04, 0x1e
        /*0096*/ 	.short	(.L_195 - .L_194)
.L_194:
        /*0098*/ 	.word	0x00000000


	//----- nvinfo : EIATTR_CBANK_PARAM_SIZE
	.align		4
.L_195:
        /*009c*/ 	.byte	0x03, 0x19
        /*009e*/ 	.short	0x002c


	//----- nvinfo : EIATTR_PARAM_CBANK
	.align		4
        /*00a0*/ 	.byte	0x04, 0x0a
        /*00a2*/ 	.short	(.L_197 - .L_196)
	.align		4
.L_196:
        /*00a4*/ 	.word	index@(.nv.constant0._Z25substitute_batched_kernelPdS_S_S_iii)
        /*00a8*/ 	.short	0x0380
        /*00aa*/ 	.short	0x002c


	//----- nvinfo : EIATTR_SW_WAR
	.align		4
.L_197:
        /*00ac*/ 	.byte	0x04, 0x36
        /*00ae*/ 	.short	(.L_199 - .L_198)
.L_198:
        /*00b0*/ 	.word	0x00000008
.L_199:


//--------------------- .nv.info._Z21call_vecchia_Linv_gpuPdS_dddS_S_iiii --------------------------
	.section	.nv.info._Z21call_vecchia_Linv_gpuPdS_dddS_S_iiii,"",@"SHT_CUDA_INFO"
	.sectionflags	@""
	.align	4


	//----- nvinfo : EIATTR_CUDA_API_VERSION
	.align		4
        /*0000*/ 	.byte	0x04, 0x37
        /*0002*/ 	.short	(.L_201 - .L_200)
.L_200:
        /*0004*/ 	.word	0x00000082


	//----- nvinfo : EIATTR_KPARAM_INFO
	.align		4
.L_201:
        /*0008*/ 	.byte	0x04, 0x17
        /*000a*/ 	.short	(.L_203 - .L_202)
.L_202:
        /*000c*/ 	.word	0x00000000
        /*0010*/ 	.short	0x000a
        /*0012*/ 	.short	0x0044
        /*0014*/ 	.byte	0x00, 0xf0, 0x11, 0x00


	//----- nvinfo : EIATTR_KPARAM_INFO
	.align		4
.L_203:
        /*0018*/ 	.byte	0x04, 0x17
        /*001a*/ 	.short	(.L_205 - .L_204)
.L_204:
        /*001c*/ 	.word	0x00000000
        /*0020*/ 	.short	0x0009
        /*0022*/ 	.short	0x0040
        /*0024*/ 	.byte	0x00, 0xf0, 0x11, 0x00


	//----- nvinfo : EIATTR_KPARAM_INFO
	.align		4
.L_205:
        /*0028*/ 	.byte	0x04, 0x17
        /*002a*/ 	.short	(.L_207 - .L_206)
.L_206:
        /*002c*/ 	.word	0x00000000
        /*0030*/ 	.short	0x0008
        /*0032*/ 	.short	0x003c
        /*0034*/ 	.byte	0x00, 0xf0, 0x11, 0x00


	//----- nvinfo : EIATTR_KPARAM_INFO
	.align		4
.L_207:
        /*0038*/ 	.byte	0x04, 0x17
        /*003a*/ 	.short	(.L_209 - .L_208)
.L_208:
        /*003c*/ 	.word	0x00000000
        /*0040*/ 	.short	0x0007
        /*0042*/ 	.short	0x0038
        /*0044*/ 	.byte	0x00, 0xf0, 0x11, 0x00


	//----- nvinfo : EIATTR_KPARAM_INFO
	.align		4
.L_209:
        /*0048*/ 	.byte	0x04, 0x17
        /*004a*/ 	.short	(.L_211 - .L_210)
.L_210:
        /*004c*/ 	.word	0x00000000
        /*0050*/ 	.short	0x0006
        /*0052*/ 	.short	0x0030
        /*0054*/ 	.byte	0x00, 0xf5, 0x21, 0x00


	//----- nvinfo : EIATTR_KPARAM_INFO
	.align		4
.L_211:
        /*0058*/ 	.byte	0x04, 0x17
        /*005a*/ 	.short	(.L_213 - .L_212)
.L_212:
        /*005c*/ 	.word	0x00000000
        /*0060*/ 	.short	0x0005
        /*0062*/ 	.short	0x0028
        /*0064*/ 	.byte	0x00, 0xf5, 0x21, 0x00


	//----- nvinfo : EIATTR_KPARAM_INFO
	.align		4
.L_213:
        /*0068*/ 	.byte	0x04, 0x17
        /*006a*/ 	.short	(.L_215 - .L_214)
.L_214:
        /*006c*/ 	.word	0x00000000
        /*0070*/ 	.short	0x0004
        /*0072*/ 	.short	0x0020
        /*0074*/ 	.byte	0x00, 0xf0, 0x21, 0x00


	//----- nvinfo : EIATTR_KPARAM_INFO
	.align		4
.L_215:
        /*0078*/ 	.byte	0x04, 0x17
        /*007a*/ 	.short	(.L_217 - .L_216)
.L_216:
        /*007c*/ 	.word	0x00000000
        /*0080*/ 	.short	0x0003
        /*0082*/ 	.short	0x0018
        /*0084*/ 	.byte	0x00, 0xf0, 0x21, 0x00


	//----- nvinfo : EIATTR_KPARAM_INFO
	.align		4
.L_217:
        /*0088*/ 	.byte	0x04, 0x17
        /*008a*/ 	.short	(.L_219 - .L_218)
.L_218:
        /*008c*/ 	.word	0x00000000
        /*0090*/ 	.short	0x0002
        /*0092*/ 	.short	0x0010
        /*0094*/ 	.byte	0x00, 0xf0, 0x21, 0x00


	//----- nvinfo : EIATTR_KPARAM_INFO
	.align		4
.L_219:
        /*0098*/ 	.byte	0x04, 0x17
        /*009a*/ 	.short	(.L_221 - .L_220)
.L_220:
        /*009c*/ 	.word	0x00000000
        /*00a0*/ 	.short	0x0001
        /*00a2*/ 	.short	0x0008
        /*00a4*/ 	.byte	0x00, 0xf5, 0x21, 0x00


	//----- nvinfo : EIATTR_KPARAM_INFO
	.align		4
.L_221:
        /*00a8*/ 	.byte	0x04, 0x17
        /*00aa*/ 	.short	(.L_223 - .L_222)
.L_222:
        /*00ac*/ 	.word	0x00000000
        /*00b0*/ 	.short	0x0000
        /*00b2*/ 	.short	0x0000
        /*00b4*/ 	.byte	0x00, 0xf5, 0x21, 0x00


	//----- nvinfo : EIATTR_SPARSE_MMA_MASK
	.align		4
.L_223:
        /*00b8*/ 	.byte	0x03, 0x50
        /*00ba*/ 	.short	0x0000


	//----- nvinfo : EIATTR_MAXREG_COUNT
	.align		4
        /*00bc*/ 	.byte	0x03, 0x1b
        /*00be*/ 	.short	0x00ff


	//----- nvinfo : EIATTR_MERCURY_ISA_VERSION
	.align		4
        /*00c0*/ 	.byte	0x03, 0x5f
        /*00c2*/ 	.short	0x0101


	//----- nvinfo : EIATTR_VRC_CTA_INIT_COUNT
	.align		4
        /*00c4*/ 	.byte	0x02, 0x4a
	.zero		1
	.zero		1


	//----- nvinfo : EIATTR_EXIT_INSTR_OFFSETS
	.align		4
        /*00c8*/ 	.byte	0x04, 0x1c
        /*00ca*/ 	.short	(.L_225 - .L_224)


	//   ....[0]....
.L_224:
        /*00cc*/ 	.word	0x000000d0


	//   ....[1]....
        /*00d0*/ 	.word	0x00006ae0


	//----- nvinfo : EIATTR_CRS_STACK_SIZE
	.align		4
.L_225:
        /*00d4*/ 	.byte	0x04, 0x1e
        /*00d6*/ 	.short	(.L_227 - .L_226)
.L_226:
        /*00d8*/ 	.word	0x00000000


	//----- nvinfo : EIATTR_CBANK_PARAM_SIZE
	.align		4
.L_227:
        /*00dc*/ 	.byte	0x03, 0x19
        /*00de*/ 	.short	0x0048


	//----- nvinfo : EIATTR_PARAM_CBANK
	.align		4
        /*00e0*/ 	.byte	0x04, 0x0a
        /*00e2*/ 	.short	(.L_229 - .L_228)
	.align		4
.L_228:
        /*00e4*/ 	.word	index@(.nv.constant0._Z21call_vecchia_Linv_gpuPdS_dddS_S_iiii)
        /*00e8*/ 	.short	0x0380
        /*00ea*/ 	.short	0x0048


	//----- nvinfo : EIATTR_SW_WAR
	.align		4
.L_229:
        /*00ec*/ 	.byte	0x04, 0x36
        /*00ee*/ 	.short	(.L_231 - .L_230)
.L_230:
        /*00f0*/ 	.word	0x00000008
.L_231:


//--------------------- .nv.callgraph             --------------------------
	.section	.nv.callgraph,"",@"SHT_CUDA_CALLGRAPH"
	.align	4
	.sectionentsize	8
	.align		4
        /*0000*/ 	.word	0x00000000
	.align		4
        /*0004*/ 	.word	0xffffffff
	.align		4
        /*0008*/ 	.word	0x00000000
	.align		4
        /*000c*/ 	.word	0xfffffffe
	.align		4
        /*0010*/ 	.word	0x00000000
	.align		4
        /*0014*/ 	.word	0xfffffffd
	.align		4
        /*0018*/ 	.word	0x00000000
	.align		4
        /*001c*/ 	.word	0xfffffffc


//--------------------- .text._Z14call_Linv_multPdS_S_S_ii --------------------------
	.section	.text._Z14call_Linv_multPdS_S_S_ii,"ax",@progbits
	.align	128
        .global         _Z14call_Linv_multPdS_S_S_ii
        .type           _Z14call_Linv_multPdS_S_S_ii,@function
        .size           _Z14call_Linv_multPdS_S_S_ii,(.L_x_953 - _Z14call_Linv_multPdS_S_S_ii)
        .other          _Z14call_Linv_multPdS_S_S_ii,@"STO_CUDA_ENTRY STV_DEFAULT"
_Z14call_Linv_multPdS_S_S_ii:
.text._Z14call_Linv_multPdS_S_S_ii:
[----:B------:R-:W-:Y:S01]  /*0000*/  LDC R1, c[0x0][0x37c] ;  /* 0x0000df00ff017b82 */ /* 0x000fe20000000800 */
[----:B------:R-:W0:Y:S07]  /*0010*/  S2R R3, SR_TID.X ;  /* 0x0000000000037919 */ /* 0x000e2e0000002100 */
[----:B------:R-:W0:Y:S01]  /*0020*/  S2UR UR4, SR_CTAID.X ;  /* 0x00000000000479c3 */ /* 0x000e220000002500 */
[----:B------:R-:W1:Y:S07]  /*0030*/  LDCU UR5, c[0x0][0x3a0] ;  /* 0x00007400ff0577ac */ /* 0x000e6e0008000800 */
[----:B------:R-:W0:Y:S02]  /*0040*/  LDC R0, c[0x0][0x360] ;  /* 0x0000d800ff007b82 */ /* 0x000e240000000800 */
[----:B0-----:R-:W-:-:S05]  /*0050*/  IMAD R0, R0, UR4, R3 ;  /* 0x0000000400007c24 */ /* 0x001fca000f8e0203 */
[----:B-1----:R-:W-:-:S13]  /*0060*/  ISETP.GE.AND P0, PT, R0, UR5, PT ;  /* 0x0000000500007c0c */ /* 0x002fda000bf06270 */
[----:B------:R-:W-:Y:S05]  /*0070*/  @P0 EXIT ;  /* 0x000000000000094d */ /* 0x000fea0003800000 */
[----:B------:R-:W0:Y:S01]  /*0080*/  LDC R5, c[0x0][0x3a4] ;  /* 0x0000e900ff057b82 */ /* 0x000e220000000800 */
[----:B------:R-:W1:Y:S01]  /*0090*/  LDCU.64 UR4, c[0x0][0x358] ;  /* 0x00006b00ff0477ac */ /* 0x000e620008000a00 */
[----:B------:R-:W-:Y:S01]  /*00a0*/  BSSY.RECONVERGENT B0, `(.L_x_0) ;  /* 0x0000098000007945 */ /* 0x000fe20003800200 */
[----:B------:R-:W-:Y:S02]  /*00b0*/  CS2R R18, SRZ ;  /* 0x0000000000127805 */ /* 0x000fe4000001ff00 */
[----:B0-----:R-:W-:-:S04]  /*00c0*/  VIADDMNMX R2, R0, 0x1, R5, PT ;  /* 0x0000000100027846 */ /* 0x001fc80003800105 */
[----:B------:R-:W-:-:S13]  /*00d0*/  ISETP.GE.AND P0, PT, R2, 0x1, PT ;  /* 0x000000010200780c */ /* 0x000fda0003f06270 */
[----:B-1----:R-:W-:Y:S05]  /*00e0*/  @!P0 BRA `(.L_x_1) ;  /* 0x00000008004c8947 */ /* 0x002fea0003800000 */
[C---:B------:R-:W-:Y:S01]  /*00f0*/  ISETP.GE.U32.AND P1, PT, R2.reuse, 0x8, PT ;  /* 0x000000080200780c */ /* 0x040fe20003f26070 */
[----:B------:R-:W-:Y:S01]  /*0100*/  BSSY.RECONVERGENT B1, `(.L_x_2) ;  /* 0x0000048000017945 */ /* 0x000fe20003800200 */
[----:B------:R-:W-:Y:S01]  /*0110*/  LOP3.LUT R4, R2, 0x7, RZ, 0xc0, !PT ;  /* 0x0000000702047812 */ /* 0x000fe200078ec0ff */
[----:B------:R-:W-:Y:S02]  /*0120*/  HFMA2 R24, -RZ, RZ, 0, 0 ;  /* 0x00000000ff187431 */ /* 0x000fe400000001ff */
[----:B------:R-:W-:Y:S01]  /*0130*/  IMAD R5, R0, R5, RZ ;  /* 0x0000000500057224 */ /* 0x000fe200078e02ff */
[----:B------:R-:W-:Y:S02]  /*0140*/  CS2R R18, SRZ ;  /* 0x0000000000127805 */ /* 0x000fe4000001ff00 */
[----:B------:R-:W-:-:S05]  /*0150*/  ISETP.NE.AND P0, PT, R4, RZ, PT ;  /* 0x000000ff0400720c */ /* 0x000fca0003f05270 */
[----:B------:R-:W-:Y:S08]  /*0160*/  @!P1 BRA `(.L_x_3) ;  /* 0x0000000400049947 */ /* 0x000ff00003800000 */
[----:B------:R-:W0:Y:S01]  /*0170*/  LDC.64 R6, c[0x0][0x380] ;  /* 0x0000e000ff067b82 */ /* 0x000e220000000a00 */
[----:B------:R-:W-:Y:S02]  /*0180*/  LOP3.LUT R24, R2, 0x7ffffff8, RZ, 0xc0, !PT ;  /* 0x7ffffff802187812 */ /* 0x000fe400078ec0ff */
[----:B------:R-:W-:Y:S02]  /*0190*/  CS2R R18, SRZ ;  /* 0x0000000000127805 */ /* 0x000fe4000001ff00 */
[----:B------:R-:W-:Y:S02]  /*01a0*/  MOV R3, R5 ;  /* 0x0000000500037202 */ /* 0x000fe40000000f00 */
[----:B------:R-:W-:Y:S01]  /*01b0*/  IADD3 R25, PT, PT, -R24, RZ, RZ ;  /* 0x000000ff18197210 */ /* 0x000fe20007ffe1ff */
[----:B------:R-:W1:Y:S01]  /*01c0*/  LDC.64 R8, c[0x0][0x388] ;  /* 0x0000e200ff087b82 */ /* 0x000e620000000a00 */
[----:B0-----:R-:W-:-:S04]  /*01d0*/  IADD3 R6, P2, PT, R6, 0x20, RZ ;  /* 0x0000002006067810 */ /* 0x001fc80007f5e0ff */
[----:B------:R-:W-:Y:S02]  /*01e0*/  IADD3.X R7, PT, PT, RZ, R7, RZ, P2, !PT ;  /* 0x00000007ff077210 */ /* 0x000fe400017fe4ff */
[----:B-1----:R-:W-:-:S04]  /*01f0*/  IADD3 R8, P1, PT, R8, 0x20, RZ ;  /* 0x0000002008087810 */ /* 0x002fc80007f3e0ff */
[----:B------:R-:W-:-:S09]  /*0200*/  IADD3.X R9, PT, PT, RZ, R9, RZ, P1, !PT ;  /* 0x00000009ff097210 */ /* 0x000fd20000ffe4ff */
.L_x_4:
[----:B------:R-:W-:Y:S01]  /*0210*/  IMAD.WIDE R10, R3, 0x8, R8 ;  /* 0x00000008030a7825 */ /* 0x000fe200078e0208 */
[----:B------:R-:W0:Y:S04]  /*0220*/  LDC.64 R12, c[0x0][0x390] ;  /* 0x0000e400ff0c7b82 */ /* 0x000e280000000a00 */
[----:B------:R-:W2:Y:S04]  /*0230*/  LDG.E.64 R14, desc[UR4][R10.64+-0x20] ;  /* 0xffffe0040a0e7981 */ /* 0x000ea8000c1e1b00 */
[----:B------:R-:W3:Y:S04]  /*0240*/  LDG.E.64 R22, desc[UR4][R10.64+-0x18] ;  /* 0xffffe8040a167981 */ /* 0x000ee8000c1e1b00 */
[----:B------:R-:W4:Y:S01]  /*0250*/  LDG.E.64 R28, desc[UR4][R10.64+-0x10] ;  /* 0xfffff0040a1c7981 */ /* 0x000f22000c1e1b00 */
[----:B--2---:R-:W0:Y:S02]  /*0260*/  F2I.F64.TRUNC R15, R14 ;  /* 0x0000000e000f7311 */ /* 0x004e24000030d100 */
[----:B0-----:R-:W-:-:S04]  /*0270*/  IMAD.WIDE R26, R15, 0x8, R12 ;  /* 0x000000080f1a7825 */ /* 0x001fc800078e020c */
[----:B------:R-:W-:Y:S01]  /*0280*/  IMAD.WIDE R14, R3, 0x8, R6 ;  /* 0x00000008030e7825 */ /* 0x000fe200078e0206 */
[----:B------:R-:W2:Y:S04]  /*0290*/  LDG.E.64 R16, desc[UR4][R26.64+-0x8] ;  /* 0xfffff8041a107981 */ /* 0x000ea8000c1e1b00 */
[----:B------:R-:W2:Y:S01]  /*02a0*/  LDG.E.64 R20, desc[UR4][R14.64+-0x20] ;  /* 0xffffe0040e147981 */ /* 0x000ea2000c1e1b00 */
[----:B---3--:R-:W0:Y:S03]  /*02b0*/  F2I.F64.TRUNC R23, R22 ;  /* 0x0000001600177311 */ /* 0x008e26000030d100 */
[----:B------:R-:W3:Y:S01]  /*02c0*/  LDG.E.64 R26, desc[UR4][R10.64+-0x8] ;  /* 0xfffff8040a1a7981 */ /* 0x000ee2000c1e1b00 */
[----:B--2---:R-:W-:Y:S01]  /*02d0*/  DFMA R20, R16, R20, R18 ;  /* 0x000000141014722b */ /* 0x004fe20000000012 */
[----:B0-----:R-:W-:-:S02]  /*02e0*/  IMAD.WIDE R16, R23, 0x8, R12 ;  /* 0x0000000817107825 */ /* 0x001fc400078e020c */
[----:B------:R-:W2:Y:S01]  /*02f0*/  LDG.E.64 R18, desc[UR4][R14.64+-0x18] ;  /* 0xffffe8040e127981 */ /* 0x000ea2000c1e1b00 */
[----:B----4-:R-:W0:Y:S03]  /*0300*/  F2I.F64.TRUNC R29, R28 ;  /* 0x0000001c001d7311 */ /* 0x010e26000030d100 */
[----:B------:R-:W4:Y:S04]  /*0310*/  LDG.E.64 R22, desc[UR4][R14.64+-0x10] ;  /* 0xfffff0040e167981 */ /* 0x000f28000c1e1b00 */
[----:B------:R-:W2:Y:S01]  /*0320*/  LDG.E.64 R16, desc[UR4][R16.64+-0x8] ;  /* 0xfffff80410107981 */ /* 0x000ea2000c1e1b00 */
[----:B---3--:R-:W1:Y:S01]  /*0330*/  F2I.F64.TRUNC R27, R26 ;  /* 0x0000001a001b7311 */ /* 0x008e62000030d100 */
[----:B--2---:R-:W-:Y:S01]  /*0340*/  DFMA R18, R16, R18, R20 ;  /* 0x000000121012722b */ /* 0x004fe20000000014 */
[----:B0-----:R-:W-:-:S02]  /*0350*/  IMAD.WIDE R20, R29, 0x8, R12 ;  /* 0x000000081d147825 */ /* 0x001fc400078e020c */
[----:B------:R-:W2:Y:S04]  /*0360*/  LDG.E.64 R28, desc[UR4][R10.64+0x8] ;  /* 0x000008040a1c7981 */ /* 0x000ea8000c1e1b00 */
[----:B------:R-:W4:Y:S04]  /*0370*/  LDG.E.64 R16, desc[UR4][R20.64+-0x8] ;  /* 0xfffff80414107981 */ /* 0x000f28000c1e1b00 */
[----:B------:R-:W3:Y:S01]  /*0380*/  LDG.E.64 R20, desc[UR4][R10.64] ;  /* 0x000000040a147981 */ /* 0x000ee2000c1e1b00 */
[----:B----4-:R-:W-:Y:S01]  /*0390*/  DFMA R22, R16, R22, R18 ;  /* 0x000000161016722b */ /* 0x010fe20000000012 */
[----:B-1----:R-:W-:-:S02]  /*03a0*/  IMAD.WIDE R18, R27, 0x8, R12 ;  /* 0x000000081b127825 */ /* 0x002fc400078e020c */
[----:B------:R-:W4:Y:S04]  /*03b0*/  LDG.E.64 R16, desc[UR4][R14.64+-0x8] ;  /* 0xfffff8040e107981 */ /* 0x000f28000c1e1b00 */
[----:B------:R-:W4:Y:S01]  /*03c0*/  LDG.E.64 R18, desc[UR4][R18.64+-0x8] ;  /* 0xfffff80412127981 */ /* 0x000f22000c1e1b00 */
[----:B---3--:R-:W0:Y:S01]  /*03d0*/  F2I.F64.TRUNC R21, R20 ;  /* 0x0000001400157311 */ /* 0x008e22000030d100 */
[----:B----4-:R-:W-:Y:S01]  /*03e0*/  DFMA R16, R18, R16, R22 ;  /* 0x000000101210722b */ /* 0x010fe20000000016 */
[--C-:B0-----:R-:W-:Y:S02]  /*03f0*/  IMAD.WIDE R22, R21, 0x8, R12.reuse ;  /* 0x0000000815167825 */ /* 0x101fe400078e020c */
[----:B------:R-:W3:Y:S04]  /*0400*/  LDG.E.64 R20, desc[UR4][R14.64] ;  /* 0x000000040e147981 */ /* 0x000ee8000c1e1b00 */
[----:B------:R-:W3:Y:S01]  /*0410*/  LDG.E.64 R18, desc[UR4][R22.64+-0x8] ;  /* 0xfffff80416127981 */ /* 0x000ee2000c1e1b00 */
[----:B--2---:R-:W0:Y:S03]  /*0420*/  F2I.F64.TRUNC R27, R28 ;  /* 0x0000001c001b7311 */ /* 0x004e26000030d100 */
[----:B------:R-:W2:Y:S01]  /*0430*/  LDG.E.64 R22, desc[UR4][R10.64+0x10] ;  /* 0x000010040a167981 */ /* 0x000ea2000c1e1b00 */
[----:B0-----:R-:W-:-:S06]  /*0440*/  IMAD.WIDE R26, R27, 0x8, R12 ;  /* 0x000000081b1a7825 */ /* 0x001fcc00078e020c */
[----:B------:R-:W4:Y:S01]  /*0450*/  LDG.E.64 R26, desc[UR4][R26.64+-0x8] ;  /* 0xfffff8041a1a7981 */ /* 0x000f22000c1e1b00 */
[----:B---3--:R-:W-:-:S03]  /*0460*/  DFMA R16, R18, R20, R16 ;  /* 0x000000141210722b */ /* 0x008fc60000000010 */
[----:B------:R-:W3:Y:S04]  /*0470*/  LDG.E.64 R18, desc[UR4][R10.64+0x18] ;  /* 0x000018040a127981 */ /* 0x000ee8000c1e1b00 */
[----:B------:R-:W4:Y:S01]  /*0480*/  LDG.E.64 R20, desc[UR4][R14.64+0x8] ;  /* 0x000008040e147981 */ /* 0x000f22000c1e1b00 */
[----:B--2---:R-:W0:Y:S03]  /*0490*/  F2I.F64.TRUNC R23, R22 ;  /* 0x0000001600177311 */ /* 0x004e26000030d100 */
[----:B------:R-:W2:Y:S01]  /*04a0*/  LDG.E.64 R10, desc[UR4][R14.64+0x18] ;  /* 0x000018040e0a7981 */ /* 0x000ea2000c1e1b00 */
[----:B0-----:R-:W-:-:S04]  /*04b0*/  IMAD.WIDE R22, R23, 0x8, R12 ;  /* 0x0000000817167825 */ /* 0x001fc800078e020c */
[----:B---3--:R-:W0:Y:S01]  /*04c0*/  F2I.F64.TRUNC R19, R18 ;  /* 0x0000001200137311 */ /* 0x008e22000030d100 */
[----:B----4-:R-:W-:Y:S01]  /*04d0*/  DFMA R16, R26, R20, R16 ;  /* 0x000000141a10722b */ /* 0x010fe20000000010 */
[----:B------:R-:W3:Y:S04]  /*04e0*/  LDG.E.64 R20, desc[UR4][R14.64+0x10] ;  /* 0x000010040e147981 */ /* 0x000ee8000c1e1b00 */
[----:B------:R-:W3:Y:S01]  /*04f0*/  LDG.E.64 R26, desc[UR4][R22.64+-0x8] ;  /* 0xfffff804161a7981 */ /* 0x000ee2000c1e1b00 */
[----:B0-----:R-:W-:-:S06]  /*0500*/  IMAD.WIDE R12, R19, 0x8, R12 ;  /* 0x00000008130c7825 */ /* 0x001fcc00078e020c */
[----:B------:R-:W2:Y:S01]  /*0510*/  LDG.E.64 R12, desc[UR4][R12.64+-0x8] ;  /* 0xfffff8040c0c7981 */ /* 0x000ea2000c1e1b00 */
[----:B------:R-:W-:-:S05]  /*0520*/  VIADD R25, R25, 0x8 ;  /* 0x0000000819197836 */ /* 0x000fca0000000000 */
[----:B------:R-:W-:Y:S02]  /*0530*/  ISETP.NE.AND P1, PT, R25, RZ, PT ;  /* 0x000000ff1900720c */ /* 0x000fe40003f25270 */
[----:B------:R-:W-:Y:S01]  /*0540*/  IADD3 R3, PT, PT, R3, 0x8, RZ ;  /* 0x0000000803037810 */ /* 0x000fe20007ffe0ff */
[----:B---3--:R-:W-:-:S08]  /*0550*/  DFMA R16, R26, R20, R16 ;  /* 0x000000141a10722b */ /* 0x008fd00000000010 */
[----:B--2---:R-:W-:Y:S02]  /*0560*/  DFMA R18, R12, R10, R16 ;  /* 0x0000000a0c12722b */ /* 0x004fe40000000010 */
[----:B------:R-:W-:Y:S09]  /*0570*/  @P1 BRA `(.L_x_4) ;  /* 0xfffffffc00241947 */ /* 0x000ff2000383ffff */
.L_x_3:
[----:B------:R-:W-:Y:S05]  /*0580*/  BSYNC.RECONVERGENT B1 ;  /* 0x0000000000017941 */ /* 0x000fea0003800200 */
.L_x_2:
[----:B------:R-:W-:Y:S05]  /*0590*/  @!P0 BRA `(.L_x_1) ;  /* 0x0000000400208947 */ /* 0x000fea0003800000 */
[----:B------:R-:W-:Y:S01]  /*05a0*/  ISETP.GE.U32.AND P0, PT, R4, 0x4, PT ;  /* 0x000000040400780c */ /* 0x000fe20003f06070 */
[----:B------:R-:W-:Y:S01]  /*05b0*/  BSSY.RECONVERGENT B1, `(.L_x_5) ;  /* 0x0000023000017945 */ /* 0x000fe20003800200 */
[----:B------:R-:W-:-:S04]  /*05c0*/  LOP3.LUT R3, R2, 0x3, RZ, 0xc0, !PT ;  /* 0x0000000302037812 */ /* 0x000fc800078ec0ff */
[----:B------:R-:W-:-:S07]  /*05d0*/  ISETP.NE.AND P1, PT, R3, RZ, PT ;  /* 0x000000ff0300720c */ /* 0x000fce0003f25270 */
[----:B------:R-:W-:Y:S06]  /*05e0*/  @!P0 BRA `(.L_x_6) ;  /* 0x00000000007c8947 */ /* 0x000fec0003800000 */
[----:B------:R-:W0:Y:S01]  /*05f0*/  LDC.64 R8, c[0x0][0x388] ;  /* 0x0000e200ff087b82 */ /* 0x000e220000000a00 */
[----:B------:R-:W-:-:S07]  /*0600*/  IADD3 R11, PT, PT, R5, R24, RZ ;  /* 0x00000018050b7210 */ /* 0x000fce0007ffe0ff */
[----:B------:R-:W1:Y:S08]  /*0610*/  LDC.64 R22, c[0x0][0x390] ;  /* 0x0000e400ff167b82 */ /* 0x000e700000000a00 */
[----:B------:R-:W2:Y:S01]  /*0620*/  LDC.64 R20, c[0x0][0x380] ;  /* 0x0000e000ff147b82 */ /* 0x000ea20000000a00 */
[----:B0-----:R-:W-:-:S05]  /*0630*/  IMAD.WIDE R8, R11, 0x8, R8 ;  /* 0x000000080b087825 */ /* 0x001fca00078e0208 */
[----:B------:R-:W3:Y:S04]  /*0640*/  LDG.E.64 R12, desc[UR4][R8.64] ;  /* 0x00000004080c7981 */ /* 0x000ee8000c1e1b00 */
[----:B------:R-:W4:Y:S04]  /*0650*/  LDG.E.64 R6, desc[UR4][R8.64+0x8] ;  /* 0x0000080408067981 */ /* 0x000f28000c1e1b00 */
[----:B------:R-:W5:Y:S04]  /*0660*/  LDG.E.64 R26, desc[UR4][R8.64+0x10] ;  /* 0x00001004081a7981 */ /* 0x000f68000c1e1b00 */
[----:B------:R-:W5:Y:S01]  /*0670*/  LDG.E.64 R28, desc[UR4][R8.64+0x18] ;  /* 0x00001804081c7981 */ /* 0x000f62000c1e1b00 */
[----:B--2---:R-:W-:-:S05]  /*0680*/  IMAD.WIDE R20, R11, 0x8, R20 ;  /* 0x000000080b147825 */ /* 0x004fca00078e0214 */
[----:B------:R-:W2:Y:S04]  /*0690*/  LDG.E.64 R16, desc[UR4][R20.64] ;  /* 0x0000000414107981 */ /* 0x000ea8000c1e1b00 */
[----:B------:R-:W2:Y:S01]  /*06a0*/  LDG.E.64 R8, desc[UR4][R20.64+0x10] ;  /* 0x0000100414087981 */ /* 0x000ea2000c1e1b00 */
[----:B---3--:R-:W1:Y:S08]  /*06b0*/  F2I.F64.TRUNC R13, R12 ;  /* 0x0000000c000d7311 */ /* 0x008e70000030d100 */
[----:B----4-:R-:W0:Y:S01]  /*06c0*/  F2I.F64.TRUNC R7, R6 ;  /* 0x0000000600077311 */ /* 0x010e22000030d100 */
[----:B-1----:R-:W-:-:S07]  /*06d0*/  IMAD.WIDE R14, R13, 0x8, R22 ;  /* 0x000000080d0e7825 */ /* 0x002fce00078e0216 */
[----:B-----5:R-:W1:Y:S01]  /*06e0*/  F2I.F64.TRUNC R27, R26 ;  /* 0x0000001a001b7311 */ /* 0x020e62000030d100 */
[----:B------:R-:W3:Y:S04]  /*06f0*/  LDG.E.64 R12, desc[UR4][R20.64+0x8] ;  /* 0x00000804140c7981 */ /* 0x000ee8000c1e1b00 */
[----:B------:R-:W2:Y:S01]  /*0700*/  LDG.E.64 R14, desc[UR4][R14.64+-0x8] ;  /* 0xfffff8040e0e7981 */ /* 0x000ea2000c1e1b00 */
[--C-:B0-----:R-:W-:Y:S02]  /*0710*/  IMAD.WIDE R10, R7, 0x8, R22.reuse ;  /* 0x00000008070a7825 */ /* 0x101fe400078e0216 */
[----:B------:R-:W0:Y:S04]  /*0720*/  F2I.F64.TRUNC R29, R28 ;  /* 0x0000001c001d7311 */ /* 0x000e28000030d100 */
[----:B------:R-:W3:Y:S01]  /*0730*/  LDG.E.64 R10, desc[UR4][R10.64+-0x8] ;  /* 0xfffff8040a0a7981 */ /* 0x000ee2000c1e1b00 */
[----:B-1----:R-:W-:-:S03]  /*0740*/  IMAD.WIDE R6, R27, 0x8, R22 ;  /* 0x000000081b067825 */ /* 0x002fc600078e0216 */
[----:B------:R-:W4:Y:S04]  /*0750*/  LDG.E.64 R26, desc[UR4][R20.64+0x18] ;  /* 0x00001804141a7981 */ /* 0x000f28000c1e1b00 */
[----:B------:R-:W5:Y:S01]  /*0760*/  LDG.E.64 R6, desc[UR4][R6.64+-0x8] ;  /* 0xfffff80406067981 */ /* 0x000f62000c1e1b00 */
[----:B0-----:R-:W-:-:S06]  /*0770*/  IMAD.WIDE R22, R29, 0x8, R22 ;  /* 0x000000081d167825 */ /* 0x001fcc00078e0216 */
[----:B------:R-:W4:Y:S01]  /*0780*/  LDG.E.64 R22, desc[UR4][R22.64+-0x8] ;  /* 0xfffff80416167981 */ /* 0x000f22000c1e1b00 */
[----:B------:R-:W-:Y:S01]  /*0790*/  VIADD R24, R24, 0x4 ;  /* 0x0000000418187836 */ /* 0x000fe20000000000 */
[----:B--2---:R-:W-:-:S08]  /*07a0*/  DFMA R14, R14, R16, R18 ;  /* 0x000000100e0e722b */ /* 0x004fd00000000012 */
[----:B---3--:R-:W-:-:S08]  /*07b0*/  DFMA R12, R10, R12, R14 ;  /* 0x0000000c0a0c722b */ /* 0x008fd0000000000e */
[----:B-----5:R-:W-:-:S08]  /*07c0*/  DFMA R8, R6, R8, R12 ;  /* 0x000000080608722b */ /* 0x020fd0000000000c */
[----:B----4-:R-:W-:-:S11]  /*07d0*/  DFMA R18, R22, R26, R8 ;  /* 0x0000001a1612722b */ /* 0x010fd60000000008 */
.L_x_6:
[----:B------:R-:W-:Y:S05]  /*07e0*/  BSYNC.RECONVERGENT B1 ;  /* 0x0000000000017941 */ /* 0x000fea0003800200 */
.L_x_5:
[----:B------:R-:W-:Y:S05]  /*07f0*/  @!P1 BRA `(.L_x_1) ;  /* 0x0000000000889947 */ /* 0x000fea0003800000 */
[----:B------:R-:W0:Y:S01]  /*0800*/  LDC.64 R6, c[0x0][0x388] ;  /* 0x0000e200ff067b82 */ /* 0x000e220000000a00 */
[----:B------:R-:W-:Y:S02]  /*0810*/  ISETP.NE.AND P0, PT, R3, 0x1, PT ;  /* 0x000000010300780c */ /* 0x000fe40003f05270 */
[----:B------:R-:W-:-:S04]  /*0820*/  LOP3.LUT R3, R2, 0x1, RZ, 0xc0, !PT ;  /* 0x0000000102037812 */ /* 0x000fc800078ec0ff */
[----:B------:R-:W-:Y:S01]  /*0830*/  ISETP.NE.U32.AND P1, PT, R3, 0x1, PT ;  /* 0x000000010300780c */ /* 0x000fe20003f25070 */
[----:B------:R-:W1:Y:S06]  /*0840*/  LDC.64 R14, c[0x0][0x388] ;  /* 0x0000e200ff0e7b82 */ /* 0x000e6c0000000a00 */
[C---:B------:R-:W-:Y:S02]  /*0850*/  @P0 IADD3 R2, PT, PT, R5.reuse, R24, RZ ;  /* 0x0000001805020210 */ /* 0x040fe40007ffe0ff */
[----:B------:R-:W-:Y:S01]  /*0860*/  @P0 IADD3 R24, PT, PT, R24, 0x2, RZ ;  /* 0x0000000218180810 */ /* 0x000fe20007ffe0ff */
[----:B------:R-:W2:Y:S02]  /*0870*/  @P0 LDC.64 R10, c[0x0][0x390] ;  /* 0x0000e400ff0a0b82 */ /* 0x000ea40000000a00 */
[----:B0-----:R-:W-:Y:S01]  /*0880*/  @P0 IMAD.WIDE R12, R2, 0x8, R6 ;  /* 0x00000008020c0825 */ /* 0x001fe200078e0206 */
[----:B------:R-:W-:-:S05]  /*0890*/  @!P1 IADD3 R24, PT, PT, R5, R24, RZ ;  /* 0x0000001805189210 */ /* 0x000fca0007ffe0ff */
[----:B------:R-:W0:Y:S01]  /*08a0*/  LDC.64 R16, c[0x0][0x380] ;  /* 0x0000e000ff107b82 */ /* 0x000e220000000a00 */
[----:B------:R-:W3:Y:S04]  /*08b0*/  @P0 LDG.E.64 R20, desc[UR4][R12.64] ;  /* 0x000000040c140981 */ /* 0x000ee8000c1e1b00 */
[----:B------:R-:W4:Y:S01]  /*08c0*/  @P0 LDG.E.64 R22, desc[UR4][R12.64+0x8] ;  /* 0x000008040c160981 */ /* 0x000f22000c1e1b00 */
[----:B-1----:R-:W-:Y:S02]  /*08d0*/  @!P1 IMAD.WIDE R14, R24, 0x8, R14 ;  /* 0x00000008180e9825 */ /* 0x002fe400078e020e */
[----:B------:R-:W1:Y:S04]  /*08e0*/  LDC.64 R8, c[0x0][0x380] ;  /* 0x0000e000ff087b82 */ /* 0x000e680000000a00 */
[----:B------:R-:W5:Y:S04]  /*08f0*/  @!P1 LDG.E.64 R14, desc[UR4][R14.64] ;  /* 0x000000040e0e9981 */ /* 0x000f68000c1e1b00 */
[----:B------:R-:W5:Y:S01]  /*0900*/  @!P1 LDC.64 R6, c[0x0][0x390] ;  /* 0x0000e400ff069b82 */ /* 0x000f620000000a00 */
[----:B0-----:R-:W-:-:S05]  /*0910*/  @P0 IMAD.WIDE R16, R2, 0x8, R16 ;  /* 0x0000000802100825 */ /* 0x001fca00078e0210 */
[----:B------:R-:W5:Y:S01]  /*0920*/  @P0 LDG.E.64 R2, desc[UR4][R16.64] ;  /* 0x0000000410020981 */ /* 0x000f62000c1e1b00 */
[----:B-1----:R-:W-:-:S06]  /*0930*/  @!P1 IMAD.WIDE R8, R24, 0x8, R8 ;  /* 0x0000000818089825 */ /* 0x002fcc00078e0208 */
[----:B------:R-:W5:Y:S01]  /*0940*/  @!P1 LDG.E.64 R8, desc[UR4][R8.64] ;  /* 0x0000000408089981 */ /* 0x000f62000c1e1b00 */
[----:B---3--:R-:W2:Y:S08]  /*0950*/  @P0 F2I.F64.TRUNC R5, R20 ;  /* 0x0000001400050311 */ /* 0x008eb0000030d100 */
[----:B----4-:R-:W0:Y:S01]  /*0960*/  @P0 F2I.F64.TRUNC R23, R22 ;  /* 0x0000001600170311 */ /* 0x010e22000030d100 */
[----:B--2---:R-:W-:-:S07]  /*0970*/  @P0 IMAD.WIDE R4, R5, 0x8, R10 ;  /* 0x0000000805040825 */ /* 0x004fce00078e020a */
[----:B-----5:R-:W1:Y:S01]  /*0980*/  @!P1 F2I.F64.TRUNC R25, R14 ;  /* 0x0000000e00199311 */ /* 0x020e62000030d100 */
[----:B------:R-:W2:Y:S01]  /*0990*/  @P0 LDG.E.64 R4, desc[UR4][R4.64+-0x8] ;  /* 0xfffff80404040981 */ /* 0x000ea2000c1e1b00 */
[----:B0-----:R-:W-:-:S03]  /*09a0*/  @P0 IMAD.WIDE R12, R23, 0x8, R10 ;  /* 0x00000008170c0825 */ /* 0x001fc600078e020a */
[----:B------:R-:W3:Y:S04]  /*09b0*/  @P0 LDG.E.64 R10, desc[UR4][R16.64+0x8] ;  /* 0x00000804100a0981 */ /* 0x000ee8000c1e1b00 */
[----:B------:R-:W3:Y:S01]  /*09c0*/  @P0 LDG.E.64 R12, desc[UR4][R12.64+-0x8] ;  /* 0xfffff8040c0c0981 */ /* 0x000ee2000c1e1b00 */
[----:B-1----:R-:W-:-:S06]  /*09d0*/  @!P1 IMAD.WIDE R6, R25, 0x8, R6 ;  /* 0x0000000819069825 */ /* 0x002fcc00078e0206 */
[----:B------:R-:W4:Y:S01]  /*09e0*/  @!P1 LDG.E.64 R6, desc[UR4][R6.64+-0x8] ;  /* 0xfffff80406069981 */ /* 0x000f22000c1e1b00 */
[----:B--2---:R-:W-:-:S08]  /*09f0*/  @P0 DFMA R2, R4, R2, R18 ;  /* 0x000000020402022b */ /* 0x004fd00000000012 */
[----:B---3--:R-:W-:-:S08]  /*0a00*/  @P0 DFMA R18, R12, R10, R2 ;  /* 0x0000000a0c12022b */ /* 0x008fd00000000002 */
[----:B----4-:R-:W-:-:S11]  /*0a10*/  @!P1 DFMA R18, R6, R8, R18 ;  /* 0x000000080612922b */ /* 0x010fd60000000012 */
.L_x_1:
[----:B------:R-:W-:Y:S05]  /*0a20*/  BSYNC.RECONVERGENT B0 ;  /* 0x0000000000007941 */ /* 0x000fea0003800200 */
.L_x_0:
[----:B------:R-:W0:Y:S02]  /*0a30*/  LDC.64 R2, c[0x0][0x398] ;  /* 0x0000e600ff027b82 */ /* 0x000e240000000a00 */
[----:B0-----:R-:W-:-:S05]  /*0a40*/  IMAD.WIDE R2, R0, 0x8, R2 ;  /* 0x0000000800027825 */ /* 0x001fca00078e0202 */
[----:B------:R-:W-:Y:S01]  /*0a50*/  STG.E.64 desc[UR4][R2.64], R18 ;  /* 0x0000001202007986 */ /* 0x000fe2000c101b04 */
[----:B------:R-:W-:Y:S05]  /*0a60*/  EXIT ;  /* 0x000000000000794d */ /* 0x000fea0003800000 */
.L_x_7:
[----:B------:R-:W-:-:S00]  /*0a70*/  BRA `(.L_x_7) ;  /* 0xfffffffc00fc7947 */ /* 0x000fc0000383ffff */
[----:B------:R-:W-:-:S00]  /*0a80*/  NOP ;  /* 0x0000000000007918 */ /* 0x000fc00000000000 */
[----:B------:R-:W-:-:S00]  /*0a90*/  NOP ;  /* 0x0000000000007918 */ /* 0x000fc00000000000 */
[----:B------:R-:W-:-:S00]  /*0aa0*/  NOP ;  /* 0x0000000000007918 */ /* 0x000fc00000000000 */
[----:B------:R-:W-:-:S00]  /*0ab0*/  NOP ;  /* 0x0000000000007918 */ /* 0x000fc00000000000 */
[----:B------:R-:W-:-:S00]  /*0ac0*/  NOP ;  /* 0x0000000000007918 */ /* 0x000fc00000000000 */
[----:B------:R-:W-:-:S00]  /*0ad0*/  NOP ;  /* 0x0000000000007918 */ /* 0x000fc00000000000 */
[----:B------:R-:W-:-:S00]  /*0ae0*/  NOP ;  /* 0x0000000000007918 */ /* 0x000fc00000000000 */
[----:B------:R-:W-:-:S00]  /*0af0*/  NOP ;  /* 0x0000000000007918 */ /* 0x000fc00000000000 */
.L_x_953:


//--------------------- .text._Z14compute_piecesPdS_S_S_S_S_S_S_S_S_S_S_S_dddiiiiibb --------------------------
	.section	.text._Z14compute_piecesPdS_S_S_S_S_S_S_S_S_S_S_S_dddiiiiibb,"ax",@progbits
	.align	128
        .global         _Z14compute_piecesPdS_S_S_S_S_S_S_S_S_S_S_S_dddiiiiibb
        .type           _Z14compute_piecesPdS_S_S_S_S_S_S_S_S_S_S_S_dddiiiiibb,@function
        .size           _Z14compute_piecesPdS_S_S_S_S_S_S_S_S_S_S_S_dddiiiiibb,(.L_x_946 - _Z14compute_piecesPdS_S_S_S_S_S_S_S_S_S_S_S_dddiiiiibb)
        .other          _Z14compute_piecesPdS_S_S_S_S_S_S_S_S_S_S_S_dddiiiiibb,@"STO_CUDA_ENTRY STV_DEFAULT"
_Z14compute_piecesPdS_S_S_S_S_S_S_S_S_S_S_S_dddiiiiibb:
.text._Z14compute_piecesPdS_S_S_S_S_S_S_S_S_S_S_S_dddiiiiibb:
[----:B------:R-:W0:Y:S01]  /*0000*/  LDC R1, c[0x0][0x37c] ;  /* 0x0000df00ff017b82 */ /* 0x000e220000000800 */
[----:B------:R-:W1:Y:S07]  /*0010*/  S2R R0, SR_TID.X ;  /* 0x0000000000007919 */ /* 0x000e6e0000002100 */
[----:B------:R-:W1:Y:S01]  /*0020*/  S2UR UR4, SR_CTAID.X ;  /* 0x00000000000479c3 */ /* 0x000e620000002500 */
[----:B------:R-:W2:Y:S01]  /*0030*/  LDCU UR5, c[0x0][0x400] ;  /* 0x00008000ff0577ac */ /* 0x000ea20008000800 */
[----:B0-----:R-:W-:-:S06]  /*0040*/  VIADD R1, R1, 0xfffe9450 ;  /* 0xfffe945001017836 */ /* 0x001fcc0000000000 */
[----:B------:R-:W1:Y:S08]  /*0050*/  LDC R37, c[0x0][0x360] ;  /* 0x0000d800ff257b82 */ /* 0x000e700000000800 */
[----:B------:R-:W0:Y:S01]  /*0060*/  LDC R32, c[0x0][0x408] ;  /* 0x00010200ff207b82 */ /* 0x000e220000000800 */
[----:B-1----:R-:W-:-:S05]  /*0070*/  IMAD R37, R37, UR4, R0 ;  /* 0x0000000425257c24 */ /* 0x002fca000f8e0200 */
[----:B0-----:R-:W-:-:S04]  /*0080*/  ISETP.GE.AND P0, PT, R37, R32, PT ;  /* 0x000000202500720c */ /* 0x001fc80003f06270 */
[----:B--2---:R-:W-:-:S13]  /*0090*/  ISETP.GE.OR P0, PT, R37, UR5, !P0 ;  /* 0x0000000525007c0c */ /* 0x004fda000c706670 */
[----:B------:R-:W-:Y:S05]  /*00a0*/  @P0 EXIT ;  /* 0x000000000000094d */ /* 0x000fea0003800000 */
[----:B------:R-:W-:Y:S01]  /*00b0*/  ISETP.GT.AND P0, PT, R32, 0x1f, PT ;  /* 0x0000001f2000780c */ /* 0x000fe20003f04270 */
[----:B------:R-:W0:Y:S01]  /*00c0*/  LDCU.64 UR8, c[0x0][0x358] ;  /* 0x00006b00ff0877ac */ /* 0x000e220008000a00 */
[C---:B------:R-:W-:Y:S01]  /*00d0*/  VIADD R11, R1.reuse, 0x16500 ;  /* 0x00016500010b7836 */ /* 0x040fe20000000000 */
[C---:B------:R-:W-:Y:S01]  /*00e0*/  IADD3 R10, PT, PT, R1.reuse, 0x14520, RZ ;  /* 0x00014520010a7810 */ /* 0x040fe20007ffe0ff */
[C---:B------:R-:W-:Y:S01]  /*00f0*/  VIADD R9, R1.reuse, 0x15510 ;  /* 0x0001551001097836 */ /* 0x040fe20000000000 */
[C---:B------:R-:W-:Y:S01]  /*0100*/  IADD3 R2, PT, PT, R1.reuse, 0x169c8, RZ ;  /* 0x000169c801027810 */ /* 0x040fe20007ffe0ff */
[C---:B------:R-:W-:Y:S01]  /*0110*/  VIADD R0, R1.reuse, 0xf3d8 ;  /* 0x0000f3d801007836 */ /* 0x040fe20000000000 */
[C---:B------:R-:W-:Y:S01]  /*0120*/  IADD3 R4, PT, PT, R1.reuse, 0x16b60, RZ ;  /* 0x00016b6001047810 */ /* 0x040fe20007ffe0ff */
[C---:B------:R-:W-:Y:S02]  /*0130*/  VIADD R25, R1.reuse, 0x16698 ;  /* 0x0001669801197836 */ /* 0x040fe40000000000 */
[----:B------:R-:W-:-:S03]  /*0140*/  VIADD R3, R1, 0x16830 ;  /* 0x0001683001037836 */ /* 0x000fc60000000000 */
[----:B------:R-:W-:Y:S05]  /*0150*/  @P0 BRA `(.L_x_8) ;  /* 0x000001ac00c00947 */ /* 0x000fea0003800000 */
[----:B------:R-:W-:-:S13]  /*0160*/  ISETP.GE.AND P0, PT, R32, 0x1, PT ;  /* 0x000000012000780c */ /* 0x000fda0003f06270 */
[----:B------:R-:W-:Y:S05]  /*0170*/  @!P0 BRA `(.L_x_9) ;  /* 0x0000004000348947 */ /* 0x000fea0003800000 */
[----:B------:R-:W1:Y:S01]  /*0180*/  LDC R12, c[0x0][0x404] ;  /* 0x00010100ff0c7b82 */ /* 0x000e620000000800 */
[----:B------:R-:W2:Y:S01]  /*0190*/  LDCU.U8 UR4, c[0x0][0x414] ;  /* 0x00008280ff0477ac */ /* 0x000ea20008000000 */
[----:B------:R-:W3:Y:S06]  /*01a0*/  LDCU UR5, c[0x0][0x408] ;  /* 0x00008100ff0577ac */ /* 0x000eec0008000800 */
[----:B------:R-:W4:Y:S01]  /*01b0*/  LDC R15, c[0x0][0x40c] ;  /* 0x00010300ff0f7b82 */ /* 0x000f220000000800 */
[----:B--2---:R-:W-:Y:S01]  /*01c0*/  UPRMT UR4, UR4, 0x8880, URZ ;  /* 0x0000888004047896 */ /* 0x004fe200080000ff */
[----:B-1----:R-:W-:-:S02]  /*01d0*/  ISETP.GT.AND P4, PT, R12, RZ, PT ;  /* 0x000000ff0c00720c */ /* 0x002fc40003f84270 */
[C---:B------:R-:W-:Y:S02]  /*01e0*/  LOP3.LUT R14, R12.reuse, 0xf, RZ, 0xc0, !PT ;  /* 0x0000000f0c0e7812 */ /* 0x040fe400078ec0ff */
[C---:B------:R-:W-:Y:S02]  /*01f0*/  LOP3.LUT R13, R12.reuse, 0x7, RZ, 0xc0, !PT ;  /* 0x000000070c0d7812 */ /* 0x040fe400078ec0ff */
[----:B------:R-:W-:Y:S01]  /*0200*/  ISETP.NE.AND P4, PT, RZ, UR4, P4 ;  /* 0x00000004ff007c0c */ /* 0x000fe2000a785270 */
[C---:B----4-:R-:W-:Y:S01]  /*0210*/  VIADD R17, R15.reuse, 0xffffffff ;  /* 0xffffffff0f117836 */ /* 0x050fe20000000000 */
[C---:B------:R-:W-:Y:S02]  /*0220*/  LOP3.LUT R16, R15.reuse, 0x7, RZ, 0xc0, !PT ;  /* 0x000000070f107812 */ /* 0x040fe400078ec0ff */
[----:B------:R-:W-:Y:S02]  /*0230*/  LOP3.LUT R12, R12, 0x3, RZ, 0xc0, !PT ;  /* 0x000000030c0c7812 */ /* 0x000fe400078ec0ff */
[----:B---3--:R-:W-:-:S07]  /*0240*/  LOP3.LUT R15, R15, 0x3, RZ, 0xc0, !PT ;  /* 0x000000030f0f7812 */ /* 0x008fce00078ec0ff */
.L_x_50:
[----:B012---:R-:W1:Y:S01]  /*0250*/  LDC.64 R20, c[0x0][0x408] ;  /* 0x00010200ff147b82 */ /* 0x007e620000000a00 */
[----:B------:R-:W2:Y:S01]  /*0260*/  LDCU.64 UR6, c[0x0][0x390] ;  /* 0x00007200ff0677ac */ /* 0x000ea20008000a00 */
[----:B------:R-:W-:-:S06]  /*0270*/  USHF.R.S32.HI UR4, URZ, 0x1f, UR5 ;  /* 0x0000001fff047899 */ /* 0x000fcc0008011405 */
[----:B---3--:R-:W3:Y:S01]  /*0280*/  LDC.64 R22, c[0x0][0x380] ;  /* 0x0000e000ff167b82 */ /* 0x008ee20000000a00 */
[----:B-1--4-:R-:W-:-:S05]  /*0290*/  IMAD R5, R37, R20, RZ ;  /* 0x0000001425057224 */ /* 0x012fca00078e02ff */
[----:B------:R-:W-:-:S04]  /*02a0*/  IADD3 R6, P0, PT, R5, UR5, RZ ;  /* 0x0000000505067c10 */ /* 0x000fc8000ff1e0ff */
[----:B------:R-:W-:Y:S02]  /*02b0*/  LEA.HI.X.SX32 R5, R5, UR4, 0x1, P0 ;  /* 0x0000000405057c11 */ /* 0x000fe400080f0eff */
[----:B--2---:R-:W-:-:S04]  /*02c0*/  LEA R18, P0, R6, UR6, 0x3 ;  /* 0x0000000606127c11 */ /* 0x004fc8000f8018ff */
[----:B------:R-:W-:-:S06]  /*02d0*/  LEA.HI.X R19, R6, UR7, R5, 0x3, P0 ;  /* 0x0000000706137c11 */ /* 0x000fcc00080f1c05 */
[----:B0-----:R-:W2:Y:S02]  /*02e0*/  LDG.E.64 R18, desc[UR8][R18.64+-0x8] ;  /* 0xfffff80812127981 */ /* 0x001ea4000c1e1b00 */
[----:B--2---:R-:W3:Y:S02]  /*02f0*/  F2I.F64.TRUNC R5, R18 ;  /* 0x0000001200057311 */ /* 0x004ee4000030d100 */
[----:B---3--:R-:W-:-:S06]  /*0300*/  IMAD.WIDE R22, R5, 0x8, R22 ;  /* 0x0000000805167825 */ /* 0x008fcc00078e0216 */
[----:B------:R-:W2:Y:S01]  /*0310*/  LDG.E.64 R22, desc[UR8][R22.64+-0x8] ;  /* 0xfffff80816167981 */ /* 0x000ea2000c1e1b00 */
[----:B------:R-:W-:Y:S01]  /*0320*/  VIADD R6, R20, -UR5 ;  /* 0x8000000514067c36 */ /* 0x000fe20008000000 */
[----:B------:R-:W-:Y:S01]  /*0330*/  ISETP.GE.AND P0, PT, R21, 0x1, PT ;  /* 0x000000011500780c */ /* 0x000fe20003f06270 */
[----:B------:R-:W-:Y:S01]  /*0340*/  UMOV UR4, UR5 ;  /* 0x0000000500047c82 */ /* 0x000fe20008000000 */
[----:B------:R-:W-:Y:S01]  /*0350*/  UIADD3 UR5, UPT, UPT, UR5, -0x1, URZ ;  /* 0xffffffff05057890 */ /* 0x000fe2000fffe0ff */
[----:B------:R-:W-:Y:S01]  /*0360*/  VIADD R8, R5, 0xffffffff ;  /* 0xffffffff05087836 */ /* 0x000fe20000000000 */
[----:B------:R-:W-:Y:S01]  /*0370*/  LEA R7, R6, R11, 0x3 ;  /* 0x0000000b06077211 */ /* 0x000fe200078e18ff */
[----:B------:R-:W-:-:S04]  /*0380*/  UISETP.GT.U32.AND UP1, UPT, UR4, 0x1, UPT ;  /* 0x000000010400788c */ /* 0x000fc8000bf24070 */
[----:B--2---:R0:W-:Y:S04]  /*0390*/  STL.64 [R7], R22 ;  /* 0x0000001607007387 */ /* 0x0041e80000100a00 */
[----:B------:R-:W-:Y:S05]  /*03a0*/  @!P0 BRA `(.L_x_10) ;  /* 0x0000001c002c8947 */ /* 0x000fea0003800000 */
[----:B------:R-:W-:Y:S01]  /*03b0*/  ISETP.GE.U32.AND P0, PT, R17, 0x7, PT ;  /* 0x000000071100780c */ /* 0x000fe20003f06070 */
[----:B0-----:R-:W-:-:S12]  /*03c0*/  IMAD.MOV.U32 R7, RZ, RZ, RZ ;  /* 0x000000ffff077224 */ /* 0x001fd800078e00ff */
[----:B------:R-:W-:Y:S05]  /*03d0*/  @!P0 BRA `(.L_x_11) ;  /* 0x0000000c00948947 */ /* 0x000fea0003800000 */
[----:B------:R-:W0:Y:S01]  /*03e0*/  LDCU UR6, c[0x0][0x3f4] ;  /* 0x00007e80ff0677ac */ /* 0x000e220008000800 */
[----:B------:R-:W-:-:S05]  /*03f0*/  UMOV UR4, URZ ;  /* 0x000000ff00047c82 */ /* 0x000fca0008000000 */
.L_x_28:
[----:B------:R-:W1:Y:S08]  /*0400*/  LDC R5, c[0x0][0x40c] ;  /* 0x00010300ff057b82 */ /* 0x000e700000000800 */
[----:B------:R-:W2:Y:S08]  /*0410*/  LDC.64 R22, c[0x0][0x398] ;  /* 0x0000e600ff167b82 */ /* 0x000eb00000000a00 */
[----:B------:R-:W3:Y:S01]  /*0420*/  LDC.64 R28, c[0x0][0x3f0] ;  /* 0x0000fc00ff1c7b82 */ /* 0x000ee20000000a00 */
[----:B-1----:R-:W-:-:S04]  /*0430*/  IMAD R5, R8, R5, UR4 ;  /* 0x0000000408057e24 */ /* 0x002fc8000f8e0205 */
[----:B--2---:R-:W-:-:S05]  /*0440*/  IMAD.WIDE R22, R5, 0x8, R22 ;  /* 0x0000000805167825 */ /* 0x004fca00078e0216 */
[----:B------:R-:W2:Y:S01]  /*0450*/  LDG.E.64 R18, desc[UR8][R22.64] ;  /* 0x0000000816127981 */ /* 0x000ea2000c1e1b00 */
[----:B0-----:R-:W3:Y:S01]  /*0460*/  MUFU.RCP64H R21, UR6 ;  /* 0x0000000600157d08 */ /* 0x001ee20008001800 */
[----:B------:R-:W-:Y:S01]  /*0470*/  HFMA2 R20, -RZ, RZ, 0, 5.9604644775390625e-08 ;  /* 0x00000001ff147431 */ /* 0x000fe200000001ff */
[----:B------:R-:W-:Y:S05]  /*0480*/  BSSY.RECONVERGENT B1, `(.L_x_12) ;  /* 0x0000014000017945 */ /* 0x000fea0003800200 */
[----:B---3--:R-:W-:-:S08]  /*0490*/  DFMA R26, R20, -R28, 1 ;  /* 0x3ff00000141a742b */ /* 0x008fd0000000081c */
[----:B------:R-:W-:-:S08]  /*04a0*/  DFMA R26, R26, R26, R26 ;  /* 0x0000001a1a1a722b */ /* 0x000fd0000000001a */
[----:B------:R-:W-:-:S08]  /*04b0*/  DFMA R26, R20, R26, R20 ;  /* 0x0000001a141a722b */ /* 0x000fd00000000014 */
[----:B------:R-:W-:-:S08]  /*04c0*/  DFMA R20, R26, -R28, 1 ;  /* 0x3ff000001a14742b */ /* 0x000fd0000000081c */
[----:B------:R-:W-:-:S08]  /*04d0*/  DFMA R20, R26, R20, R26 ;  /* 0x000000141a14722b */ /* 0x000fd0000000001a */
[----:B--2---:R-:W-:Y:S01]  /*04e0*/  DMUL R26, R18, R20 ;  /* 0x00000014121a7228 */ /* 0x004fe20000000000 */
[----:B------:R-:W-:-:S07]  /*04f0*/  FSETP.GEU.AND P1, PT, |R19|, 6.5827683646048100446e-37, PT ;  /* 0x036000001300780b */ /* 0x000fce0003f2e200 */
[----:B------:R-:W-:-:S08]  /*0500*/  DFMA R28, R26, -R28, R18 ;  /* 0x8000001c1a1c722b */ /* 0x000fd00000000012 */
[----:B------:R-:W-:-:S10]  /*0510*/  DFMA R20, R20, R28, R26 ;  /* 0x0000001c1414722b */ /* 0x000fd4000000001a */
[----:B------:R-:W-:-:S05]  /*0520*/  FFMA R5, RZ, UR6, R21 ;  /* 0x00000006ff057c23 */ /* 0x000fca0008000015 */
[----:B------:R-:W-:-:S13]  /*0530*/  FSETP.GT.AND P0, PT, |R5|, 1.469367938527859385e-39, PT ;  /* 0x001000000500780b */ /* 0x000fda0003f04200 */
[----:B------:R-:W-:Y:S05]  /*0540*/  @P0 BRA P1, `(.L_x_13) ;  /* 0x00000000001c0947 */ /* 0x000fea0000800000 */
[----:B------:R-:W0:Y:S01]  /*0550*/  LDCU.64 UR10, c[0x0][0x3f0] ;  /* 0x00007e00ff0a77ac */ /* 0x000e220008000a00 */
[----:B------:R-:W-:Y:S01]  /*0560*/  IMAD.MOV.U32 R20, RZ, RZ, R18 ;  /* 0x000000ffff147224 */ /* 0x000fe200078e0012 */
[----:B------:R-:W-:Y:S01]  /*0570*/  MOV R18, 0x5b0 ;  /* 0x000005b000127802 */ /* 0x000fe20000000f00 */
[----:B0-----:R-:W-:Y:S01]  /*0580*/  IMAD.U32 R24, RZ, RZ, UR10 ;  /* 0x0000000aff187e24 */ /* 0x001fe2000f8e00ff */
[----:B------:R-:W-:-:S07]  /*0590*/  MOV R21, UR11 ;  /* 0x0000000b00157c02 */ /* 0x000fce0008000f00 */
[----:B------:R-:W-:Y:S05]  /*05a0*/  CALL.REL.NOINC `($__internal_1_$__cuda_sm20_div_rn_f64_full) ;  /* 0x0000034400c87944 */ /* 0x000fea0003c00000 */
[----:B------:R-:W-:-:S07]  /*05b0*/  IMAD.MOV.U32 R21, RZ, RZ, R19 ;  /* 0x000000ffff157224 */ /* 0x000fce00078e0013 */
.L_x_13:
[----:B------:R-:W-:Y:S05]  /*05c0*/  BSYNC.RECONVERGENT B1 ;  /* 0x0000000000017941 */ /* 0x000fea0003800200 */
.L_x_12:
[----:B------:R-:W2:Y:S01]  /*05d0*/  LDG.E.64 R26, desc[UR8][R22.64+0x8] ;  /* 0x00000808161a7981 */ /* 0x000ea2000c1e1b00 */
[----:B------:R-:W0:Y:S01]  /*05e0*/  LDC.64 R28, c[0x0][0x3f0] ;  /* 0x0000fc00ff1c7b82 */ /* 0x000e220000000a00 */
[----:B------:R-:W0:Y:S01]  /*05f0*/  MUFU.RCP64H R19, UR6 ;  /* 0x0000000600137d08 */ /* 0x000e220008001800 */
[----:B------:R-:W-:Y:S01]  /*0600*/  IMAD.MOV.U32 R18, RZ, RZ, 0x1 ;  /* 0x00000001ff127424 */ /* 0x000fe200078e00ff */
[----:B------:R-:W-:Y:S05]  /*0610*/  BSSY.RECONVERGENT B1, `(.L_x_14) ;  /* 0x0000019000017945 */ /* 0x000fea0003800200 */
[----:B------:R-:W1:Y:S01]  /*0620*/  LDC R5, c[0x0][0x40c] ;  /* 0x00010300ff057b82 */ /* 0x000e620000000800 */
[----:B0-----:R-:W-:-:S08]  /*0630*/  DFMA R30, R18, -R28, 1 ;  /* 0x3ff00000121e742b */ /* 0x001fd0000000081c */
[----:B------:R-:W-:Y:S01]  /*0640*/  DFMA R30, R30, R30, R30 ;  /* 0x0000001e1e1e722b */ /* 0x000fe2000000001e */
[----:B-1----:R-:W-:-:S05]  /*0650*/  IMAD R5, R6, R5, UR4 ;  /* 0x0000000406057e24 */ /* 0x002fca000f8e0205 */
[----:B------:R-:W-:Y:S02]  /*0660*/  LEA R5, R5, R10, 0x3 ;  /* 0x0000000a05057211 */ /* 0x000fe400078e18ff */
[----:B------:R-:W-:-:S03]  /*0670*/  DFMA R30, R18, R30, R18 ;  /* 0x0000001e121e722b */ /* 0x000fc60000000012 */
[----:B------:R0:W-:Y:S05]  /*0680*/  STL.64 [R5], R20 ;  /* 0x0000001405007387 */ /* 0x0001ea0000100a00 */
        /* <DEDUP_REMOVED lines=8> */
[----:B0-----:R-:W-:Y:S05]  /*0710*/  @P0 BRA P1, `(.L_x_15) ;  /* 0x0000000000200947 */ /* 0x001fea0000800000 */
[----:B------:R-:W0:Y:S01]  /*0720*/  LDCU.64 UR10, c[0x0][0x3f0] ;  /* 0x00007e00ff0a77ac */ /* 0x000e220008000a00 */
[----:B------:R-:W-:Y:S01]  /*0730*/  IMAD.MOV.U32 R20, RZ, RZ, R26 ;  /* 0x000000ffff147224 */ /* 0x000fe200078e001a */
[----:B------:R-:W-:Y:S01]  /*0740*/  MOV R18, 0x790 ;  /* 0x0000079000127802 */ /* 0x000fe20000000f00 */
[----:B------:R-:W-:Y:S01]  /*0750*/  IMAD.MOV.U32 R19, RZ, RZ, R27 ;  /* 0x000000ffff137224 */ /* 0x000fe200078e001b */
[----:B0-----:R-:W-:Y:S01]  /*0760*/  MOV R24, UR10 ;  /* 0x0000000a00187c02 */ /* 0x001fe20008000f00 */
[----:B------:R-:W-:-:S07]  /*0770*/  IMAD.U32 R21, RZ, RZ, UR11 ;  /* 0x0000000bff157e24 */ /* 0x000fce000f8e00ff */
[----:B------:R-:W-:Y:S05]  /*0780*/  CALL.REL.NOINC `($__internal_1_$__cuda_sm20_div_rn_f64_full) ;  /* 0x0000034400507944 */ /* 0x000fea0003c00000 */
[----:B------:R-:W-:-:S07]  /*0790*/  IMAD.MOV.U32 R18, RZ, RZ, R20 ;  /* 0x000000ffff127224 */ /* 0x000fce00078e0014 */
.L_x_15:
[----:B------:R-:W-:Y:S05]  /*07a0*/  BSYNC.RECONVERGENT B1 ;  /* 0x0000000000017941 */ /* 0x000fea0003800200 */
.L_x_14:
[----:B------:R-:W2:Y:S01]  /*07b0*/  LDG.E.64 R26, desc[UR8][R22.64+0x10] ;  /* 0x00001008161a7981 */ /* 0x000ea2000c1e1b00 */
[----:B------:R-:W0:Y:S01]  /*07c0*/  LDC.64 R28, c[0x0][0x3f0] ;  /* 0x0000fc00ff1c7b82 */ /* 0x000e220000000a00 */
[----:B------:R-:W0:Y:S01]  /*07d0*/  MUFU.RCP64H R21, UR6 ;  /* 0x0000000600157d08 */ /* 0x000e220008001800 */
[----:B------:R-:W-:Y:S01]  /*07e0*/  MOV R20, 0x1 ;  /* 0x0000000100147802 */ /* 0x000fe20000000f00 */
[----:B------:R1:W-:Y:S01]  /*07f0*/  STL.64 [R5+0x8], R18 ;  /* 0x0000081205007387 */ /* 0x0003e20000100a00 */
[----:B------:R-:W-:Y:S04]  /*0800*/  BSSY.RECONVERGENT B1, `(.L_x_16) ;  /* 0x0000015000017945 */ /* 0x000fe80003800200 */
[----:B0-----:R-:W-:-:S08]  /*0810*/  DFMA R30, R20, -R28, 1 ;  /* 0x3ff00000141e742b */ /* 0x001fd0000000081c */
        /* <DEDUP_REMOVED lines=10> */
[----:B-1----:R-:W-:Y:S05]  /*08c0*/  @P0 BRA P1, `(.L_x_17) ;  /* 0x0000000000200947 */ /* 0x002fea0000800000 */
        /* <DEDUP_REMOVED lines=8> */
.L_x_17:
[----:B------:R-:W-:Y:S05]  /*0950*/  BSYNC.RECONVERGENT B1 ;  /* 0x0000000000017941 */ /* 0x000fea0003800200 */
.L_x_16:
        /* <DEDUP_REMOVED lines=26> */
.L_x_19:
[----:B------:R-:W-:Y:S05]  /*0b00*/  BSYNC.RECONVERGENT B1 ;  /* 0x0000000000017941 */ /* 0x000fea0003800200 */
.L_x_18:
        /* <DEDUP_REMOVED lines=26> */
.L_x_21:
[----:B------:R-:W-:Y:S05]  /*0cb0*/  BSYNC.RECONVERGENT B1 ;  /* 0x0000000000017941 */ /* 0x000fea0003800200 */
.L_x_20:
        /* <DEDUP_REMOVED lines=26> */
.L_x_23:
[----:B------:R-:W-:Y:S05]  /*0e60*/  BSYNC.RECONVERGENT B1 ;  /* 0x0000000000017941 */ /* 0x000fea0003800200 */
.L_x_22:
        /* <DEDUP_REMOVED lines=26> */
.L_x_25:
[----:B------:R-:W-:Y:S05]  /*1010*/  BSYNC.RECONVERGENT B1 ;  /* 0x0000000000017941 */ /* 0x000fea0003800200 */
.L_x_24:
        /* <DEDUP_REMOVED lines=26> */
.L_x_27:
[----:B------:R-:W-:Y:S05]  /*11c0*/  BSYNC.RECONVERGENT B1 ;  /* 0x0000000000017941 */ /* 0x000fea0003800200 */
.L_x_26:
[----:B------:R-:W0:Y:S01]  /*11d0*/  LDC R21, c[0x0][0x40c] ;  /* 0x00010300ff157b82 */ /* 0x000e220000000800 */
[----:B------:R-:W-:Y:S01]  /*11e0*/  UIADD3 UR4, UPT, UPT, UR4, 0x8, URZ ;  /* 0x0000000804047890 */ /* 0x000fe2000fffe0ff */
[----:B------:R1:W-:Y:S01]  /*11f0*/  STL.64 [R5+0x38], R18 ;  /* 0x0000381205007387 */ /* 0x0003e20000100a00 */
[----:B0-----:R-:W-:-:S04]  /*1200*/  LOP3.LUT R7, R21, 0x7ffffff8, RZ, 0xc0, !PT ;  /* 0x7ffffff815077812 */ /* 0x001fc800078ec0ff */
[----:B------:R-:W-:-:S13]  /*1210*/  ISETP.NE.AND P0, PT, R7, UR4, PT ;  /* 0x0000000407007c0c */ /* 0x000fda000bf05270 */
[----:B-1----:R-:W-:Y:S05]  /*1220*/  @P0 BRA `(.L_x_28) ;  /* 0xfffffff000740947 */ /* 0x002fea000383ffff */
.L_x_11:
[----:B------:R-:W-:-:S13]  /*1230*/  ISETP.NE.AND P0, PT, R16, RZ, PT ;  /* 0x000000ff1000720c */ /* 0x000fda0003f05270 */
[----:B------:R-:W-:Y:S05]  /*1240*/  @!P0 BRA `(.L_x_10) ;  /* 0x0000000c00848947 */ /* 0x000fea0003800000 */
[----:B------:R-:W-:-:S04]  /*1250*/  IADD3 R5, PT, PT, R16, -0x1, RZ ;  /* 0xffffffff10057810 */ /* 0x000fc80007ffe0ff */
[----:B------:R-:W-:-:S13]  /*1260*/  ISETP.GE.U32.AND P0, PT, R5, 0x3, PT ;  /* 0x000000030500780c */ /* 0x000fda0003f06070 */
[----:B------:R-:W-:Y:S05]  /*1270*/  @!P0 BRA `(.L_x_29) ;  /* 0x0000000400d88947 */ /* 0x000fea0003800000 */
[----:B------:R-:W0:Y:S01]  /*1280*/  LDC.64 R22, c[0x0][0x398] ;  /* 0x0000e600ff167b82 */ /* 0x000e220000000a00 */
[----:B------:R-:W-:Y:S01]  /*1290*/  IMAD R21, R8, R21, R7 ;  /* 0x0000001508157224 */ /* 0x000fe200078e0207 */
[----:B------:R-:W1:Y:S06]  /*12a0*/  LDCU UR4, c[0x0][0x3f4] ;  /* 0x00007e80ff0477ac */ /* 0x000e6c0008000800 */
[----:B------:R-:W2:Y:S01]  /*12b0*/  LDC.64 R26, c[0x0][0x3f0] ;  /* 0x0000fc00ff1a7b82 */ /* 0x000ea20000000a00 */
[----:B0-----:R-:W-:-:S05]  /*12c0*/  IMAD.WIDE R22, R21, 0x8, R22 ;  /* 0x0000000815167825 */ /* 0x001fca00078e0216 */
[----:B------:R-:W3:Y:S01]  /*12d0*/  LDG.E.64 R18, desc[UR8][R22.64] ;  /* 0x0000000816127981 */ /* 0x000ee2000c1e1b00 */
[----:B-1----:R-:W2:Y:S01]  /*12e0*/  MUFU.RCP64H R21, UR4 ;  /* 0x0000000400157d08 */ /* 0x002ea20008001800 */
[----:B------:R-:W-:Y:S01]  /*12f0*/  IMAD.MOV.U32 R20, RZ, RZ, 0x1 ;  /* 0x00000001ff147424 */ /* 0x000fe200078e00ff */
[----:B------:R-:W-:Y:S05]  /*1300*/  BSSY.RECONVERGENT B1, `(.L_x_30) ;  /* 0x0000014000017945 */ /* 0x000fea0003800200 */
[----:B--2---:R-:W-:-:S08]  /*1310*/  DFMA R28, R20, -R26, 1 ;  /* 0x3ff00000141c742b */ /* 0x004fd0000000081a */
[----:B------:R-:W-:-:S08]  /*1320*/  DFMA R28, R28, R28, R28 ;  /* 0x0000001c1c1c722b */ /* 0x000fd0000000001c */
[----:B------:R-:W-:-:S08]  /*1330*/  DFMA R28, R20, R28, R20 ;  /* 0x0000001c141c722b */ /* 0x000fd00000000014 */
[----:B------:R-:W-:-:S08]  /*1340*/  DFMA R20, R28, -R26, 1 ;  /* 0x3ff000001c14742b */ /* 0x000fd0000000081a */
[----:B------:R-:W-:-:S08]  /*1350*/  DFMA R28, R28, R20, R28 ;  /* 0x000000141c1c722b */ /* 0x000fd0000000001c */
[----:B---3--:R-:W-:Y:S01]  /*1360*/  DMUL R20, R28, R18 ;  /* 0x000000121c147228 */ /* 0x008fe20000000000 */
        /* <DEDUP_REMOVED lines=8> */
[----:B------:R-:W-:Y:S02]  /*13f0*/  MOV R18, 0x1430 ;  /* 0x0000143000127802 */ /* 0x000fe40000000f00 */
[----:B0-----:R-:W-:Y:S01]  /*1400*/  MOV R24, UR6 ;  /* 0x0000000600187c02 */ /* 0x001fe20008000f00 */
[----:B------:R-:W-:-:S07]  /*1410*/  IMAD.U32 R21, RZ, RZ, UR7 ;  /* 0x00000007ff157e24 */ /* 0x000fce000f8e00ff */
[----:B------:R-:W-:Y:S05]  /*1420*/  CALL.REL.NOINC `($__internal_1_$__cuda_sm20_div_rn_f64_full) ;  /* 0x0000033800287944 */ /* 0x000fea0003c00000 */
[----:B------:R-:W-:-:S07]  /*1430*/  IMAD.MOV.U32 R21, RZ, RZ, R19 ;  /* 0x000000ffff157224 */ /* 0x000fce00078e0013 */
.L_x_31:
[----:B------:R-:W-:Y:S05]  /*1440*/  BSYNC.RECONVERGENT B1 ;  /* 0x0000000000017941 */ /* 0x000fea0003800200 */
.L_x_30:
[----:B------:R-:W2:Y:S01]  /*1450*/  LDG.E.64 R26, desc[UR8][R22.64+0x8] ;  /* 0x00000808161a7981 */ /* 0x000ea2000c1e1b00 */
[----:B------:R-:W0:Y:S01]  /*1460*/  LDCU UR6, c[0x0][0x3f4] ;  /* 0x00007e80ff0677ac */ /* 0x000e220008000800 */
[----:B------:R-:W1:Y:S01]  /*1470*/  LDC.64 R28, c[0x0][0x3f0] ;  /* 0x0000fc00ff1c7b82 */ /* 0x000e620000000a00 */
[----:B------:R-:W-:Y:S01]  /*1480*/  MOV R18, 0x1 ;  /* 0x0000000100127802 */ /* 0x000fe20000000f00 */
[----:B------:R-:W-:Y:S01]  /*1490*/  BSSY.RECONVERGENT B1, `(.L_x_32) ;  /* 0x000001a000017945 */ /* 0x000fe20003800200 */
[----:B------:R-:W3:Y:S01]  /*14a0*/  LDCU UR4, c[0x0][0x40c] ;  /* 0x00008180ff0477ac */ /* 0x000ee20008000800 */
[----:B0-----:R-:W1:Y:S01]  /*14b0*/  MUFU.RCP64H R19, UR6 ;  /* 0x0000000600137d08 */ /* 0x001e620008001800 */
[----:B---3--:R-:W-:-:S04]  /*14c0*/  IMAD R5, R6, UR4, R7 ;  /* 0x0000000406057c24 */ /* 0x008fc8000f8e0207 */
[----:B------:R-:W-:-:S05]  /*14d0*/  IMAD R5, R5, 0x8, R10 ;  /* 0x0000000805057824 */ /* 0x000fca00078e020a */
[----:B------:R0:W-:Y:S01]  /*14e0*/  STL.64 [R5], R20 ;  /* 0x0000001405007387 */ /* 0x0001e20000100a00 */
[----:B-1----:R-:W-:-:S08]  /*14f0*/  DFMA R30, R18, -R28, 1 ;  /* 0x3ff00000121e742b */ /* 0x002fd0000000081c */
        /* <DEDUP_REMOVED lines=13> */
[----:B------:R-:W-:Y:S02]  /*15d0*/  MOV R19, R27 ;  /* 0x0000001b00137202 */ /* 0x000fe40000000f00 */
[----:B------:R-:W-:Y:S01]  /*15e0*/  MOV R18, 0x1620 ;  /* 0x0000162000127802 */ /* 0x000fe20000000f00 */
[----:B0-----:R-:W-:Y:S02]  /*15f0*/  IMAD.U32 R24, RZ, RZ, UR6 ;  /* 0x00000006ff187e24 */ /* 0x001fe4000f8e00ff */
[----:B------:R-:W-:-:S07]  /*1600*/  IMAD.U32 R21, RZ, RZ, UR7 ;  /* 0x00000007ff157e24 */ /* 0x000fce000f8e00ff */
[----:B------:R-:W-:Y:S05]  /*1610*/  CALL.REL.NOINC `($__internal_1_$__cuda_sm20_div_rn_f64_full) ;  /* 0x0000033400ac7944 */ /* 0x000fea0003c00000 */
[----:B------:R-:W-:-:S07]  /*1620*/  MOV R18, R20 ;  /* 0x0000001400127202 */ /* 0x000fce0000000f00 */
.L_x_33:
[----:B------:R-:W-:Y:S05]  /*1630*/  BSYNC.RECONVERGENT B1 ;  /* 0x0000000000017941 */ /* 0x000fea0003800200 */
.L_x_32:
[----:B------:R-:W2:Y:S01]  /*1640*/  LDG.E.64 R26, desc[UR8][R22.64+0x10] ;  /* 0x00001008161a7981 */ /* 0x000ea2000c1e1b00 */
[----:B------:R-:W0:Y:S01]  /*1650*/  LDCU UR4, c[0x0][0x3f4] ;  /* 0x00007e80ff0477ac */ /* 0x000e220008000800 */
[----:B------:R-:W1:Y:S01]  /*1660*/  LDC.64 R20, c[0x0][0x3f0] ;  /* 0x0000fc00ff147b82 */ /* 0x000e620000000a00 */
[----:B------:R-:W-:Y:S01]  /*1670*/  IMAD.MOV.U32 R28, RZ, RZ, 0x1 ;  /* 0x00000001ff1c7424 */ /* 0x000fe200078e00ff */
[----:B------:R3:W-:Y:S01]  /*1680*/  STL.64 [R5+0x8], R18 ;  /* 0x0000081205007387 */ /* 0x0007e20000100a00 */
[----:B------:R-:W-:Y:S01]  /*1690*/  BSSY.RECONVERGENT B1, `(.L_x_34) ;  /* 0x0000016000017945 */ /* 0x000fe20003800200 */
[----:B0-----:R-:W1:Y:S03]  /*16a0*/  MUFU.RCP64H R29, UR4 ;  /* 0x00000004001d7d08 */ /* 0x001e660008001800 */
        /* <DEDUP_REMOVED lines=11> */
[----:B---3--:R-:W-:Y:S05]  /*1760*/  @P0 BRA P1, `(.L_x_35) ;  /* 0x0000000000200947 */ /* 0x008fea0000800000 */
        /* <DEDUP_REMOVED lines=8> */
.L_x_35:
[----:B------:R-:W-:Y:S05]  /*17f0*/  BSYNC.RECONVERGENT B1 ;  /* 0x0000000000017941 */ /* 0x000fea0003800200 */
.L_x_34:
        /* <DEDUP_REMOVED lines=27> */
.L_x_37:
[----:B------:R-:W-:Y:S05]  /*19b0*/  BSYNC.RECONVERGENT B1 ;  /* 0x0000000000017941 */ /* 0x000fea0003800200 */
.L_x_36:
[----:B------:R0:W-:Y:S01]  /*19c0*/  STL.64 [R5+0x18], R18 ;  /* 0x0000181205007387 */ /* 0x0001e20000100a00 */
[----:B------:R-:W-:-:S07]  /*19d0*/  VIADD R7, R7, 0x4 ;  /* 0x0000000407077836 */ /* 0x000fce0000000000 */
.L_x_29:
[----:B------:R-:W-:-:S13]  /*19e0*/  ISETP.NE.AND P0, PT, R15, RZ, PT ;  /* 0x000000ff0f00720c */ /* 0x000fda0003f05270 */
[----:B------:R-:W-:Y:S05]  /*19f0*/  @!P0 BRA `(.L_x_10) ;  /* 0x0000000400988947 */ /* 0x000fea0003800000 */
[----:B------:R-:W-:-:S13]  /*1a00*/  ISETP.NE.AND P0, PT, R15, 0x1, PT ;  /* 0x000000010f00780c */ /* 0x000fda0003f05270 */
[----:B------:R-:W-:Y:S05]  /*1a10*/  @!P0 BRA `(.L_x_38) ;  /* 0x0000000000fc8947 */ /* 0x000fea0003800000 */
[----:B------:R-:W1:Y:S01]  /*1a20*/  LDC.64 R22, c[0x0][0x398] ;  /* 0x0000e600ff167b82 */ /* 0x000e620000000a00 */
[----:B------:R-:W0:Y:S07]  /*1a30*/  LDCU UR4, c[0x0][0x40c] ;  /* 0x00008180ff0477ac */ /* 0x000e2e0008000800 */
[----:B------:R-:W2:Y:S01]  /*1a40*/  LDC.64 R26, c[0x0][0x3f0] ;  /* 0x0000fc00ff1a7b82 */ /* 0x000ea20000000a00 */
[----:B0-----:R-:W-:Y:S01]  /*1a50*/  IMAD R5, R8, UR4, R7 ;  /* 0x0000000408057c24 */ /* 0x001fe2000f8e0207 */
[----:B------:R-:W0:Y:S03]  /*1a60*/  LDCU UR4, c[0x0][0x3f4] ;  /* 0x00007e80ff0477ac */ /* 0x000e260008000800 */
[----:B-1----:R-:W-:-:S05]  /*1a70*/  IMAD.WIDE R22, R5, 0x8, R22 ;  /* 0x0000000805167825 */ /* 0x002fca00078e0216 */
[----:B------:R-:W3:Y:S01]  /*1a80*/  LDG.E.64 R18, desc[UR8][R22.64] ;  /* 0x0000000816127981 */ /* 0x000ee2000c1e1b00 */
[----:B------:R-:W-:Y:S01]  /*1a90*/  IMAD.MOV.U32 R20, RZ, RZ, 0x1 ;  /* 0x00000001ff147424 */ /* 0x000fe200078e00ff */
[----:B------:R-:W-:Y:S01]  /*1aa0*/  BSSY.RECONVERGENT B1, `(.L_x_39) ;  /* 0x0000015000017945 */ /* 0x000fe20003800200 */
[----:B0-----:R-:W2:Y:S04]  /*1ab0*/  MUFU.RCP64H R21, UR4 ;  /* 0x0000000400157d08 */ /* 0x001ea80008001800 */
        /* <DEDUP_REMOVED lines=13> */
[----:B------:R-:W-:Y:S02]  /*1b90*/  MOV R20, R18 ;  /* 0x0000001200147202 */ /* 0x000fe40000000f00 */
[----:B------:R-:W-:Y:S01]  /*1ba0*/  MOV R18, 0x1be0 ;  /* 0x00001be000127802 */ /* 0x000fe20000000f00 */
[----:B0-----:R-:W-:Y:S02]  /*1bb0*/  IMAD.U32 R24, RZ, RZ, UR6 ;  /* 0x00000006ff187e24 */ /* 0x001fe4000f8e00ff */
[----:B------:R-:W-:-:S07]  /*1bc0*/  IMAD.U32 R21, RZ, RZ, UR7 ;  /* 0x00000007ff157e24 */ /* 0x000fce000f8e00ff */
[----:B------:R-:W-:Y:S05]  /*1bd0*/  CALL.REL.NOINC `($__internal_1_$__cuda_sm20_div_rn_f64_full) ;  /* 0x00000330003c7944 */ /* 0x000fea0003c00000 */
[----:B------:R-:W-:-:S07]  /*1be0*/  MOV R21, R19 ;  /* 0x0000001300157202 */ /* 0x000fce0000000f00 */
.L_x_40:
[----:B------:R-:W-:Y:S05]  /*1bf0*/  BSYNC.RECONVERGENT B1 ;  /* 0x0000000000017941 */ /* 0x000fea0003800200 */
.L_x_39:
[----:B------:R-:W2:Y:S01]  /*1c00*/  LDG.E.64 R22, desc[UR8][R22.64+0x8] ;  /* 0x0000080816167981 */ /* 0x000ea2000c1e1b00 */
[----:B------:R-:W0:Y:S01]  /*1c10*/  LDCU UR6, c[0x0][0x3f4] ;  /* 0x00007e80ff0677ac */ /* 0x000e220008000800 */
[----:B------:R-:W1:Y:S01]  /*1c20*/  LDC.64 R26, c[0x0][0x3f0] ;  /* 0x0000fc00ff1a7b82 */ /* 0x000e620000000a00 */
[----:B------:R-:W-:Y:S01]  /*1c30*/  IMAD.MOV.U32 R18, RZ, RZ, 0x1 ;  /* 0x00000001ff127424 */ /* 0x000fe200078e00ff */
        /* <DEDUP_REMOVED lines=19> */
[----:B------:R-:W-:Y:S01]  /*1d70*/  MOV R20, R22 ;  /* 0x0000001600147202 */ /* 0x000fe20000000f00 */
[----:B------:R-:W-:Y:S01]  /*1d80*/  IMAD.MOV.U32 R19, RZ, RZ, R23 ;  /* 0x000000ffff137224 */ /* 0x000fe200078e0017 */
[----:B------:R-:W-:Y:S01]  /*1d90*/  MOV R18, 0x1dd0 ;  /* 0x00001dd000127802 */ /* 0x000fe20000000f00 */
[----:B0-----:R-:W-:Y:S01]  /*1da0*/  IMAD.U32 R24, RZ, RZ, UR6 ;  /* 0x00000006ff187e24 */ /* 0x001fe2000f8e00ff */
[----:B------:R-:W-:-:S07]  /*1db0*/  MOV R21, UR7 ;  /* 0x0000000700157c02 */ /* 0x000fce0008000f00 */
[----:B------:R-:W-:Y:S05]  /*1dc0*/  CALL.REL.NOINC `($__internal_1_$__cuda_sm20_div_rn_f64_full) ;  /* 0x0000032c00c07944 */ /* 0x000fea0003c00000 */
[----:B------:R-:W-:-:S07]  /*1dd0*/  IMAD.MOV.U32 R18, RZ, RZ, R20 ;  /* 0x000000ffff127224 */ /* 0x000fce00078e0014 */
.L_x_42:
[----:B------:R-:W-:Y:S05]  /*1de0*/  BSYNC.RECONVERGENT B1 ;  /* 0x0000000000017941 */ /* 0x000fea0003800200 */
.L_x_41:
[----:B------:R1:W-:Y:S01]  /*1df0*/  STL.64 [R5+0x8], R18 ;  /* 0x0000081205007387 */ /* 0x0003e20000100a00 */
[----:B------:R-:W-:-:S07]  /*1e00*/  VIADD R7, R7, 0x2 ;  /* 0x0000000207077836 */ /* 0x000fce0000000000 */
.L_x_38:
[----:B------:R-:W2:Y:S02]  /*1e10*/  LDCU UR6, c[0x0][0x40c] ;  /* 0x00008180ff0677ac */ /* 0x000ea40008000800 */
[----:B--2---:R-:W-:-:S04]  /*1e20*/  ULOP3.LUT UR4, UR6, 0x1, URZ, 0xc0, !UPT ;  /* 0x0000000106047892 */ /* 0x004fc8000f8ec0ff */
[----:B------:R-:W-:-:S09]  /*1e30*/  UISETP.NE.U32.AND UP0, UPT, UR4, 0x1, UPT ;  /* 0x000000010400788c */ /* 0x000fd2000bf05070 */
[----:B------:R-:W-:Y:S05]  /*1e40*/  BRA.U UP0, `(.L_x_10) ;  /* 0x0000000100847547 */ /* 0x000fea000b800000 */
[----:B01----:R-:W0:Y:S01]  /*1e50*/  LDC.64 R18, c[0x0][0x398] ;  /* 0x0000e600ff127b82 */ /* 0x003e220000000a00 */
[----:B------:R-:W-:Y:S01]  /*1e60*/  IMAD R5, R8, UR6, R7 ;  /* 0x0000000608057c24 */ /* 0x000fe2000f8e0207 */
[----:B------:R-:W1:Y:S06]  /*1e70*/  LDCU UR4, c[0x0][0x3f4] ;  /* 0x00007e80ff0477ac */ /* 0x000e6c0008000800 */
[----:B------:R-:W2:Y:S01]  /*1e80*/  LDC.64 R22, c[0x0][0x3f0] ;  /* 0x0000fc00ff167b82 */ /* 0x000ea20000000a00 */
[----:B0-----:R-:W-:-:S06]  /*1e90*/  IMAD.WIDE R18, R5, 0x8, R18 ;  /* 0x0000000805127825 */ /* 0x001fcc00078e0212 */
[----:B------:R-:W3:Y:S01]  /*1ea0*/  LDG.E.64 R18, desc[UR8][R18.64] ;  /* 0x0000000812127981 */ /* 0x000ee2000c1e1b00 */
[----:B-1----:R-:W2:Y:S01]  /*1eb0*/  MUFU.RCP64H R21, UR4 ;  /* 0x0000000400157d08 */ /* 0x002ea20008001800 */
[----:B------:R-:W-:Y:S01]  /*1ec0*/  MOV R20, 0x1 ;  /* 0x0000000100147802 */ /* 0x000fe20000000f00 */
        /* <DEDUP_REMOVED lines=20> */
.L_x_44:
[----:B------:R-:W-:Y:S05]  /*2010*/  BSYNC.RECONVERGENT B1 ;  /* 0x0000000000017941 */ /* 0x000fea0003800200 */
.L_x_43:
[----:B------:R-:W0:Y:S02]  /*2020*/  LDCU UR4, c[0x0][0x40c] ;  /* 0x00008180ff0477ac */ /* 0x000e240008000800 */
[----:B0-----:R-:W-:-:S04]  /*2030*/  IMAD R7, R6, UR4, R7 ;  /* 0x0000000406077c24 */ /* 0x001fc8000f8e0207 */
[----:B------:R-:W-:-:S05]  /*2040*/  IMAD R7, R7, 0x8, R10 ;  /* 0x0000000807077824 */ /* 0x000fca00078e020a */
[----:B------:R2:W-:Y:S02]  /*2050*/  STL.64 [R7], R20 ;  /* 0x0000001407007387 */ /* 0x0005e40000100a00 */
.L_x_10:
[----:B------:R-:W-:Y:S05]  /*2060*/  @!P4 BRA `(.L_x_45) ;  /* 0x0000000400b8c947 */ /* 0x000fea0003800000 */
[----:B------:R-:W3:Y:S01]  /*2070*/  LDCU UR6, c[0x0][0x404] ;  /* 0x00008080ff0677ac */ /* 0x000ee20008000800 */
[----:B01----:R-:W-:Y:S01]  /*2080*/  MOV R5, RZ ;  /* 0x000000ff00057202 */ /* 0x003fe20000000f00 */
[----:B---3--:R-:W-:-:S04]  /*2090*/  UIADD3 UR4, UPT, UPT, UR6, -0x1, URZ ;  /* 0xffffffff06047890 */ /* 0x008fc8000fffe0ff */
[----:B------:R-:W-:-:S09]  /*20a0*/  UISETP.GE.U32.AND UP0, UPT, UR4, 0xf, UPT ;  /* 0x0000000f0400788c */ /* 0x000fd2000bf06070 */
[----:B------:R-:W-:Y:S05]  /*20b0*/  BRA.U !UP0, `(.L_x_46) ;  /* 0x0000000108ac7547 */ /* 0x000fea000b800000 */
[----:B------:R-:W-:-:S07]  /*20c0*/  IMAD.MOV.U32 R5, RZ, RZ, RZ ;  /* 0x000000ffff057224 */ /* 0x000fce00078e00ff */
.L_x_47:
[----:B0-----:R-:W0:Y:S01]  /*20d0*/  LDC.64 R54, c[0x0][0x388] ;  /* 0x0000e200ff367b82 */ /* 0x001e220000000a00 */
[----:B--2---:R-:W-:-:S04]  /*20e0*/  IMAD R7, R8, UR6, R5 ;  /* 0x0000000608077c24 */ /* 0x004fc8000f8e0205 */
[----:B0-----:R-:W-:-:S05]  /*20f0*/  IMAD.WIDE R54, R7, 0x8, R54 ;  /* 0x0000000807367825 */ /* 0x001fca00078e0236 */
[----:B------:R-:W2:Y:S04]  /*2100*/  LDG.E.64 R52, desc[UR8][R54.64] ;  /* 0x0000000836347981 */ /* 0x000ea8000c1e1b00 */
[----:B------:R-:W3:Y:S04]  /*2110*/  LDG.E.64 R50, desc[UR8][R54.64+0x8] ;  /* 0x0000080836327981 */ /* 0x000ee8000c1e1b00 */
[----:B------:R-:W4:Y:S04]  /*2120*/  LDG.E.64 R48, desc[UR8][R54.64+0x10] ;  /* 0x0000100836307981 */ /* 0x000f28000c1e1b00 */
[----:B------:R-:W5:Y:S04]  /*2130*/  LDG.E.64 R46, desc[UR8][R54.64+0x18] ;  /* 0x00001808362e7981 */ /* 0x000f68000c1e1b00 */
        /* <DEDUP_REMOVED lines=11> */
[----:B------:R-:W5:Y:S01]  /*21f0*/  LDG.E.64 R44, desc[UR8][R54.64+0x78] ;  /* 0x00007808362c7981 */ /* 0x000f62000c1e1b00 */
[----:B------:R-:W-:Y:S01]  /*2200*/  IMAD R24, R6, UR6, R5 ;  /* 0x0000000606187c24 */ /* 0x000fe2000f8e0205 */
[----:B------:R-:W-:Y:S01]  /*2210*/  ULOP3.LUT UR4, UR6, 0x7ffffff0, URZ, 0xc0, !UPT ;  /* 0x7ffffff006047892 */ /* 0x000fe2000f8ec0ff */
[----:B------:R-:W-:-:S02]  /*2220*/  IADD3 R5, PT, PT, R5, 0x10, RZ ;  /* 0x0000001005057810 */ /* 0x000fc40007ffe0ff */
[----:B------:R-:W-:-:S03]  /*2230*/  IMAD R7, R24, 0x8, R9 ;  /* 0x0000000818077824 */ /* 0x000fc600078e0209 */
[----:B------:R-:W-:Y:S02]  /*2240*/  ISETP.NE.AND P0, PT, R5, UR4, PT ;  /* 0x0000000405007c0c */ /* 0x000fe4000bf05270 */
[----:B--2---:R0:W-:Y:S04]  /*2250*/  STL.64 [R7], R52 ;  /* 0x0000003407007387 */ /* 0x0041e80000100a00 */
[----:B---3--:R0:W-:Y:S04]  /*2260*/  STL.64 [R7+0x8], R50 ;  /* 0x0000083207007387 */ /* 0x0081e80000100a00 */
[----:B----4-:R0:W-:Y:S04]  /*2270*/  STL.64 [R7+0x10], R48 ;  /* 0x0000103007007387 */ /* 0x0101e80000100a00 */
[----:B-----5:R0:W-:Y:S04]  /*2280*/  STL.64 [R7+0x18], R46 ;  /* 0x0000182e07007387 */ /* 0x0201e80000100a00 */
[----:B------:R0:W-:Y:S04]  /*2290*/  STL.64 [R7+0x20], R18 ;  /* 0x0000201207007387 */ /* 0x0001e80000100a00 */
        /* <DEDUP_REMOVED lines=10> */
[----:B------:R0:W-:Y:S01]  /*2340*/  STL.64 [R7+0x78], R44 ;  /* 0x0000782c07007387 */ /* 0x0001e20000100a00 */
[----:B------:R-:W-:Y:S05]  /*2350*/  @P0 BRA `(.L_x_47) ;  /* 0xfffffffc005c0947 */ /* 0x000fea000383ffff */
[----:B------:R-:W-:-:S07]  /*2360*/  IMAD.U32 R5, RZ, RZ, UR4 ;  /* 0x00000004ff057e24 */ /* 0x000fce000f8e00ff */
.L_x_46:
[----:B------:R-:W-:-:S13]  /*2370*/  ISETP.NE.AND P0, PT, R14, RZ, PT ;  /* 0x000000ff0e00720c */ /* 0x000fda0003f05270 */
[----:B------:R-:W-:Y:S05]  /*2380*/  @!P0 BRA `(.L_x_45) ;  /* 0x0000000000f08947 */ /* 0x000fea0003800000 */
[----:B0-2---:R-:W-:Y:S01]  /*2390*/  VIADD R7, R14, 0xffffffff ;  /* 0xffffffff0e077836 */ /* 0x005fe20000000000 */
[----:B------:R-:W-:-:S04]  /*23a0*/  ISETP.NE.AND P1, PT, R13, RZ, PT ;  /* 0x000000ff0d00720c */ /* 0x000fc80003f25270 */
[----:B------:R-:W-:-:S13]  /*23b0*/  ISETP.GE.U32.AND P0, PT, R7, 0x7, PT ;  /* 0x000000070700780c */ /* 0x000fda0003f06070 */
[----:B------:R-:W-:Y:S05]  /*23c0*/  @!P0 BRA `(.L_x_48) ;  /* 0x0000000000588947 */ /* 0x000fea0003800000 */
[----:B------:R-:W0:Y:S01]  /*23d0*/  LDC.64 R18, c[0x0][0x388] ;  /* 0x0000e200ff127b82 */ /* 0x000e220000000a00 */
[----:B------:R-:W-:-:S04]  /*23e0*/  IMAD R7, R8, UR6, R5 ;  /* 0x0000000608077c24 */ /* 0x000fc8000f8e0205 */
        /* <DEDUP_REMOVED lines=8> */
[----:B------:R-:W5:Y:S01]  /*2470*/  LDG.E.64 R38, desc[UR8][R18.64+0x38] ;  /* 0x0000380812267981 */ /* 0x000f62000c1e1b00 */
[----:B------:R-:W-:-:S02]  /*2480*/  IMAD R24, R6, UR6, R5 ;  /* 0x0000000606187c24 */ /* 0x000fc4000f8e0205 */
[----:B------:R-:W-:-:S03]  /*2490*/  VIADD R5, R5, 0x8 ;  /* 0x0000000805057836 */ /* 0x000fc60000000000 */
[----:B------:R-:W-:-:S05]  /*24a0*/  LEA R7, R24, R9, 0x3 ;  /* 0x0000000918077211 */ /* 0x000fca00078e18ff */
[----:B--2---:R0:W-:Y:S04]  /*24b0*/  STL.64 [R7], R20 ;  /* 0x0000001407007387 */ /* 0x0041e80000100a00 */
[----:B---3--:R0:W-:Y:S04]  /*24c0*/  STL.64 [R7+0x8], R22 ;  /* 0x0000081607007387 */ /* 0x0081e80000100a00 */
[----:B----4-:R0:W-:Y:S04]  /*24d0*/  STL.64 [R7+0x10], R26 ;  /* 0x0000101a07007387 */ /* 0x0101e80000100a00 */
[----:B-----5:R0:W-:Y:S04]  /*24e0*/  STL.64 [R7+0x18], R28 ;  /* 0x0000181c07007387 */ /* 0x0201e80000100a00 */
[----:B------:R0:W-:Y:S04]  /*24f0*/  STL.64 [R7+0x20], R30 ;  /* 0x0000201e07007387 */ /* 0x0001e80000100a00 */
[----:B------:R0:W-:Y:S04]  /*2500*/  STL.64 [R7+0x28], R32 ;  /* 0x0000282007007387 */ /* 0x0001e80000100a00 */
[----:B------:R0:W-:Y:S04]  /*2510*/  STL.64 [R7+0x30], R34 ;  /* 0x0000302207007387 */ /* 0x0001e80000100a00 */
[----:B------:R0:W-:Y:S02]  /*2520*/  STL.64 [R7+0x38], R38 ;  /* 0x0000382607007387 */ /* 0x0001e40000100a00 */
.L_x_48:
[----:B------:R-:W-:Y:S05]  /*2530*/  @!P1 BRA `(.L_x_45) ;  /* 0x0000000000849947 */ /* 0x000fea0003800000 */
[----:B0-----:R-:W-:Y:S01]  /*2540*/  VIADD R7, R13, 0xffffffff ;  /* 0xffffffff0d077836 */ /* 0x001fe20000000000 */
        /* <DEDUP_REMOVED lines=9> */
[----:B------:R-:W5:Y:S01]  /*25e0*/  LDG.E.64 R28, desc[UR8][R18.64+0x18] ;  /* 0x00001808121c7981 */ /* 0x000f62000c1e1b00 */
[----:B------:R-:W-:-:S02]  /*25f0*/  IMAD R24, R6, UR6, R5 ;  /* 0x0000000606187c24 */ /* 0x000fc4000f8e0205 */
[----:B------:R-:W-:-:S03]  /*2600*/  VIADD R5, R5, 0x4 ;  /* 0x0000000405057836 */ /* 0x000fc60000000000 */
[----:B------:R-:W-:-:S05]  /*2610*/  LEA R7, R24, R9, 0x3 ;  /* 0x0000000918077211 */ /* 0x000fca00078e18ff */
[----:B--2---:R0:W-:Y:S04]  /*2620*/  STL.64 [R7], R20 ;  /* 0x0000001407007387 */ /* 0x0041e80000100a00 */
[----:B---3--:R0:W-:Y:S04]  /*2630*/  STL.64 [R7+0x8], R22 ;  /* 0x0000081607007387 */ /* 0x0081e80000100a00 */
[----:B----4-:R0:W-:Y:S04]  /*2640*/  STL.64 [R7+0x10], R26 ;  /* 0x0000101a07007387 */ /* 0x0101e80000100a00 */
[----:B-----5:R0:W-:Y:S02]  /*2650*/  STL.64 [R7+0x18], R28 ;  /* 0x0000181c07007387 */ /* 0x0201e40000100a00 */
.L_x_49:
[----:B------:R-:W-:Y:S05]  /*2660*/  @!P1 BRA `(.L_x_45) ;  /* 0x0000000000389947 */ /* 0x000fea0003800000 */
[----:B0-----:R-:W0:Y:S01]  /*2670*/  LDC.64 R20, c[0x0][0x388] ;  /* 0x0000e200ff147b82 */ /* 0x001e220000000a00 */
[----:B------:R-:W-:-:S04]  /*2680*/  IMAD R7, R8, UR6, R5 ;  /* 0x0000000608077c24 */ /* 0x000fc8000f8e0205 */
[----:B0-----:R-:W-:-:S05]  /*2690*/  IMAD.WIDE R20, R7, 0x8, R20 ;  /* 0x0000000807147825 */ /* 0x001fca00078e0214 */
[----:B------:R-:W2:Y:S01]  /*26a0*/  LDG.E.64 R18, desc[UR8][R20.64] ;  /* 0x0000000814127981 */ /* 0x000ea2000c1e1b00 */
[----:B------:R-:W-:Y:S01]  /*26b0*/  IMAD R6, R6, UR6, R5 ;  /* 0x0000000606067c24 */ /* 0x000fe2000f8e0205 */
[----:B------:R-:W-:-:S03]  /*26c0*/  ISETP.NE.AND P0, PT, R12, 0x1, PT ;  /* 0x000000010c00780c */ /* 0x000fc60003f05270 */
[----:B------:R-:W-:-:S05]  /*26d0*/  IMAD R5, R6, 0x8, R9 ;  /* 0x0000000806057824 */ /* 0x000fca00078e0209 */
[----:B--2---:R3:W-:Y:S05]  /*26e0*/  STL.64 [R5], R18 ;  /* 0x0000001205007387 */ /* 0x0047ea0000100a00 */
[----:B------:R-:W-:Y:S05]  /*26f0*/  @!P0 BRA `(.L_x_45) ;  /* 0x0000000000148947 */ /* 0x000fea0003800000 */
[----:B------:R-:W-:Y:S01]  /*2700*/  ISETP.NE.AND P0, PT, R12, 0x2, PT ;  /* 0x000000020c00780c */ /* 0x000fe20003f05270 */
[----:B------:R-:W2:-:S12]  /*2710*/  LDG.E.64 R6, desc[UR8][R20.64+0x8] ;  /* 0x0000080814067981 */ /* 0x000e98000c1e1b00 */
[----:B---3--:R-:W3:Y:S04]  /*2720*/  @P0 LDG.E.64 R18, desc[UR8][R20.64+0x10] ;  /* 0x0000100814120981 */ /* 0x008ee8000c1e1b00 */
[----:B--2---:R4:W-:Y:S04]  /*2730*/  STL.64 [R5+0x8], R6 ;  /* 0x0000080605007387 */ /* 0x0049e80000100a00 */
[----:B---3--:R4:W-:Y:S02]  /*2740*/  @P0 STL.64 [R5+0x10], R18 ;  /* 0x0000101205000387 */ /* 0x0089e40000100a00 */
.L_x_45:
[----:B------:R-:W-:Y:S05]  /*2750*/  BRA.U UP1, `(.L_x_50) ;  /* 0xffffffd901bc7547 */ /* 0x000fea000b83ffff */
[----:B------:R-:W5:Y:S02]  /*2760*/  LDCU UR5, c[0x0][0x40c] ;  /* 0x00008180ff0577ac */ /* 0x000f640008000800 */
[----:B-----5:R-:W-:-:S09]  /*2770*/  UISETP.GT.AND UP0, UPT, UR5, URZ, UPT ;  /* 0x000000ff0500728c */ /* 0x020fd2000bf04270 */
[----:B------:R-:W-:Y:S05]  /*2780*/  BRA.U UP0, `(.L_x_51) ;  /* 0x0000000500107547 */ /* 0x000fea000b800000 */
[----:B----4-:R-:W-:Y:S02]  /*2790*/  HFMA2 R6, -RZ, RZ, 0, 0 ;  /* 0x00000000ff067431 */ /* 0x010fe400000001ff */
[----:B0-2---:R-:W-:Y:S01]  /*27a0*/  IMAD.MOV.U32 R7, RZ, RZ, 0x43380000 ;  /* 0x43380000ff077424 */ /* 0x005fe200078e00ff */
[----:B------:R-:W-:Y:S01]  /*27b0*/  UMOV UR4, 0xfefa39ef ;  /* 0xfefa39ef00047882 */ /* 0x000fe20000000000 */
[----:B------:R-:W-:Y:S01]  /*27c0*/  UMOV UR5, 0x3fe62e42 ;  /* 0x3fe62e4200057882 */ /* 0x000fe20000000000 */
[----:B-1-3--:R-:W-:-:S03]  /*27d0*/  IMAD.MOV.U32 R5, RZ, RZ, RZ ;  /* 0x000000ffff057224 */ /* 0x00afc600078e00ff */
[----:B------:R-:W-:-:S08]  /*27e0*/  DADD R6, -R6, 6.75539944105574400000e+15 ;  /* 0x4338000006067429 */ /* 0x000fd00000000100 */
[----:B------:R-:W-:Y:S01]  /*27f0*/  DMUL R12, R6, -UR4 ;  /* 0x80000004060c7c28 */ /* 0x000fe20008000000 */
[----:B------:R-:W-:Y:S01]  /*2800*/  UMOV UR4, 0x3b39803f ;  /* 0x3b39803f00047882 */ /* 0x000fe20000000000 */
[----:B------:R-:W-:-:S06]  /*2810*/  UMOV UR5, 0x3c7abc9e ;  /* 0x3c7abc9e00057882 */ /* 0x000fcc0000000000 */
[----:B------:R-:W-:Y:S01]  /*2820*/  DFMA R12, R6, -UR4, R12 ;  /* 0x80000004060c7c2b */ /* 0x000fe2000800000c */
[----:B------:R-:W-:Y:S01]  /*2830*/  UMOV UR4, 0x69ce2bdf ;  /* 0x69ce2bdf00047882 */ /* 0x000fe20000000000 */
[----:B------:R-:W-:Y:S01]  /*2840*/  IMAD.MOV.U32 R6, RZ, RZ, -0x35dec16 ;  /* 0xfca213eaff067424 */ /* 0x000fe200078e00ff */
[----:B------:R-:W-:Y:S01]  /*2850*/  MOV R7, 0x3e928af3 ;  /* 0x3e928af300077802 */ /* 0x000fe20000000f00 */
[----:B------:R-:W-:-:S05]  /*2860*/  UMOV UR5, 0x3e5ade15 ;  /* 0x3e5ade1500057882 */ /* 0x000fca0000000000 */
[----:B------:R-:W-:Y:S01]  /*2870*/  DFMA R6, R12, UR4, R6 ;  /* 0x000000040c067c2b */ /* 0x000fe20008000006 */
[----:B------:R-:W-:Y:S01]  /*2880*/  UMOV UR4, 0x62401315 ;  /* 0x6240131500047882 */ /* 0x000fe20000000000 */
[----:B------:R-:W-:-:S06]  /*2890*/  UMOV UR5, 0x3ec71dee ;  /* 0x3ec71dee00057882 */ /* 0x000fcc0000000000 */
[----:B------:R-:W-:Y:S01]  /*28a0*/  DFMA R6, R12, R6, UR4 ;  /* 0x000000040c067e2b */ /* 0x000fe20008000006 */
        /* <DEDUP_REMOVED lines=20> */
[----:B------:R-:W-:-:S08]  /*29f0*/  DFMA R6, R12, R6, UR4 ;  /* 0x000000040c067e2b */ /* 0x000fd00008000006 */
[----:B------:R-:W-:-:S08]  /*2a00*/  DFMA R6, R12, R6, 1 ;  /* 0x3ff000000c06742b */ /* 0x000fd00000000006 */
[----:B------:R-:W-:-:S11]  /*2a10*/  DFMA R6, R12, R6, 1 ;  /* 0x3ff000000c06742b */ /* 0x000fd60000000006 */
.L_x_54:
[----:B0-----:R-:W0:Y:S01]  /*2a20*/  LDC R8, c[0x0][0x408] ;  /* 0x00010200ff087b82 */ /* 0x001e220000000800 */
[----:B-1----:R-:W1:Y:S01]  /*2a30*/  LDCU.64 UR6, c[0x0][0x3e8] ;  /* 0x00007d00ff0677ac */ /* 0x002e620008000a00 */
[----:B------:R-:W-:-:S06]  /*2a40*/  UMOV UR4, URZ ;  /* 0x000000ff00047c82 */ /* 0x000fcc0008000000 */
[----:B--2---:R-:W2:Y:S01]  /*2a50*/  LDC R16, c[0x0][0x408] ;  /* 0x00010200ff107b82 */ /* 0x004ea20000000800 */
[----:B0-----:R-:W-:-:S04]  /*2a60*/  IMAD R13, R5, R8, R5 ;  /* 0x00000008050d7224 */ /* 0x001fc800078e0205 */
[----:B-1----:R-:W-:-:S07]  /*2a70*/  IMAD R17, R13, 0x8, R0 ;  /* 0x000000080d117824 */ /* 0x002fce00078e0200 */
.L_x_53:
[----:B------:R-:W-:-:S13]  /*2a80*/  ISETP.NE.AND P0, PT, R5, UR4, PT ;  /* 0x0000000405007c0c */ /* 0x000fda000bf05270 */
[----:B01----:R-:W0:Y:S08]  /*2a90*/  @!P0 LDC.64 R12, c[0x0][0x3f8] ;  /* 0x0000fe00ff0c8b82 */ /* 0x003e300000000a00 */
[----:B------:R-:W1:Y:S01]  /*2aa0*/  @!P0 LDC.64 R14, c[0x0][0x3e8] ;  /* 0x0000fa00ff0e8b82 */ /* 0x000e620000000a00 */
[----:B0-----:R-:W-:-:S08]  /*2ab0*/  @!P0 DADD R12, R6, R12 ;  /* 0x00000000060c8229 */ /* 0x001fd0000000000c */
[----:B-1----:R-:W-:-:S07]  /*2ac0*/  @!P0 DMUL R12, R12, R14 ;  /* 0x0000000e0c0c8228 */ /* 0x002fce0000000000 */
[----:B------:R0:W-:Y:S01]  /*2ad0*/  @!P0 STL.64 [R17], R12 ;  /* 0x0000000c11008387 */ /* 0x0001e20000100a00 */
[----:B------:R-:W-:Y:S05]  /*2ae0*/  @!P0 BRA `(.L_x_52) ;  /* 0x00000000001c8947 */ /* 0x000fea0003800000 */
[----:B--2---:R-:W-:Y:S01]  /*2af0*/  IMAD R15, R16, UR4, R5 ;  /* 0x00000004100f7c24 */ /* 0x004fe2000f8e0205 */
[----:B0-----:R-:W-:Y:S01]  /*2b00*/  DMUL R12, R6, UR6 ;  /* 0x00000006060c7c28 */ /* 0x001fe20008000000 */
[----:B------:R-:W-:-:S03]  /*2b10*/  IMAD R19, R5, R16, UR4 ;  /* 0x0000000405137e24 */ /* 0x000fc6000f8e0210 */
[----:B------:R-:W-:Y:S01]  /*2b20*/  LEA R15, R15, R0, 0x3 ;  /* 0x000000000f0f7211 */ /* 0x000fe200078e18ff */
[----:B------:R-:W-:-:S04]  /*2b30*/  IMAD R19, R19, 0x8, R0 ;  /* 0x0000000813137824 */ /* 0x000fc800078e0200 */
[----:B------:R1:W-:Y:S04]  /*2b40*/  STL.64 [R15], R12 ;  /* 0x0000000c0f007387 */ /* 0x0003e80000100a00 */
[----:B------:R1:W-:Y:S02]  /*2b50*/  STL.64 [R19], R12 ;  /* 0x0000000c13007387 */ /* 0x0003e40000100a00 */
.L_x_52:
[----:B------:R-:W-:Y:S01]  /*2b60*/  UIADD3 UR4, UPT, UPT, UR4, 0x1, URZ ;  /* 0x0000000104047890 */ /* 0x000fe2000fffe0ff */
[----:B------:R-:W-:Y:S11]  /*2b70*/  @P0 BRA `(.L_x_53) ;  /* 0xfffffffc00c00947 */ /* 0x000ff6000383ffff */
[----:B------:R-:W3:Y:S01]  /*2b80*/  LDC R32, c[0x0][0x408] ;  /* 0x00010200ff207b82 */ /* 0x000ee20000000800 */
[----:B------:R-:W-:-:S05]  /*2b90*/  VIADD R5, R5, 0x1 ;  /* 0x0000000105057836 */ /* 0x000fca0000000000 */
[----:B---3--:R-:W-:-:S13]  /*2ba0*/  ISETP.NE.AND P0, PT, R5, R32, PT ;  /* 0x000000200500720c */ /* 0x008fda0003f05270 */
[----:B------:R-:W-:Y:S05]  /*2bb0*/  @P0 BRA `(.L_x_54) ;  /* 0xfffffffc00980947 */ /* 0x000fea000383ffff */
[----:B------:R-:W-:Y:S05]  /*2bc0*/  BRA `(.L_x_9) ;  /* 0x0000001400a07947 */ /* 0x000fea0003800000 */
.L_x_51:
[----:B------:R-:W-:Y:S01]  /*2bd0*/  ULOP3.LUT UR7, UR5, 0xf, URZ, 0xc0, !UPT ;  /* 0x0000000f05077892 */ /* 0x000fe2000f8ec0ff */
[----:B0-2-4-:R-:W-:Y:S01]  /*2be0*/  MOV R7, RZ ;  /* 0x000000ff00077202 */ /* 0x015fe20000000f00 */
[----:B------:R-:W-:Y:S02]  /*2bf0*/  ULOP3.LUT UR5, UR5, 0x7ffffff0, URZ, 0xc0, !UPT ;  /* 0x7ffffff005057892 */ /* 0x000fe4000f8ec0ff */
[----:B------:R-:W-:-:S12]  /*2c00*/  UIADD3 UR10, UPT, UPT, UR7, -0x1, URZ ;  /* 0xffffffff070a7890 */ /* 0x000fd8000fffe0ff */
.L_x_69:
[----:B01-3--:R-:W0:Y:S01]  /*2c10*/  LDC.64 R18, c[0x0][0x408] ;  /* 0x00010200ff127b82 */ /* 0x00be220000000a00 */
[----:B------:R-:W-:Y:S01]  /*2c20*/  UMOV UR4, URZ ;  /* 0x000000ff00047c82 */ /* 0x000fe20008000000 */
[C---:B0-----:R-:W-:Y:S02]  /*2c30*/  IMAD R13, R7.reuse, R18, R7 ;  /* 0x00000012070d7224 */ /* 0x041fe400078e0207 */
[----:B------:R-:W-:Y:S02]  /*2c40*/  IMAD R5, R7, R19, RZ ;  /* 0x0000001307057224 */ /* 0x000fe400078e02ff */
[----:B------:R-:W-:-:S07]  /*2c50*/  IMAD R6, R13, 0x8, R0 ;  /* 0x000000080d067824 */ /* 0x000fce00078e0200 */
.L_x_68:
[----:B0-----:R-:W0:Y:S01]  /*2c60*/  LDCU UR6, c[0x0][0x40c] ;  /* 0x00008180ff0677ac */ /* 0x001e220008000800 */
[----:B------:R-:W-:Y:S01]  /*2c70*/  ISETP.GE.U32.AND P0, PT, R17, 0xf, PT ;  /* 0x0000000f1100780c */ /* 0x000fe20003f06070 */
[----:B------:R-:W-:Y:S01]  /*2c80*/  IMAD.MOV.U32 R24, RZ, RZ, RZ ;  /* 0x000000ffff187224 */ /* 0x000fe200078e00ff */
[----:B-1----:R-:W-:Y:S01]  /*2c90*/  CS2R R12, SRZ ;  /* 0x00000000000c7805 */ /* 0x002fe2000001ff00 */
[----:B0-----:R-:W-:-:S10]  /*2ca0*/  UIMAD UR6, UR4, UR6, URZ ;  /* 0x00000006040672a4 */ /* 0x001fd4000f8e02ff */
[----:B------:R-:W-:Y:S05]  /*2cb0*/  @!P0 BRA `(.L_x_55) ;  /* 0x0000000400288947 */ /* 0x000fea0003800000 */
[----:B------:R-:W-:Y:S01]  /*2cc0*/  HFMA2 R8, -RZ, RZ, 0, 0 ;  /* 0x00000000ff087431 */ /* 0x000fe200000001ff */
[----:B------:R-:W-:-:S07]  /*2cd0*/  CS2R R12, SRZ ;  /* 0x00000000000c7805 */ /* 0x000fce000001ff00 */
.L_x_56:
[----:B------:R-:W-:Y:S02]  /*2ce0*/  IMAD.IADD R19, R5, 0x1, R8 ;  /* 0x0000000105137824 */ /* 0x000fe400078e0208 */
[----:B------:R-:W-:-:S03]  /*2cf0*/  VIADD R21, R8, UR6 ;  /* 0x0000000608157c36 */ /* 0x000fc60008000000 */
[----:B------:R-:W-:Y:S01]  /*2d00*/  LEA R24, R19, R10, 0x3 ;  /* 0x0000000a13187211 */ /* 0x000fe200078e18ff */
[----:B------:R-:W-:-:S04]  /*2d10*/  IMAD R14, R21, 0x8, R10 ;  /* 0x00000008150e7824 */ /* 0x000fc800078e020a */
[----:B------:R-:W2:Y:S04]  /*2d20*/  LDL.64 R18, [R24] ;  /* 0x0000000018127983 */ /* 0x000ea80000100a00 */
[----:B------:R-:W2:Y:S04]  /*2d30*/  LDL.64 R48, [R14] ;  /* 0x000000000e307983 */ /* 0x000ea80000100a00 */
[----:B------:R-:W3:Y:S04]  /*2d40*/  LDL.64 R52, [R24+0x8] ;  /* 0x0000080018347983 */ /* 0x000ee80000100a00 */
[----:B------:R-:W3:Y:S04]  /*2d50*/  LDL.64 R50, [R14+0x8] ;  /* 0x000008000e327983 */ /* 0x000ee80000100a00 */
[----:B------:R-:W4:Y:S04]  /*2d60*/  LDL.64 R46, [R24+0x10] ;  /* 0x00001000182e7983 */ /* 0x000f280000100a00 */
[----:B------:R-:W4:Y:S04]  /*2d70*/  LDL.64 R38, [R14+0x10] ;  /* 0x000010000e267983 */ /* 0x000f280000100a00 */
[----:B------:R-:W5:Y:S04]  /*2d80*/  LDL.64 R32, [R24+0x18] ;  /* 0x0000180018207983 */ /* 0x000f680000100a00 */
        /* <DEDUP_REMOVED lines=11> */
[----:B------:R-:W5:Y:S01]  /*2e40*/  LDL.64 R58, [R14+0x78] ;  /* 0x000078000e3a7983 */ /* 0x000f620000100a00 */
[----:B--2---:R-:W-:-:S03]  /*2e50*/  DADD R48, R18, -R48 ;  /* 0x0000000012307229 */ /* 0x004fc60000000830 */
[----:B------:R-:W2:Y:S05]  /*2e60*/  LDL.64 R18, [R14+0x40] ;  /* 0x000040000e127983 */ /* 0x000eaa0000100a00 */
[----:B------:R-:W-:Y:S02]  /*2e70*/  DFMA R48, R48, R48, R12 ;  /* 0x000000303030722b */ /* 0x000fe4000000000c */
[----:B---3--:R-:W-:Y:S01]  /*2e80*/  DADD R12, R52, -R50 ;  /* 0x00000000340c7229 */ /* 0x008fe20000000832 */
[----:B------:R-:W3:Y:S01]  /*2e90*/  LDL.64 R52, [R14+0x48] ;  /* 0x000048000e347983 */ /* 0x000ee20000100a00 */
[----:B----4-:R-:W-:-:S03]  /*2ea0*/  DADD R38, R46, -R38 ;  /* 0x000000002e267229 */ /* 0x010fc60000000826 */
[----:B------:R-:W4:Y:S03]  /*2eb0*/  LDL.64 R50, [R24+0x50] ;  /* 0x0000500018327983 */ /* 0x000f260000100a00 */
[----:B------:R-:W-:Y:S01]  /*2ec0*/  DFMA R12, R12, R12, R48 ;  /* 0x0000000c0c0c722b */ /* 0x000fe20000000030 */
[----:B------:R-:W4:Y:S01]  /*2ed0*/  LDL.64 R48, [R14+0x50] ;  /* 0x000050000e307983 */ /* 0x000f220000100a00 */
[----:B-----5:R-:W-:-:S03]  /*2ee0*/  DADD R42, R32, -R42 ;  /* 0x00000000202a7229 */ /* 0x020fc6000000082a */
[----:B------:R-:W5:Y:S03]  /*2ef0*/  LDL.64 R46, [R14+0x70] ;  /* 0x000070000e2e7983 */ /* 0x000f660000100a00 */
[----:B------:R-:W-:Y:S02]  /*2f00*/  DFMA R38, R38, R38, R12 ;  /* 0x000000262626722b */ /* 0x000fe4000000000c */
[----:B------:R-:W5:Y:S04]  /*2f10*/  LDL.64 R12, [R24+0x58] ;  /* 0x00005800180c7983 */ /* 0x000f680000100a00 */
[----:B------:R-:W5:Y:S02]  /*2f20*/  LDL.64 R32, [R14+0x58] ;  /* 0x000058000e207983 */ /* 0x000f640000100a00 */
[----:B------:R-:W-:-:S02]  /*2f30*/  DFMA R42, R42, R42, R38 ;  /* 0x0000002a2a2a722b */ /* 0x000fc40000000026 */
[----:B------:R-:W-:Y:S01]  /*2f40*/  DADD R44, R34, -R44 ;  /* 0x00000000222c7229 */ /* 0x000fe2000000082c */
[----:B------:R-:W5:Y:S04]  /*2f50*/  LDL.64 R38, [R14+0x60] ;  /* 0x000060000e267983 */ /* 0x000f680000100a00 */
[----:B------:R-:W5:Y:S01]  /*2f60*/  LDL.64 R34, [R24+0x60] ;  /* 0x0000600018227983 */ /* 0x000f620000100a00 */
[----:B------:R-:W-:Y:S02]  /*2f70*/  DADD R56, R40, -R56 ;  /* 0x0000000028387229 */ /* 0x000fe40000000838 */
[----:B------:R-:W-:Y:S01]  /*2f80*/  DFMA R44, R44, R44, R42 ;  /* 0x0000002c2c2c722b */ /* 0x000fe2000000002a */
[----:B------:R-:W5:Y:S04]  /*2f90*/  LDL.64 R40, [R24+0x68] ;  /* 0x0000680018287983 */ /* 0x000f680000100a00 */
[----:B------:R-:W5:Y:S03]  /*2fa0*/  LDL.64 R42, [R14+0x68] ;  /* 0x000068000e2a7983 */ /* 0x000f660000100a00 */
[----:B------:R-:W-:-:S02]  /*2fb0*/  DFMA R56, R56, R56, R44 ;  /* 0x000000383838722b */ /* 0x000fc4000000002c */
[----:B------:R-:W5:Y:S01]  /*2fc0*/  LDL.64 R44, [R24+0x70] ;  /* 0x00007000182c7983 */ /* 0x000f620000100a00 */
[----:B------:R-:W-:-:S03]  /*2fd0*/  DADD R30, R28, -R30 ;  /* 0x000000001c1e7229 */ /* 0x000fc6000000081e */
[----:B------:R-:W5:Y:S01]  /*2fe0*/  LDL.64 R28, [R24+0x78] ;  /* 0x00007800181c7983 */ /* 0x000f620000100a00 */
[----:B------:R-:W-:-:S04]  /*2ff0*/  DADD R22, R26, -R22 ;  /* 0x000000001a167229 */ /* 0x000fc80000000816 */
[----:B------:R-:W-:-:S08]  /*3000*/  DFMA R56, R30, R30, R56 ;  /* 0x0000001e1e38722b */ /* 0x000fd00000000038 */
[----:B------:R-:W-:Y:S01]  /*3010*/  DFMA R56, R22, R22, R56 ;  /* 0x000000161638722b */ /* 0x000fe20000000038 */
[----:B------:R-:W-:-:S05]  /*3020*/  VIADD R8, R8, 0x10 ;  /* 0x0000001008087836 */ /* 0x000fca0000000000 */
[----:B------:R-:W-:Y:S01]  /*3030*/  ISETP.NE.AND P0, PT, R8, UR5, PT ;  /* 0x0000000508007c0c */ /* 0x000fe2000bf05270 */
[----:B--2---:R-:W-:-:S08]  /*3040*/  DADD R18, R20, -R18 ;  /* 0x0000000014127229 */ /* 0x004fd00000000812 */
[----:B------:R-:W-:Y:S02]  /*3050*/  DFMA R56, R18, R18, R56 ;  /* 0x000000121238722b */ /* 0x000fe40000000038 */
[----:B---3--:R-:W-:-:S08]  /*3060*/  DADD R52, R54, -R52 ;  /* 0x0000000036347229 */ /* 0x008fd00000000834 */
[----:B------:R-:W-:Y:S02]  /*3070*/  DFMA R56, R52, R52, R56 ;  /* 0x000000343438722b */ /* 0x000fe40000000038 */
[----:B----4-:R-:W-:-:S08]  /*3080*/  DADD R48, R50, -R48 ;  /* 0x0000000032307229 */ /* 0x010fd00000000830 */
[----:B------:R-:W-:Y:S02]  /*3090*/  DFMA R56, R48, R48, R56 ;  /* 0x000000303038722b */ /* 0x000fe40000000038 */
[----:B-----5:R-:W-:-:S08]  /*30a0*/  DADD R12, R12, -R32 ;  /* 0x000000000c0c7229 */ /* 0x020fd00000000820 */
[----:B------:R-:W-:Y:S02]  /*30b0*/  DFMA R56, R12, R12, R56 ;  /* 0x0000000c0c38722b */ /* 0x000fe40000000038 */
[----:B------:R-:W-:Y:S02]  /*30c0*/  DADD R34, R34, -R38 ;  /* 0x0000000022227229 */ /* 0x000fe40000000826 */
[----:B------:R-:W-:-:S06]  /*30d0*/  DADD R40, R40, -R42 ;  /* 0x0000000028287229 */ /* 0x000fcc000000082a */
[----:B------:R-:W-:Y:S02]  /*30e0*/  DFMA R56, R34, R34, R56 ;  /* 0x000000222238722b */ /* 0x000fe40000000038 */
[----:B------:R-:W-:-:S06]  /*30f0*/  DADD R44, R44, -R46 ;  /* 0x000000002c2c7229 */ /* 0x000fcc000000082e */
[----:B------:R-:W-:Y:S02]  /*3100*/  DFMA R56, R40, R40, R56 ;  /* 0x000000282838722b */ /* 0x000fe40000000038 */
[----:B------:R-:W-:-:S06]  /*3110*/  DADD R28, R28, -R58 ;  /* 0x000000001c1c7229 */ /* 0x000fcc000000083a */
[----:B------:R-:W-:-:S08]  /*3120*/  DFMA R56, R44, R44, R56 ;  /* 0x0000002c2c38722b */ /* 0x000fd00000000038 */
[----:B------:R-:W-:Y:S01]  /*3130*/  DFMA R12, R28, R28, R56 ;  /* 0x0000001c1c0c722b */ /* 0x000fe20000000038 */
[----:B------:R-:W-:Y:S10]  /*3140*/  @P0 BRA `(.L_x_56) ;  /* 0xfffffff800e40947 */ /* 0x000ff4000383ffff */
[----:B------:R-:W-:-:S07]  /*3150*/  MOV R24, UR5 ;  /* 0x0000000500187c02 */ /* 0x000fce0008000f00 */
.L_x_55:
[----:B------:R-:W-:-:S09]  /*3160*/  UISETP.NE.AND UP0, UPT, UR7, URZ, UPT ;  /* 0x000000ff0700728c */ /* 0x000fd2000bf05270 */
[----:B------:R-:W-:Y:S05]  /*3170*/  BRA.U !UP0, `(.L_x_57) ;  /* 0x0000000508887547 */ /* 0x000fea000b800000 */
[----:B------:R-:W-:Y:S01]  /*3180*/  UISETP.GE.U32.AND UP0, UPT, UR10, 0x7, UPT ;  /* 0x000000070a00788c */ /* 0x000fe2000bf06070 */
[----:B------:R-:W-:-:S08]  /*3190*/  ISETP.NE.AND P0, PT, R16, RZ, PT ;  /* 0x000000ff1000720c */ /* 0x000fd00003f05270 */
[----:B------:R-:W-:Y:S05]  /*31a0*/  BRA.U !UP0, `(.L_x_58) ;  /* 0x0000000108a47547 */ /* 0x000fea000b800000 */
[C-C-:B------:R-:W-:Y:S01]  /*31b0*/  IMAD.IADD R19, R5.reuse, 0x1, R24.reuse ;  /* 0x0000000105137824 */ /* 0x140fe200078e0218 */
[C---:B------:R-:W-:Y:S01]  /*31c0*/  IADD3 R8, PT, PT, R24.reuse, UR6, RZ ;  /* 0x0000000618087c10 */ /* 0x040fe2000fffe0ff */
[----:B------:R-:W-:Y:S02]  /*31d0*/  VIADD R21, R24, UR6 ;  /* 0x0000000618157c36 */ /* 0x000fe40008000000 */
[----:B------:R-:W-:Y:S01]  /*31e0*/  IMAD.IADD R14, R5, 0x1, R24 ;  /* 0x00000001050e7824 */ /* 0x000fe200078e0218 */
[----:B------:R-:W-:Y:S01]  /*31f0*/  LEA R52, R19, R10, 0x3 ;  /* 0x0000000a13347211 */ /* 0x000fe200078e18ff */
[----:B------:R-:W-:Y:S02]  /*3200*/  IMAD R50, R21, 0x8, R10 ;  /* 0x0000000815327824 */ /* 0x000fe400078e020a */
[----:B------:R-:W-:-:S03]  /*3210*/  IMAD.U32 R14, R14, 0x8, R1 ;  /* 0x000000080e0e7824 */ /* 0x000fc600078e0001 */
[----:B------:R-:W2:Y:S01]  /*3220*/  LDL.64 R52, [R52] ;  /* 0x0000000034347983 */ /* 0x000ea20000100a00 */
[----:B------:R-:W-:-:S03]  /*3230*/  IMAD.U32 R8, R8, 0x8, R1 ;  /* 0x0000000808087824 */ /* 0x000fc600078e0001 */
        /* <DEDUP_REMOVED lines=15> */
[----:B------:R-:W-:Y:S01]  /*3330*/  IADD3 R24, PT, PT, R24, 0x8, RZ ;  /* 0x0000000818187810 */ /* 0x000fe20007ffe0ff */
[----:B--2---:R-:W-:-:S08]  /*3340*/  DADD R50, R52, -R50 ;  /* 0x0000000034327229 */ /* 0x004fd00000000832 */
[----:B------:R-:W-:Y:S02]  /*3350*/  DFMA R12, R50, R50, R12 ;  /* 0x00000032320c722b */ /* 0x000fe4000000000c */
[----:B---3--:R-:W-:Y:S02]  /*3360*/  DADD R18, R48, -R18 ;  /* 0x0000000030127229 */ /* 0x008fe40000000812 */
[----:B----4-:R-:W-:-:S06]  /*3370*/  DADD R20, R20, -R22 ;  /* 0x0000000014147229 */ /* 0x010fcc0000000816 */
[----:B------:R-:W-:Y:S02]  /*3380*/  DFMA R12, R18, R18, R12 ;  /* 0x00000012120c722b */ /* 0x000fe4000000000c */
[----:B-----5:R-:W-:-:S06]  /*3390*/  DADD R26, R26, -R28 ;  /* 0x000000001a1a7229 */ /* 0x020fcc000000081c */
[----:B------:R-:W-:Y:S02]  /*33a0*/  DFMA R12, R20, R20, R12 ;  /* 0x00000014140c722b */ /* 0x000fe4000000000c */
[----:B------:R-:W-:-:S06]  /*33b0*/  DADD R30, R30, -R32 ;  /* 0x000000001e1e7229 */ /* 0x000fcc0000000820 */
[----:B------:R-:W-:Y:S02]  /*33c0*/  DFMA R12, R26, R26, R12 ;  /* 0x0000001a1a0c722b */ /* 0x000fe4000000000c */
[----:B------:R-:W-:-:S06]  /*33d0*/  DADD R34, R34, -R38 ;  /* 0x0000000022227229 */ /* 0x000fcc0000000826 */
[----:B------:R-:W-:Y:S02]  /*33e0*/  DFMA R12, R30, R30, R12 ;  /* 0x0000001e1e0c722b */ /* 0x000fe4000000000c */
[----:B------:R-:W-:-:S06]  /*33f0*/  DADD R40, R40, -R42 ;  /* 0x0000000028287229 */ /* 0x000fcc000000082a */
[----:B------:R-:W-:Y:S02]  /*3400*/  DFMA R12, R34, R34, R12 ;  /* 0x00000022220c722b */ /* 0x000fe4000000000c */
[----:B------:R-:W-:-:S06]  /*3410*/  DADD R44, R44, -R46 ;  /* 0x000000002c2c7229 */ /* 0x000fcc000000082e */
[----:B------:R-:W-:-:S08]  /*3420*/  DFMA R12, R40, R40, R12 ;  /* 0x00000028280c722b */ /* 0x000fd0000000000c */
[----:B------:R-:W-:-:S11]  /*3430*/  DFMA R12, R44, R44, R12 ;  /* 0x0000002c2c0c722b */ /* 0x000fd6000000000c */
.L_x_58:
[----:B------:R-:W-:Y:S05]  /*3440*/  @!P0 BRA `(.L_x_57) ;  /* 0x0000000000d48947 */ /* 0x000fea0003800000 */
[----:B------:R-:W-:Y:S01]  /*3450*/  VIADD R8, R16, 0xffffffff ;  /* 0xffffffff10087836 */ /* 0x000fe20000000000 */
[----:B------:R-:W-:-:S04]  /*3460*/  ISETP.NE.AND P1, PT, R15, RZ, PT ;  /* 0x000000ff0f00720c */ /* 0x000fc80003f25270 */
[----:B------:R-:W-:-:S13]  /*3470*/  ISETP.GE.U32.AND P0, PT, R8, 0x3, PT ;  /* 0x000000030800780c */ /* 0x000fda0003f06070 */
[----:B------:R-:W-:Y:S05]  /*3480*/  @!P0 BRA `(.L_x_59) ;  /* 0x0000000000648947 */ /* 0x000fea0003800000 */
[C---:B------:R-:W-:Y:S01]  /*3490*/  IADD3 R21, PT, PT, R24.reuse, UR6, RZ ;  /* 0x0000000618157c10 */ /* 0x040fe2000fffe0ff */
[C---:B------:R-:W-:Y:S01]  /*34a0*/  IMAD.IADD R19, R5.reuse, 0x1, R24 ;  /* 0x0000000105137824 */ /* 0x040fe200078e0218 */
[----:B------:R-:W-:Y:S01]  /*34b0*/  IADD3 R8, PT, PT, R5, R24, RZ ;  /* 0x0000001805087210 */ /* 0x000fe20007ffe0ff */
[----:B------:R-:W-:Y:S02]  /*34c0*/  VIADD R14, R24, UR6 ;  /* 0x00000006180e7c36 */ /* 0x000fe40008000000 */
[--C-:B------:R-:W-:Y:S02]  /*34d0*/  IMAD R30, R21, 0x8, R10.reuse ;  /* 0x00000008151e7824 */ /* 0x100fe400078e020a */
[----:B------:R-:W-:Y:S01]  /*34e0*/  IMAD R36, R19, 0x8, R10 ;  /* 0x0000000813247824 */ /* 0x000fe200078e020a */
[----:B------:R-:W-:-:S03]  /*34f0*/  LEA R14, R14, R1, 0x3 ;  /* 0x000000010e0e7211 */ /* 0x000fc600078e18ff */
        /* <DEDUP_REMOVED lines=8> */
[----:B------:R-:W5:Y:S01]  /*3580*/  LDL.64 R20, [R14+0x14538] ;  /* 0x014538000e147983 */ /* 0x000f620000100a00 */
[----:B------:R-:W-:Y:S01]  /*3590*/  VIADD R24, R24, 0x4 ;  /* 0x0000000418187836 */ /* 0x000fe20000000000 */
[----:B--2---:R-:W-:-:S08]  /*35a0*/  DADD R28, R28, -R30 ;  /* 0x000000001c1c7229 */ /* 0x004fd0000000081e */
[----:B------:R-:W-:Y:S02]  /*35b0*/  DFMA R12, R28, R28, R12 ;  /* 0x0000001c1c0c722b */ /* 0x000fe4000000000c */
[----:B---3--:R-:W-:Y:S02]  /*35c0*/  DADD R32, R32, -R34 ;  /* 0x0000000020207229 */ /* 0x008fe40000000822 */
[----:B----4-:R-:W-:-:S06]  /*35d0*/  DADD R22, R22, -R26 ;  /* 0x0000000016167229 */ /* 0x010fcc000000081a */
[----:B------:R-:W-:Y:S02]  /*35e0*/  DFMA R12, R32, R32, R12 ;  /* 0x00000020200c722b */ /* 0x000fe4000000000c */
[----:B-----5:R-:W-:-:S06]  /*35f0*/  DADD R18, R18, -R20 ;  /* 0x0000000012127229 */ /* 0x020fcc0000000814 */
[----:B------:R-:W-:-:S08]  /*3600*/  DFMA R12, R22, R22, R12 ;  /* 0x00000016160c722b */ /* 0x000fd0000000000c */
[----:B------:R-:W-:-:S11]  /*3610*/  DFMA R12, R18, R18, R12 ;  /* 0x00000012120c722b */ /* 0x000fd6000000000c */
.L_x_59:
[----:B------:R-:W-:Y:S05]  /*3620*/  @!P1 BRA `(.L_x_57) ;  /* 0x00000000005c9947 */ /* 0x000fea0003800000 */
[----:B------:R-:W-:Y:S01]  /*3630*/  IADD3 R21, PT, PT, R24, UR6, RZ ;  /* 0x0000000618157c10 */ /* 0x000fe2000fffe0ff */
[----:B------:R-:W-:-:S04]  /*3640*/  IMAD.IADD R19, R5, 0x1, R24 ;  /* 0x0000000105137824 */ /* 0x000fc800078e0218 */
[--C-:B------:R-:W-:Y:S02]  /*3650*/  IMAD R21, R21, 0x8, R10.reuse ;  /* 0x0000000815157824 */ /* 0x100fe400078e020a */
[----:B------:R-:W-:-:S04]  /*3660*/  IMAD R8, R19, 0x8, R10 ;  /* 0x0000000813087824 */ /* 0x000fc800078e020a */
[----:B------:R-:W2:Y:S04]  /*3670*/  LDL.64 R20, [R21] ;  /* 0x0000000015147983 */ /* 0x000ea80000100a00 */
[----:B------:R-:W2:Y:S01]  /*3680*/  LDL.64 R18, [R8] ;  /* 0x0000000008127983 */ /* 0x000ea20000100a00 */
[----:B------:R-:W-:Y:S01]  /*3690*/  ISETP.NE.AND P0, PT, R15, 0x1, PT ;  /* 0x000000010f00780c */ /* 0x000fe20003f05270 */
[----:B--2---:R-:W-:-:S08]  /*36a0*/  DADD R18, R18, -R20 ;  /* 0x0000000012127229 */ /* 0x004fd00000000814 */
[----:B------:R-:W-:-:S04]  /*36b0*/  DFMA R12, R18, R18, R12 ;  /* 0x00000012120c722b */ /* 0x000fc8000000000c */
[----:B------:R-:W-:Y:S07]  /*36c0*/  @!P0 BRA `(.L_x_57) ;  /* 0x0000000000348947 */ /* 0x000fee0003800000 */
[----:B------:R-:W-:Y:S01]  /*36d0*/  IADD3 R14, PT, PT, R5, R24, RZ ;  /* 0x00000018050e7210 */ /* 0x000fe20007ffe0ff */
[----:B------:R-:W-:Y:S01]  /*36e0*/  VIADD R8, R24, UR6 ;  /* 0x0000000618087c36 */ /* 0x000fe20008000000 */
[----:B------:R-:W-:-:S03]  /*36f0*/  ISETP.NE.AND P0, PT, R15, 0x2, PT ;  /* 0x000000020f00780c */ /* 0x000fc60003f05270 */
[----:B------:R-:W-:Y:S01]  /*3700*/  IMAD.U32 R14, R14, 0x8, R1 ;  /* 0x000000080e0e7824 */ /* 0x000fe200078e0001 */
[----:B------:R-:W-:-:S04]  /*3710*/  LEA R8, R8, R1, 0x3 ;  /* 0x0000000108087211 */ /* 0x000fc800078e18ff */
[----:B------:R-:W2:Y:S04]  /*3720*/  LDL.64 R18, [R14+0x14528] ;  /* 0x014528000e127983 */ /* 0x000ea80000100a00 */
[----:B------:R-:W2:Y:S04]  /*3730*/  LDL.64 R20, [R8+0x14528] ;  /* 0x0145280008147983 */ /* 0x000ea80000100a00 */
[----:B------:R-:W3:Y:S04]  /*3740*/  @P0 LDL.64 R22, [R14+0x14530] ;  /* 0x014530000e160983 */ /* 0x000ee80000100a00 */
[----:B------:R-:W3:Y:S01]  /*3750*/  @P0 LDL.64 R26, [R8+0x14530] ;  /* 0x01453000081a0983 */ /* 0x000ee20000100a00 */
[----:B--2---:R-:W-:-:S02]  /*3760*/  DADD R18, R18, -R20 ;  /* 0x0000000012127229 */ /* 0x004fc40000000814 */
[----:B---3--:R-:W-:-:S06]  /*3770*/  @P0 DADD R22, R22, -R26 ;  /* 0x0000000016160229 */ /* 0x008fcc000000081a */
[----:B------:R-:W-:-:S08]  /*3780*/  DFMA R12, R18, R18, R12 ;  /* 0x00000012120c722b */ /* 0x000fd0000000000c */
[----:B------:R-:W-:-:S11]  /*3790*/  @P0 DFMA R12, R22, R22, R12 ;  /* 0x00000016160c022b */ /* 0x000fd6000000000c */
.L_x_57:
[----:B------:R-:W0:Y:S01]  /*37a0*/  MUFU.RSQ64H R39, R13 ;  /* 0x0000000d00277308 */ /* 0x000e220000001c00 */
[----:B------:R-:W-:Y:S01]  /*37b0*/  VIADD R38, R13, 0xfcb00000 ;  /* 0xfcb000000d267836 */ /* 0x000fe20000000000 */
[----:B------:R-:W-:Y:S01]  /*37c0*/  MOV R21, 0x3fd80000 ;  /* 0x3fd8000000157802 */ /* 0x000fe20000000f00 */
[----:B------:R-:W-:Y:S01]  /*37d0*/  IMAD.MOV.U32 R20, RZ, RZ, 0x0 ;  /* 0x00000000ff147424 */ /* 0x000fe200078e00ff */
[----:B------:R-:W-:Y:S02]  /*37e0*/  BSSY.RECONVERGENT B0, `(.L_x_60) ;  /* 0x0000015000007945 */ /* 0x000fe40003800200 */
[----:B------:R-:W-:Y:S01]  /*37f0*/  ISETP.GE.U32.AND P0, PT, R38, 0x7ca00000, PT ;  /* 0x7ca000002600780c */ /* 0x000fe20003f06070 */
[----:B0-----:R-:W-:-:S08]  /*3800*/  DMUL R18, R38, R38 ;  /* 0x0000002626127228 */ /* 0x001fd00000000000 */
[----:B------:R-:W-:-:S08]  /*3810*/  DFMA R18, -R18, R12, 1 ;  /* 0x3ff000001212742b */ /* 0x000fd0000000010c */
[----:B------:R-:W-:Y:S02]  /*3820*/  DFMA R20, R18, R20, 0.5 ;  /* 0x3fe000001214742b */ /* 0x000fe40000000014 */
[----:B------:R-:W-:-:S08]  /*3830*/  DMUL R18, R38, R18 ;  /* 0x0000001226127228 */ /* 0x000fd00000000000 */
[----:B------:R-:W-:-:S08]  /*3840*/  DFMA R18, R20, R18, R38 ;  /* 0x000000121412722b */ /* 0x000fd00000000026 */
[----:B------:R-:W-:Y:S02]  /*3850*/  DMUL R28, R18, R12 ;  /* 0x0000000c121c7228 */ /* 0x000fe40000000000 */
[----:B------:R-:W-:Y:S02]  /*3860*/  VIADD R23, R19, 0xfff00000 ;  /* 0xfff0000013177836 */ /* 0x000fe40000000000 */
[----:B------:R-:W-:-:S04]  /*3870*/  IMAD.MOV.U32 R22, RZ, RZ, R18 ;  /* 0x000000ffff167224 */ /* 0x000fc800078e0012 */
[----:B------:R-:W-:-:S08]  /*3880*/  DFMA R26, R28, -R28, R12 ;  /* 0x8000001c1c1a722b */ /* 0x000fd0000000000c */
[----:B------:R-:W-:Y:S01]  /*3890*/  DFMA R20, R26, R22, R28 ;  /* 0x000000161a14722b */ /* 0x000fe2000000001c */
[----:B------:R-:W-:Y:S10]  /*38a0*/  @!P0 BRA `(.L_x_61) ;  /* 0x0000000000208947 */ /* 0x000ff40003800000 */
[----:B------:R-:W-:Y:S01]  /*38b0*/  MOV R24, R18 ;  /* 0x0000001200187202 */ /* 0x000fe20000000f00 */
[----:B------:R-:W-:Y:S01]  /*38c0*/  IMAD.MOV.U32 R20, RZ, RZ, R28 ;  /* 0x000000ffff147224 */ /* 0x000fe200078e001c */
[----:B------:R-:W-:Y:S01]  /*38d0*/  MOV R21, R23 ;  /* 0x0000001700157202 */ /* 0x000fe20000000f00 */
[----:B------:R-:W-:Y:S01]  /*38e0*/  IMAD.MOV.U32 R19, RZ, RZ, R29 ;  /* 0x000000ffff137224 */ /* 0x000fe200078e001d */
[----:B------:R-:W-:Y:S01]  /*38f0*/  MOV R18, 0x3930 ;  /* 0x0000393000127802 */ /* 0x000fe20000000f00 */
[----:B------:R-:W-:Y:S02]  /*3900*/  IMAD.MOV.U32 R40, RZ, RZ, R12 ;  /* 0x000000ffff287224 */ /* 0x000fe400078e000c */
[----:B------:R-:W-:-:S07]  /*3910*/  IMAD.MOV.U32 R41, RZ, RZ, R13 ;  /* 0x000000ffff297224 */ /* 0x000fce00078e000d */
[----:B------:R-:W-:Y:S05]  /*3920*/  CALL.REL.NOINC `($__internal_2_$__cuda_sm20_dsqrt_rn_f64_mediumpath_v1) ;  /* 0x0000031800807944 */ /* 0x000fea0003c00000 */
.L_x_61:
[----:B------:R-:W-:Y:S05]  /*3930*/  BSYNC.RECONVERGENT B0 ;  /* 0x0000000000007941 */ /* 0x000fea0003800200 */
.L_x_60:
[----:B------:R-:W-:-:S13]  /*3940*/  ISETP.NE.AND P2, PT, R7, UR4, PT ;  /* 0x0000000407007c0c */ /* 0x000fda000bf45270 */
[----:B------:R-:W-:Y:S05]  /*3950*/  @!P2 BRA `(.L_x_62) ;  /* 0x00000004001ca947 */ /* 0x000fea0003800000 */
[----:B------:R-:W-:Y:S01]  /*3960*/  MOV R18, 0x652b82fe ;  /* 0x652b82fe00127802 */ /* 0x000fe20000000f00 */
[----:B------:R-:W-:Y:S01]  /*3970*/  IMAD.MOV.U32 R19, RZ, RZ, 0x3ff71547 ;  /* 0x3ff71547ff137424 */ /* 0x000fe200078e00ff */
[----:B------:R-:W-:Y:S01]  /*3980*/  UMOV UR12, 0xfefa39ef ;  /* 0xfefa39ef000c7882 */ /* 0x000fe20000000000 */
[----:B------:R-:W-:Y:S01]  /*3990*/  UMOV UR13, 0x3fe62e42 ;  /* 0x3fe62e42000d7882 */ /* 0x000fe20000000000 */
[----:B------:R-:W-:Y:S01]  /*39a0*/  DADD R28, -RZ, -R20 ;  /* 0x00000000ff1c7229 */ /* 0x000fe20000000914 */
[----:B------:R-:W0:Y:S01]  /*39b0*/  LDC R14, c[0x0][0x408] ;  /* 0x00010200ff0e7b82 */ /* 0x000e220000000800 */
[----:B------:R-:W-:Y:S01]  /*39c0*/  BSSY.RECONVERGENT B0, `(.L_x_63) ;  /* 0x0000037000007945 */ /* 0x000fe20003800200 */
[----:B------:R-:W-:-:S07]  /*39d0*/  DFMA R18, R20, -R18, 6.75539944105574400000e+15 ;  /* 0x433800001412742b */ /* 0x000fce0000000812 */
[----:B------:R-:W-:Y:S01]  /*39e0*/  FSETP.GEU.AND P0, PT, |R29|, 4.1917929649353027344, PT ;  /* 0x4086232b1d00780b */ /* 0x000fe20003f0e200 */
[----:B------:R-:W-:-:S08]  /*39f0*/  DADD R22, R18, -6.75539944105574400000e+15 ;  /* 0xc338000012167429 */ /* 0x000fd00000000000 */
[----:B------:R-:W-:Y:S01]  /*3a00*/  DFMA R26, R22, -UR12, -R20 ;  /* 0x8000000c161a7c2b */ /* 0x000fe20008000814 */
        /* <DEDUP_REMOVED lines=33> */
[----:B------:R-:W-:-:S10]  /*3c20*/  DFMA R26, R22, R26, 1 ;  /* 0x3ff00000161a742b */ /* 0x000fd4000000001a */
[----:B------:R-:W-:Y:S02]  /*3c30*/  IMAD R23, R18, 0x100000, R27 ;  /* 0x0010000012177824 */ /* 0x000fe400078e021b */
[----:B------:R-:W-:Y:S01]  /*3c40*/  IMAD.MOV.U32 R22, RZ, RZ, R26 ;  /* 0x000000ffff167224 */ /* 0x000fe200078e001a */
[----:B0-----:R-:W-:Y:S06]  /*3c50*/  @!P0 BRA `(.L_x_64) ;  /* 0x0000000000348947 */ /* 0x001fec0003800000 */
[----:B------:R-:W-:Y:S01]  /*3c60*/  FSETP.GEU.AND P1, PT, |R29|, 4.2275390625, PT ;  /* 0x408748001d00780b */ /* 0x000fe20003f2e200 */
[----:B------:R-:W-:Y:S02]  /*3c70*/  DSETP.GT.AND P0, PT, R12, RZ, PT ;  /* 0x000000ff0c00722a */ /* 0x000fe40003f04000 */
[----:B------:R-:W-:-:S10]  /*3c80*/  DADD R20, -R20, +INF ;  /* 0x7ff0000014147429 */ /* 0x000fd40000000100 */
[----:B------:R-:W-:Y:S01]  /*3c90*/  @!P1 LEA.HI R8, R18, R18, RZ, 0x1 ;  /* 0x0000001212089211 */ /* 0x000fe200078f08ff */
[----:B------:R-:W-:Y:S01]  /*3ca0*/  @!P1 IMAD.MOV.U32 R12, RZ, RZ, R26 ;  /* 0x000000ffff0c9224 */ /* 0x000fe200078e001a */
[----:B------:R-:W-:Y:S02]  /*3cb0*/  FSEL R22, R20, RZ, !P0 ;  /* 0x000000ff14167208 */ /* 0x000fe40004000000 */
[----:B------:R-:W-:Y:S02]  /*3cc0*/  @!P1 SHF.R.S32.HI R13, RZ, 0x1, R8 ;  /* 0x00000001ff0d9819 */ /* 0x000fe40000011408 */
[----:B------:R-:W-:Y:S02]  /*3cd0*/  FSEL R23, R21, RZ, !P0 ;  /* 0x000000ff15177208 */ /* 0x000fe40004000000 */
[----:B------:R-:W-:Y:S01]  /*3ce0*/  @!P1 IADD3 R18, PT, PT, R18, -R13, RZ ;  /* 0x8000000d12129210 */ /* 0x000fe20007ffe0ff */
[----:B------:R-:W-:-:S03]  /*3cf0*/  @!P1 IMAD R13, R13, 0x100000, R27 ;  /* 0x001000000d0d9824 */ /* 0x000fc600078e021b */
[----:B------:R-:W-:Y:S02]  /*3d00*/  @!P1 LEA R19, R18, 0x3ff00000, 0x14 ;  /* 0x3ff0000012139811 */ /* 0x000fe400078ea0ff */
[----:B------:R-:W-:-:S06]  /*3d10*/  @!P1 MOV R18, RZ ;  /* 0x000000ff00129202 */ /* 0x000fcc0000000f00 */
[----:B------:R-:W-:-:S11]  /*3d20*/  @!P1 DMUL R22, R12, R18 ;  /* 0x000000120c169228 */ /* 0x000fd60000000000 */
.L_x_64:
[----:B------:R-:W-:Y:S05]  /*3d30*/  BSYNC.RECONVERGENT B0 ;  /* 0x0000000000007941 */ /* 0x000fea0003800200 */
.L_x_63:
[----:B------:R-:W0:Y:S01]  /*3d40*/  LDCU.64 UR12, c[0x0][0x3e8] ;  /* 0x00007d00ff0c77ac */ /* 0x000e220008000a00 */
[----:B------:R-:W-:Y:S02]  /*3d50*/  IMAD R13, R14, UR4, R7 ;  /* 0x000000040e0d7c24 */ /* 0x000fe4000f8e0207 */
[----:B------:R-:W-:Y:S02]  /*3d60*/  IMAD R19, R7, R14, UR4 ;  /* 0x0000000407137e24 */ /* 0x000fe4000f8e020e */
[--C-:B------:R-:W-:Y:S02]  /*3d70*/  IMAD R13, R13, 0x8, R0.reuse ;  /* 0x000000080d0d7824 */ /* 0x100fe400078e0200 */
[----:B------:R-:W-:Y:S01]  /*3d80*/  IMAD R19, R19, 0x8, R0 ;  /* 0x0000000813137824 */ /* 0x000fe200078e0200 */
[----:B0-----:R-:W-:-:S07]  /*3d90*/  DMUL R22, R22, UR12 ;  /* 0x0000000c16167c28 */ /* 0x001fce0008000000 */
[----:B------:R1:W-:Y:S04]  /*3da0*/  STL.64 [R13], R22 ;  /* 0x000000160d007387 */ /* 0x0003e80000100a00 */
[----:B------:R1:W-:Y:S01]  /*3db0*/  STL.64 [R19], R22 ;  /* 0x0000001613007387 */ /* 0x0003e20000100a00 */
[----:B------:R-:W-:Y:S05]  /*3dc0*/  BRA `(.L_x_65) ;  /* 0x0000000400087947 */ /* 0x000fea0003800000 */
.L_x_62:
[----:B------:R-:W-:Y:S01]  /*3dd0*/  MOV R18, 0x652b82fe ;  /* 0x652b82fe00127802 */ /* 0x000fe20000000f00 */
[----:B------:R-:W-:Y:S01]  /*3de0*/  IMAD.MOV.U32 R19, RZ, RZ, 0x3ff71547 ;  /* 0x3ff71547ff137424 */ /* 0x000fe200078e00ff */
[----:B------:R-:W-:Y:S01]  /*3df0*/  UMOV UR12, 0xfefa39ef ;  /* 0xfefa39ef000c7882 */ /* 0x000fe20000000000 */
[----:B------:R-:W-:Y:S01]  /*3e00*/  UMOV UR13, 0x3fe62e42 ;  /* 0x3fe62e42000d7882 */ /* 0x000fe20000000000 */
[----:B------:R-:W-:Y:S01]  /*3e10*/  DADD R28, -RZ, -R20 ;  /* 0x00000000ff1c7229 */ /* 0x000fe20000000914 */
[----:B------:R-:W-:Y:S02]  /*3e20*/  BSSY.RECONVERGENT B0, `(.L_x_66) ;  /* 0x0000037000007945 */ /* 0x000fe40003800200 */
        /* <DEDUP_REMOVED lines=40> */
[----:B------:R-:W-:Y:S06]  /*40b0*/  @!P0 BRA `(.L_x_67) ;  /* 0x0000000000348947 */ /* 0x000fec0003800000 */
        /* <DEDUP_REMOVED lines=13> */
.L_x_67:
[----:B------:R-:W-:Y:S05]  /*4190*/  BSYNC.RECONVERGENT B0 ;  /* 0x0000000000007941 */ /* 0x000fea0003800200 */
.L_x_66:
[----:B------:R-:W0:Y:S01]  /*41a0*/  LDCU.64 UR12, c[0x0][0x3f8] ;  /* 0x00007f00ff0c77ac */ /* 0x000e220008000a00 */
[----:B------:R-:W1:Y:S01]  /*41b0*/  LDCU.64 UR14, c[0x0][0x3e8] ;  /* 0x00007d00ff0e77ac */ /* 0x000e620008000a00 */
[----:B0-----:R-:W-:-:S08]  /*41c0*/  DADD R22, R22, UR12 ;  /* 0x0000000c16167e29 */ /* 0x001fd00008000000 */
[----:B-1----:R-:W-:-:S07]  /*41d0*/  DMUL R22, R22, UR14 ;  /* 0x0000000e16167c28 */ /* 0x002fce0008000000 */
[----:B------:R0:W-:Y:S04]  /*41e0*/  STL.64 [R6], R22 ;  /* 0x0000001606007387 */ /* 0x0001e80000100a00 */
.L_x_65:
[----:B------:R-:W-:Y:S01]  /*41f0*/  UIADD3 UR4, UPT, UPT, UR4, 0x1, URZ ;  /* 0x0000000104047890 */ /* 0x000fe2000fffe0ff */
[----:B------:R-:W-:Y:S11]  /*4200*/  @P2 BRA `(.L_x_68) ;  /* 0xffffffe800942947 */ /* 0x000ff6000383ffff */
[----:B------:R-:W2:Y:S01]  /*4210*/  LDC R32, c[0x0][0x408] ;  /* 0x00010200ff207b82 */ /* 0x000ea20000000800 */
[----:B------:R-:W-:-:S05]  /*4220*/  VIADD R7, R7, 0x1 ;  /* 0x0000000107077836 */ /* 0x000fca0000000000 */
[----:B--2---:R-:W-:-:S13]  /*4230*/  ISETP.NE.AND P0, PT, R7, R32, PT ;  /* 0x000000200700720c */ /* 0x004fda0003f05270 */
[----:B------:R-:W-:Y:S05]  /*4240*/  @P0 BRA `(.L_x_69) ;  /* 0xffffffe800700947 */ /* 0x000fea000383ffff */
.L_x_9:
[----:B------:R-:W3:Y:S01]  /*4250*/  LDC.S8 R5, c[0x0][0x415] ;  /* 0x00010540ff057b82 */ /* 0x000ee20000000200 */
[----:B------:R-:W-:-:S04]  /*4260*/  ISETP.GE.AND P0, PT, R32, 0x1, PT ;  /* 0x000000012000780c */ /* 0x000fc80003f06270 */
[----:B---3--:R-:W-:-:S13]  /*4270*/  ISETP.EQ.OR P0, PT, R5, RZ, !P0 ;  /* 0x000000ff0500720c */ /* 0x008fda0004702670 */
[----:B------:R-:W-:Y:S05]  /*4280*/  @P0 BRA `(.L_x_70) ;  /* 0x0000004000d80947 */ /* 0x000fea0003800000 */
[----:B------:R-:W3:Y:S08]  /*4290*/  LDC R5, c[0x0][0x40c] ;  /* 0x00010300ff057b82 */ /* 0x000ef00000000800 */
[----:B-1----:R-:W1:Y:S01]  /*42a0*/  LDC R15, c[0x0][0x410] ;  /* 0x00010400ff0f7b82 */ /* 0x002e620000000800 */
[----:B---3--:R-:W-:Y:S01]  /*42b0*/  ISETP.GE.AND P0, PT, R5, 0x1, PT ;  /* 0x000000010500780c */ /* 0x008fe20003f06270 */
[----:B-1----:R-:W-:-:S12]  /*42c0*/  IMAD R32, R32, R15, RZ ;  /* 0x0000000f20207224 */ /* 0x002fd800078e02ff */
[----:B------:R-:W-:Y:S05]  /*42d0*/  @!P0 BRA `(.L_x_71) ;  /* 0x0000002c00dc8947 */ /* 0x000fea0003800000 */
[----:B0-----:R-:W-:Y:S02]  /*42e0*/  HFMA2 R23, -RZ, RZ, 0, 0 ;  /* 0x00000000ff177431 */ /* 0x001fe400000001ff */
[C---:B------:R-:W-:Y:S01]  /*42f0*/  VIADD R12, R5.reuse, 0xffffffff ;  /* 0xffffffff050c7836 */ /* 0x040fe20000000000 */
[C---:B------:R-:W-:Y:S02]  /*4300*/  LOP3.LUT R8, R5.reuse, 0xf, RZ, 0xc0, !PT ;  /* 0x0000000f05087812 */ /* 0x040fe400078ec0ff */
[C---:B------:R-:W-:Y:S02]  /*4310*/  LOP3.LUT R7, R5.reuse, 0x7, RZ, 0xc0, !PT ;  /* 0x0000000705077812 */ /* 0x040fe400078ec0ff */
[C---:B------:R-:W-:Y:S02]  /*4320*/  LOP3.LUT R6, R5.reuse, 0x7ffffff0, RZ, 0xc0, !PT ;  /* 0x7ffffff005067812 */ /* 0x040fe400078ec0ff */
[----:B------:R-:W-:Y:S02]  /*4330*/  LOP3.LUT R5, R5, 0x3, RZ, 0xc0, !PT ;  /* 0x0000000305057812 */ /* 0x000fe400078ec0ff */
[----:B------:R-:W-:-:S02]  /*4340*/  LOP3.LUT R30, R15, 0xf, RZ, 0xc0, !PT ;  /* 0x0000000f0f1e7812 */ /* 0x000fc400078ec0ff */
[C---:B------:R-:W-:Y:S02]  /*4350*/  LOP3.LUT R29, R15.reuse, 0x7, RZ, 0xc0, !PT ;  /* 0x000000070f1d7812 */ /* 0x040fe400078ec0ff */
[C---:B------:R-:W-:Y:S02]  /*4360*/  LOP3.LUT R28, R15.reuse, 0x7ffffff0, RZ, 0xc0, !PT ;  /* 0x7ffffff00f1c7812 */ /* 0x040fe400078ec0ff */
[----:B------:R-:W-:-:S07]  /*4370*/  LOP3.LUT R22, R15, 0x3, RZ, 0xc0, !PT ;  /* 0x000000030f167812 */ /* 0x000fce00078ec0ff */
.L_x_105:
[----:B0-2---:R-:W0:Y:S01]  /*4380*/  LDC R16, c[0x0][0x410] ;  /* 0x00010400ff107b82 */ /* 0x005e220000000800 */
[----:B-1----:R-:W1:Y:S01]  /*4390*/  LDCU UR4, c[0x0][0x40c] ;  /* 0x00008180ff0477ac */ /* 0x002e620008000800 */
[----:B------:R-:W-:Y:S02]  /*43a0*/  IMAD R15, R32, R23, RZ ;  /* 0x00000017200f7224 */ /* 0x000fe400078e02ff */
[C---:B-1----:R-:W-:Y:S01]  /*43b0*/  IMAD R14, R23.reuse, UR4, RZ ;  /* 0x00000004170e7c24 */ /* 0x042fe2000f8e02ff */
[----:B0-----:R-:W-:Y:S01]  /*43c0*/  ISETP.GT.AND P0, PT, R16, RZ, PT ;  /* 0x000000ff1000720c */ /* 0x001fe20003f04270 */
[----:B------:R-:W-:-:S04]  /*43d0*/  IMAD R16, R23, R16, R15 ;  /* 0x0000001017107224 */ /* 0x000fc800078e020f */
[----:B------:R-:W-:-:S08]  /*43e0*/  IMAD R17, R16, 0x8, R1 ;  /* 0x0000000810117824 */ /* 0x000fd000078e0201 */
[----:B---34-:R-:W-:Y:S05]  /*43f0*/  @P0 BRA `(.L_x_72) ;  /* 0x0000001000f00947 */ /* 0x018fea0003800000 */
[----:B------:R-:W-:-:S05]  /*4400*/  UMOV UR4, URZ ;  /* 0x000000ff00047c82 */ /* 0x000fca0008000000 */
.L_x_86:
[----:B0-----:R-:W0:Y:S01]  /*4410*/  LDCU UR5, c[0x0][0x40c] ;  /* 0x00008180ff0577ac */ /* 0x001e220008000800 */
[----:B------:R-:W-:Y:S01]  /*4420*/  ISETP.GE.U32.AND P0, PT, R12, 0xf, PT ;  /* 0x0000000f0c00780c */ /* 0x000fe20003f06070 */
[----:B------:R-:W-:Y:S01]  /*4430*/  IMAD.MOV.U32 R13, RZ, RZ, RZ ;  /* 0x000000ffff0d7224 */ /* 0x000fe200078e00ff */
[----:B------:R-:W-:Y:S01]  /*4440*/  CS2R R34, SRZ ;  /* 0x0000000000227805 */ /* 0x000fe2000001ff00 */
[----:B0-----:R-:W-:-:S10]  /*4450*/  UIMAD UR5, UR4, UR5, URZ ;  /* 0x00000005040572a4 */ /* 0x001fd4000f8e02ff */
[----:B-1----:R-:W-:Y:S05]  /*4460*/  @!P0 BRA `(.L_x_73) ;  /* 0x0000000400288947 */ /* 0x002fea0003800000 */
[----:B------:R-:W-:Y:S01]  /*4470*/  HFMA2 R13, -RZ, RZ, 0, 0 ;  /* 0x00000000ff0d7431 */ /* 0x000fe200000001ff */
[----:B------:R-:W-:-:S07]  /*4480*/  CS2R R34, SRZ ;  /* 0x0000000000227805 */ /* 0x000fce000001ff00 */
.L_x_74:
        /* <DEDUP_REMOVED lines=21> */
[----:B------:R-:W-:Y:S01]  /*45e0*/  DFMA R58, R58, R58, R34 ;  /* 0x0000003a3a3a722b */ /* 0x000fe20000000022 */
[----:B------:R-:W2:Y:S01]  /*45f0*/  LDL.64 R34, [R16+0x38] ;  /* 0x0000380010227983 */ /* 0x000ea20000100a00 */
[----:B---3--:R-:W-:-:S03]  /*4600*/  DADD R54, R56, -R54 ;  /* 0x0000000038367229 */ /* 0x008fc60000000836 */
[----:B------:R-:W3:Y:S05]  /*4610*/  LDL.64 R56, [R16+0x40] ;  /* 0x0000400010387983 */ /* 0x000eea0000100a00 */
[----:B------:R-:W-:Y:S02]  /*4620*/  DFMA R58, R54, R54, R58 ;  /* 0x00000036363a722b */ /* 0x000fe4000000003a */
[----:B------:R-:W3:Y:S01]  /*4630*/  LDL.64 R54, [R24+0x40] ;  /* 0x0000400018367983 */ /* 0x000ee20000100a00 */
[----:B----4-:R-:W-:Y:S02]  /*4640*/  DADD R50, R52, -R50 ;  /* 0x0000000034327229 */ /* 0x010fe40000000832 */
[----:B-----5:R-:W-:Y:S01]  /*4650*/  DADD R46, R48, -R46 ;  /* 0x00000000302e7229 */ /* 0x020fe2000000082e */
[----:B------:R-:W4:Y:S04]  /*4660*/  LDL.64 R52, [R16+0x48] ;  /* 0x0000480010347983 */ /* 0x000f280000100a00 */
[----:B------:R-:W5:Y:S01]  /*4670*/  LDL.64 R48, [R16+0x50] ;  /* 0x0000500010307983 */ /* 0x000f620000100a00 */
[----:B------:R-:W-:-:S03]  /*4680*/  DFMA R58, R50, R50, R58 ;  /* 0x00000032323a722b */ /* 0x000fc6000000003a */
[----:B------:R-:W4:Y:S01]  /*4690*/  LDL.64 R50, [R24+0x48] ;  /* 0x0000480018327983 */ /* 0x000f220000100a00 */
[----:B------:R-:W-:-:S03]  /*46a0*/  DADD R42, R44, -R42 ;  /* 0x000000002c2a7229 */ /* 0x000fc6000000082a */
[----:B------:R-:W5:Y:S01]  /*46b0*/  LDL.64 R44, [R16+0x58] ;  /* 0x00005800102c7983 */ /* 0x000f620000100a00 */
[----:B------:R-:W-:-:S03]  /*46c0*/  DFMA R58, R46, R46, R58 ;  /* 0x0000002e2e3a722b */ /* 0x000fc6000000003a */
[----:B------:R-:W5:Y:S01]  /*46d0*/  LDL.64 R46, [R24+0x50] ;  /* 0x00005000182e7983 */ /* 0x000f620000100a00 */
[----:B------:R-:W-:-:S03]  /*46e0*/  DADD R38, R40, -R38 ;  /* 0x0000000028267229 */ /* 0x000fc60000000826 */
[----:B------:R-:W5:Y:S01]  /*46f0*/  LDL.64 R40, [R24+0x70] ;  /* 0x0000700018287983 */ /* 0x000f620000100a00 */
[----:B------:R-:W-:-:S03]  /*4700*/  DFMA R58, R42, R42, R58 ;  /* 0x0000002a2a3a722b */ /* 0x000fc6000000003a */
[----:B------:R-:W5:Y:S05]  /*4710*/  LDL.64 R42, [R24+0x58] ;  /* 0x00005800182a7983 */ /* 0x000f6a0000100a00 */
[----:B------:R-:W-:Y:S02]  /*4720*/  DFMA R58, R38, R38, R58 ;  /* 0x00000026263a722b */ /* 0x000fe4000000003a */
[----:B--2---:R-:W-:Y:S01]  /*4730*/  DADD R38, R20, -R18 ;  /* 0x0000000014267229 */ /* 0x004fe20000000812 */
[----:B------:R-:W2:Y:S04]  /*4740*/  LDL.64 R18, [R16+0x60] ;  /* 0x0000600010127983 */ /* 0x000ea80000100a00 */
[----:B------:R-:W2:Y:S03]  /*4750*/  LDL.64 R20, [R24+0x60] ;  /* 0x0000600018147983 */ /* 0x000ea60000100a00 */
[----:B------:R-:W-:-:S02]  /*4760*/  DFMA R58, R38, R38, R58 ;  /* 0x00000026263a722b */ /* 0x000fc4000000003a */
[----:B------:R-:W-:Y:S01]  /*4770*/  DADD R38, R34, -R26 ;  /* 0x0000000022267229 */ /* 0x000fe2000000081a */
[----:B------:R-:W2:Y:S04]  /*4780*/  LDL.64 R26, [R16+0x68] ;  /* 0x00006800101a7983 */ /* 0x000ea80000100a00 */
[----:B------:R-:W2:Y:S03]  /*4790*/  LDL.64 R34, [R24+0x68] ;  /* 0x0000680018227983 */ /* 0x000ea60000100a00 */
[----:B------:R-:W-:Y:S02]  /*47a0*/  DFMA R58, R38, R38, R58 ;  /* 0x00000026263a722b */ /* 0x000fe4000000003a */
[----:B------:R-:W2:Y:S01]  /*47b0*/  LDL.64 R38, [R16+0x70] ;  /* 0x0000700010267983 */ /* 0x000ea20000100a00 */
[----:B---3--:R-:W-:-:S03]  /*47c0*/  DADD R54, R56, -R54 ;  /* 0x0000000038367229 */ /* 0x008fc60000000836 */
[----:B------:R-:W3:Y:S05]  /*47d0*/  LDL.64 R56, [R16+0x78] ;  /* 0x0000780010387983 */ /* 0x000eea0000100a00 */
[----:B------:R-:W-:Y:S02]  /*47e0*/  DFMA R58, R54, R54, R58 ;  /* 0x00000036363a722b */ /* 0x000fe4000000003a */
[----:B----4-:R-:W-:-:S08]  /*47f0*/  DADD R50, R52, -R50 ;  /* 0x0000000034327229 */ /* 0x010fd00000000832 */
[----:B------:R-:W-:Y:S02]  /*4800*/  DFMA R58, R50, R50, R58 ;  /* 0x00000032323a722b */ /* 0x000fe4000000003a */
[----:B-----5:R-:W-:Y:S02]  /*4810*/  DADD R46, R48, -R46 ;  /* 0x00000000302e7229 */ /* 0x020fe4000000082e */
[----:B------:R-:W-:-:S06]  /*4820*/  DADD R42, R44, -R42 ;  /* 0x000000002c2a7229 */ /* 0x000fcc000000082a */
[----:B------:R-:W-:-:S08]  /*4830*/  DFMA R58, R46, R46, R58 ;  /* 0x0000002e2e3a722b */ /* 0x000fd0000000003a */
[----:B------:R-:W-:Y:S01]  /*4840*/  DFMA R58, R42, R42, R58 ;  /* 0x0000002a2a3a722b */ /* 0x000fe2000000003a */
[----:B------:R-:W-:-:S05]  /*4850*/  VIADD R13, R13, 0x10 ;  /* 0x000000100d0d7836 */ /* 0x000fca0000000000 */
[----:B------:R-:W-:Y:S01]  /*4860*/  ISETP.NE.AND P0, PT, R13, R6, PT ;  /* 0x000000060d00720c */ /* 0x000fe20003f05270 */
[----:B--2---:R-:W-:-:S08]  /*4870*/  DADD R18, R18, -R20 ;  /* 0x0000000012127229 */ /* 0x004fd00000000814 */
[----:B------:R-:W-:Y:S02]  /*4880*/  DFMA R58, R18, R18, R58 ;  /* 0x00000012123a722b */ /* 0x000fe4000000003a */
[----:B------:R-:W-:Y:S02]  /*4890*/  DADD R26, R26, -R34 ;  /* 0x000000001a1a7229 */ /* 0x000fe40000000822 */
[----:B------:R-:W-:-:S06]  /*48a0*/  DADD R38, R38, -R40 ;  /* 0x0000000026267229 */ /* 0x000fcc0000000828 */
[----:B------:R-:W-:Y:S02]  /*48b0*/  DFMA R58, R26, R26, R58 ;  /* 0x0000001a1a3a722b */ /* 0x000fe4000000003a */
[----:B---3--:R-:W-:-:S06]  /*48c0*/  DADD R56, R56, -R60 ;  /* 0x0000000038387229 */ /* 0x008fcc000000083c */
[----:B------:R-:W-:-:S08]  /*48d0*/  DFMA R58, R38, R38, R58 ;  /* 0x00000026263a722b */ /* 0x000fd0000000003a */
[----:B------:R-:W-:Y:S01]  /*48e0*/  DFMA R34, R56, R56, R58 ;  /* 0x000000383822722b */ /* 0x000fe2000000003a */
[----:B------:R-:W-:Y:S10]  /*48f0*/  @P0 BRA `(.L_x_74) ;  /* 0xfffffff800e40947 */ /* 0x000ff4000383ffff */
[----:B------:R-:W-:-:S07]  /*4900*/  MOV R13, R6 ;  /* 0x00000006000d7202 */ /* 0x000fce0000000f00 */
.L_x_73:
[----:B------:R-:W-:-:S13]  /*4910*/  ISETP.NE.AND P0, PT, R8, RZ, PT ;  /* 0x000000ff0800720c */ /* 0x000fda0003f05270 */
[----:B------:R-:W-:Y:S05]  /*4920*/  @!P0 BRA `(.L_x_75) ;  /* 0x00000004008c8947 */ /* 0x000fea0003800000 */
[----:B------:R-:W-:Y:S01]  /*4930*/  VIADD R16, R8, 0xffffffff ;  /* 0xffffffff08107836 */ /* 0x000fe20000000000 */
[----:B------:R-:W-:-:S04]  /*4940*/  ISETP.NE.AND P1, PT, R7, RZ, PT ;  /* 0x000000ff0700720c */ /* 0x000fc80003f25270 */
[----:B------:R-:W-:-:S13]  /*4950*/  ISETP.GE.U32.AND P0, PT, R16, 0x7, PT ;  /* 0x000000071000780c */ /* 0x000fda0003f06070 */
[----:B------:R-:W-:Y:S05]  /*4960*/  @!P0 BRA `(.L_x_76) ;  /* 0x0000000000a48947 */ /* 0x000fea0003800000 */
[----:B------:R-:W-:Y:S01]  /*4970*/  IADD3 R21, PT, PT, R13, UR5, RZ ;  /* 0x000000050d157c10 */ /* 0x000fe2000fffe0ff */
[----:B------:R-:W-:-:S04]  /*4980*/  IMAD.IADD R19, R14, 0x1, R13 ;  /* 0x000000010e137824 */ /* 0x000fc800078e020d */
[--C-:B------:R-:W-:Y:S02]  /*4990*/  IMAD R19, R19, 0x8, R10.reuse ;  /* 0x0000000813137824 */ /* 0x100fe400078e020a */
[----:B------:R-:W-:-:S03]  /*49a0*/  IMAD R21, R21, 0x8, R10 ;  /* 0x0000000815157824 */ /* 0x000fc600078e020a */
[----:B------:R-:W2:Y:S04]  /*49b0*/  LDL.64 R38, [R19] ;  /* 0x0000000013267983 */ /* 0x000ea80000100a00 */
[----:B------:R-:W2:Y:S01]  /*49c0*/  LDL.64 R60, [R21] ;  /* 0x00000000153c7983 */ /* 0x000ea20000100a00 */
[----:B------:R-:W-:Y:S01]  /*49d0*/  IADD3 R18, PT, PT, R14, R13, RZ ;  /* 0x0000000d0e127210 */ /* 0x000fe20007ffe0ff */
[----:B------:R-:W-:-:S04]  /*49e0*/  VIADD R16, R13, UR5 ;  /* 0x000000050d107c36 */ /* 0x000fc80008000000 */
[----:B------:R-:W-:Y:S01]  /*49f0*/  IMAD.U32 R24, R18, 0x8, R1 ;  /* 0x0000000812187824 */ /* 0x000fe200078e0001 */
[----:B------:R-:W-:-:S04]  /*4a00*/  LEA R16, R16, R1, 0x3 ;  /* 0x0000000110107211 */ /* 0x000fc800078e18ff */
        /* <DEDUP_REMOVED lines=16> */
[----:B---3--:R-:W-:-:S08]  /*4b10*/  DADD R56, R58, -R56 ;  /* 0x000000003a387229 */ /* 0x008fd00000000838 */
[----:B------:R-:W-:Y:S02]  /*4b20*/  DFMA R34, R56, R56, R34 ;  /* 0x000000383822722b */ /* 0x000fe40000000022 */
[----:B----4-:R-:W-:Y:S02]  /*4b30*/  DADD R52, R54, -R52 ;  /* 0x0000000036347229 */ /* 0x010fe40000000834 */
[----:B-----5:R-:W-:-:S06]  /*4b40*/  DADD R48, R50, -R48 ;  /* 0x0000000032307229 */ /* 0x020fcc0000000830 */
[----:B------:R-:W-:Y:S02]  /*4b50*/  DFMA R34, R52, R52, R34 ;  /* 0x000000343422722b */ /* 0x000fe40000000022 */
[----:B------:R-:W-:-:S06]  /*4b60*/  DADD R44, R46, -R44 ;  /* 0x000000002e2c7229 */ /* 0x000fcc000000082c */
[----:B------:R-:W-:Y:S02]  /*4b70*/  DFMA R34, R48, R48, R34 ;  /* 0x000000303022722b */ /* 0x000fe40000000022 */
[----:B------:R-:W-:-:S06]  /*4b80*/  DADD R18, R42, -R18 ;  /* 0x000000002a127229 */ /* 0x000fcc0000000812 */
[----:B------:R-:W-:Y:S02]  /*4b90*/  DFMA R34, R44, R44, R34 ;  /* 0x0000002c2c22722b */ /* 0x000fe40000000022 */
[----:B------:R-:W-:-:S06]  /*4ba0*/  DADD R20, R20, -R26 ;  /* 0x0000000014147229 */ /* 0x000fcc000000081a */
[----:B------:R-:W-:-:S08]  /*4bb0*/  DFMA R34, R18, R18, R34 ;  /* 0x000000121222722b */ /* 0x000fd00000000022 */
[----:B------:R-:W-:Y:S01]  /*4bc0*/  DFMA R34, R20, R20, R34 ;  /* 0x000000141422722b */ /* 0x000fe20000000022 */
[----:B------:R-:W-:Y:S01]  /*4bd0*/  VIADD R13, R13, 0x8 ;  /* 0x000000080d0d7836 */ /* 0x000fe20000000000 */
[----:B--2---:R-:W-:-:S08]  /*4be0*/  DADD R38, R38, -R40 ;  /* 0x0000000026267229 */ /* 0x004fd00000000828 */
[----:B------:R-:W-:-:S11]  /*4bf0*/  DFMA R34, R38, R38, R34 ;  /* 0x000000262622722b */ /* 0x000fd60000000022 */
.L_x_76:
[----:B------:R-:W-:Y:S05]  /*4c00*/  @!P1 BRA `(.L_x_75) ;  /* 0x0000000000d49947 */ /* 0x000fea0003800000 */
[----:B------:R-:W-:Y:S01]  /*4c10*/  VIADD R16, R7, 0xffffffff ;  /* 0xffffffff07107836 */ /* 0x000fe20000000000 */
[----:B------:R-:W-:-:S04]  /*4c20*/  ISETP.NE.AND P1, PT, R5, RZ, PT ;  /* 0x000000ff0500720c */ /* 0x000fc80003f25270 */
[----:B------:R-:W-:-:S13]  /*4c30*/  ISETP.GE.U32.AND P0, PT, R16, 0x3, PT ;  /* 0x000000031000780c */ /* 0x000fda0003f06070 */
[----:B------:R-:W-:Y:S05]  /*4c40*/  @!P0 BRA `(.L_x_77) ;  /* 0x0000000000648947 */ /* 0x000fea0003800000 */
[C---:B------:R-:W-:Y:S01]  /*4c50*/  IADD3 R19, PT, PT, R14.reuse, R13, RZ ;  /* 0x0000000d0e137210 */ /* 0x040fe20007ffe0ff */
[----:B------:R-:W-:Y:S02]  /*4c60*/  VIADD R21, R13, UR5 ;  /* 0x000000050d157c36 */ /* 0x000fe40008000000 */
[----:B------:R-:W-:Y:S02]  /*4c70*/  IMAD.IADD R16, R14, 0x1, R13 ;  /* 0x000000010e107824 */ /* 0x000fe400078e020d */
[----:B------:R-:W-:Y:S01]  /*4c80*/  IMAD R46, R19, 0x8, R10 ;  /* 0x00000008132e7824 */ /* 0x000fe200078e020a */
[----:B------:R-:W-:Y:S01]  /*4c90*/  LEA R24, R21, R10, 0x3 ;  /* 0x0000000a15187211 */ /* 0x000fe200078e18ff */
[----:B------:R-:W-:Y:S01]  /*4ca0*/  VIADD R18, R13, UR5 ;  /* 0x000000050d127c36 */ /* 0x000fe20008000000 */
        /* <DEDUP_REMOVED lines=19> */
.L_x_77:
[----:B------:R-:W-:Y:S05]  /*4de0*/  @!P1 BRA `(.L_x_75) ;  /* 0x00000000005c9947 */ /* 0x000fea0003800000 */
[----:B------:R-:W-:Y:S01]  /*4df0*/  VIADD R21, R13, UR5 ;  /* 0x000000050d157c36 */ /* 0x000fe20008000000 */
[----:B------:R-:W-:-:S04]  /*4e00*/  IADD3 R19, PT, PT, R14, R13, RZ ;  /* 0x0000000d0e137210 */ /* 0x000fc80007ffe0ff */
[----:B------:R-:W-:Y:S01]  /*4e10*/  LEA R21, R21, R10, 0x3 ;  /* 0x0000000a15157211 */ /* 0x000fe200078e18ff */
[----:B------:R-:W-:-:S05]  /*4e20*/  IMAD R16, R19, 0x8, R10 ;  /* 0x0000000813107824 */ /* 0x000fca00078e020a */
[----:B------:R-:W2:Y:S04]  /*4e30*/  LDL.64 R18, [R16] ;  /* 0x0000000010127983 */ /* 0x000ea80000100a00 */
[----:B------:R-:W2:Y:S01]  /*4e40*/  LDL.64 R20, [R21] ;  /* 0x0000000015147983 */ /* 0x000ea20000100a00 */
[----:B------:R-:W-:Y:S01]  /*4e50*/  ISETP.NE.AND P0, PT, R5, 0x1, PT ;  /* 0x000000010500780c */ /* 0x000fe20003f05270 */
[----:B--2---:R-:W-:-:S08]  /*4e60*/  DADD R18, R18, -R20 ;  /* 0x0000000012127229 */ /* 0x004fd00000000814 */
[----:B------:R-:W-:-:S04]  /*4e70*/  DFMA R34, R18, R18, R34 ;  /* 0x000000121222722b */ /* 0x000fc80000000022 */
[----:B------:R-:W-:Y:S07]  /*4e80*/  @!P0 BRA `(.L_x_75) ;  /* 0x0000000000348947 */ /* 0x000fee0003800000 */
[----:B------:R-:W-:Y:S01]  /*4e90*/  IMAD.IADD R18, R14, 0x1, R13 ;  /* 0x000000010e127824 */ /* 0x000fe200078e020d */
[----:B------:R-:W-:Y:S01]  /*4ea0*/  ISETP.NE.AND P0, PT, R5, 0x2, PT ;  /* 0x000000020500780c */ /* 0x000fe20003f05270 */
[----:B------:R-:W-:-:S03]  /*4eb0*/  VIADD R16, R13, UR5 ;  /* 0x000000050d107c36 */ /* 0x000fc60008000000 */
[----:B------:R-:W-:Y:S01]  /*4ec0*/  LEA R13, R18, R1, 0x3 ;  /* 0x00000001120d7211 */ /* 0x000fe200078e18ff */
[----:B------:R-:W-:-:S04]  /*4ed0*/  IMAD.U32 R16, R16, 0x8, R1 ;  /* 0x0000000810107824 */ /* 0x000fc800078e0001 */
        /* <DEDUP_REMOVED lines=8> */
.L_x_75:
        /* <DEDUP_REMOVED lines=12> */
[----:B------:R-:W-:Y:S01]  /*5020*/  VIADD R21, R41, 0xfff00000 ;  /* 0xfff0000029157836 */ /* 0x000fe20000000000 */
[----:B------:R-:W-:-:S05]  /*5030*/  MOV R20, R40 ;  /* 0x0000002800147202 */ /* 0x000fca0000000f00 */
[----:B------:R-:W-:-:S08]  /*5040*/  DFMA R26, R18, -R18, R34 ;  /* 0x80000012121a722b */ /* 0x000fd00000000022 */
[----:B------:R-:W-:Y:S01]  /*5050*/  DFMA R42, R26, R20, R18 ;  /* 0x000000141a2a722b */ /* 0x000fe20000000012 */
[----:B------:R-:W-:Y:S10]  /*5060*/  @!P0 BRA `(.L_x_79) ;  /* 0x0000000000208947 */ /* 0x000ff40003800000 */
[----:B------:R-:W-:Y:S01]  /*5070*/  IMAD.MOV.U32 R24, RZ, RZ, R40 ;  /* 0x000000ffff187224 */ /* 0x000fe200078e0028 */
[----:B------:R-:W-:Y:S01]  /*5080*/  MOV R40, R34 ;  /* 0x0000002200287202 */ /* 0x000fe20000000f00 */
[----:B------:R-:W-:Y:S01]  /*5090*/  IMAD.MOV.U32 R20, RZ, RZ, R18 ;  /* 0x000000ffff147224 */ /* 0x000fe200078e0012 */
[----:B------:R-:W-:Y:S01]  /*50a0*/  MOV R18, 0x50d0 ;  /* 0x000050d000127802 */ /* 0x000fe20000000f00 */
[----:B------:R-:W-:-:S07]  /*50b0*/  IMAD.MOV.U32 R41, RZ, RZ, R35 ;  /* 0x000000ffff297224 */ /* 0x000fce00078e0023 */
[----:B------:R-:W-:Y:S05]  /*50c0*/  CALL.REL.NOINC `($__internal_2_$__cuda_sm20_dsqrt_rn_f64_mediumpath_v1) ;  /* 0x0000030000987944 */ /* 0x000fea0003c00000 */
[----:B------:R-:W-:Y:S01]  /*50d0*/  IMAD.MOV.U32 R42, RZ, RZ, R20 ;  /* 0x000000ffff2a7224 */ /* 0x000fe200078e0014 */
[----:B------:R-:W-:-:S07]  /*50e0*/  MOV R43, R21 ;  /* 0x00000015002b7202 */ /* 0x000fce0000000f00 */
.L_x_79:
[----:B------:R-:W-:Y:S05]  /*50f0*/  BSYNC.RECONVERGENT B0 ;  /* 0x0000000000007941 */ /* 0x000fea0003800200 */
.L_x_78:
[----:B------:R-:W-:Y:S01]  /*5100*/  IMAD.MOV.U32 R18, RZ, RZ, 0x652b82fe ;  /* 0x652b82feff127424 */ /* 0x000fe200078e00ff */
[----:B------:R-:W-:Y:S01]  /*5110*/  UMOV UR6, 0xfefa39ef ;  /* 0xfefa39ef00067882 */ /* 0x000fe20000000000 */
[----:B------:R-:W-:Y:S01]  /*5120*/  IMAD.MOV.U32 R19, RZ, RZ, 0x3ff71547 ;  /* 0x3ff71547ff137424 */ /* 0x000fe200078e00ff */
[----:B------:R-:W-:Y:S01]  /*5130*/  UMOV UR7, 0x3fe62e42 ;  /* 0x3fe62e4200077882 */ /* 0x000fe20000000000 */
[----:B------:R-:W-:Y:S04]  /*5140*/  BSSY.RECONVERGENT B0, `(.L_x_80) ;  /* 0x0000037000007945 */ /* 0x000fe80003800200 */
[----:B------:R-:W-:-:S08]  /*5150*/  DFMA R18, R42, -R18, 6.75539944105574400000e+15 ;  /* 0x433800002a12742b */ /* 0x000fd00000000812 */
[----:B------:R-:W-:-:S08]  /*5160*/  DADD R20, R18, -6.75539944105574400000e+15 ;  /* 0xc338000012147429 */ /* 0x000fd00000000000 */
[----:B------:R-:W-:Y:S01]  /*5170*/  DFMA R26, R20, -UR6, -R42 ;  /* 0x80000006141a7c2b */ /* 0x000fe2000800082a */
[----:B------:R-:W-:Y:S01]  /*5180*/  UMOV UR6, 0x3b39803f ;  /* 0x3b39803f00067882 */ /* 0x000fe20000000000 */
[----:B------:R-:W-:-:S06]  /*5190*/  UMOV UR7, 0x3c7abc9e ;  /* 0x3c7abc9e00077882 */ /* 0x000fcc0000000000 */
[----:B------:R-:W-:Y:S01]  /*51a0*/  DFMA R20, R20, -UR6, R26 ;  /* 0x8000000614147c2b */ /* 0x000fe2000800001a */
[----:B------:R-:W-:Y:S01]  /*51b0*/  UMOV UR6, 0x69ce2bdf ;  /* 0x69ce2bdf00067882 */ /* 0x000fe20000000000 */
[----:B------:R-:W-:Y:S01]  /*51c0*/  MOV R26, 0xfca213ea ;  /* 0xfca213ea001a7802 */ /* 0x000fe20000000f00 */
[----:B------:R-:W-:Y:S01]  /*51d0*/  IMAD.MOV.U32 R27, RZ, RZ, 0x3e928af3 ;  /* 0x3e928af3ff1b7424 */ /* 0x000fe200078e00ff */
        /* <DEDUP_REMOVED lines=26> */
[----:B------:R-:W-:Y:S02]  /*5380*/  DFMA R38, R20, R26, 1 ;  /* 0x3ff000001426742b */ /* 0x000fe4000000001a */
[----:B------:R-:W-:-:S06]  /*5390*/  DADD R26, -RZ, -R42 ;  /* 0x00000000ff1a7229 */ /* 0x000fcc000000092a */
[----:B------:R-:W-:-:S04]  /*53a0*/  DFMA R38, R20, R38, 1 ;  /* 0x3ff000001426742b */ /* 0x000fc80000000026 */
[----:B------:R-:W-:-:S06]  /*53b0*/  FSETP.GEU.AND P0, PT, |R27|, 4.1917929649353027344, PT ;  /* 0x4086232b1b00780b */ /* 0x000fcc0003f0e200 */
[----:B------:R-:W-:Y:S01]  /*53c0*/  IMAD R21, R18, 0x100000, R39 ;  /* 0x0010000012157824 */ /* 0x000fe200078e0227 */
[----:B------:R-:W-:-:S06]  /*53d0*/  MOV R20, R38 ;  /* 0x0000002600147202 */ /* 0x000fcc0000000f00 */
[----:B------:R-:W-:Y:S05]  /*53e0*/  @!P0 BRA `(.L_x_81) ;  /* 0x0000000000308947 */ /* 0x000fea0003800000 */
[----:B------:R-:W-:Y:S01]  /*53f0*/  FSETP.GEU.AND P1, PT, |R27|, 4.2275390625, PT ;  /* 0x408748001b00780b */ /* 0x000fe20003f2e200 */
[----:B------:R-:W-:Y:S02]  /*5400*/  DADD R20, -R42, +INF ;  /* 0x7ff000002a147429 */ /* 0x000fe40000000100 */
[----:B------:R-:W-:-:S08]  /*5410*/  DSETP.GT.AND P0, PT, R34, RZ, PT ;  /* 0x000000ff2200722a */ /* 0x000fd00003f04000 */
[----:B------:R-:W-:Y:S02]  /*5420*/  FSEL R20, R20, RZ, !P0 ;  /* 0x000000ff14147208 */ /* 0x000fe40004000000 */
[----:B------:R-:W-:Y:S02]  /*5430*/  @!P1 LEA.HI R13, R18, R18, RZ, 0x1 ;  /* 0x00000012120d9211 */ /* 0x000fe400078f08ff */
[----:B------:R-:W-:Y:S02]  /*5440*/  FSEL R21, R21, RZ, !P0 ;  /* 0x000000ff15157208 */ /* 0x000fe40004000000 */
[----:B------:R-:W-:-:S05]  /*5450*/  @!P1 SHF.R.S32.HI R13, RZ, 0x1, R13 ;  /* 0x00000001ff0d9819 */ /* 0x000fca000001140d */
[----:B------:R-:W-:Y:S02]  /*5460*/  @!P1 IMAD.IADD R18, R18, 0x1, -R13 ;  /* 0x0000000112129824 */ /* 0x000fe400078e0a0d */
[----:B------:R-:W-:-:S03]  /*5470*/  @!P1 IMAD R39, R13, 0x100000, R39 ;  /* 0x001000000d279824 */ /* 0x000fc600078e0227 */
[----:B------:R-:W-:Y:S02]  /*5480*/  @!P1 LEA R19, R18, 0x3ff00000, 0x14 ;  /* 0x3ff0000012139811 */ /* 0x000fe400078ea0ff */
[----:B------:R-:W-:-:S06]  /*5490*/  @!P1 MOV R18, RZ ;  /* 0x000000ff00129202 */ /* 0x000fcc0000000f00 */
[----:B------:R-:W-:-:S11]  /*54a0*/  @!P1 DMUL R20, R38, R18 ;  /* 0x0000001226149228 */ /* 0x000fd60000000000 */
.L_x_81:
[----:B------:R-:W-:Y:S05]  /*54b0*/  BSYNC.RECONVERGENT B0 ;  /* 0x0000000000007941 */ /* 0x000fea0003800200 */
.L_x_80:
[----:B------:R-:W0:Y:S01]  /*54c0*/  LDCU UR5, c[0x0][0x3f4] ;  /* 0x00007e80ff0577ac */ /* 0x000e220008000800 */
[----:B------:R-:W1:Y:S01]  /*54d0*/  LDC.64 R38, c[0x0][0x3f0] ;  /* 0x0000fc00ff267b82 */ /* 0x000e620000000a00 */
[----:B------:R-:W-:Y:S01]  /*54e0*/  IMAD.MOV.U32 R34, RZ, RZ, 0x1 ;  /* 0x00000001ff227424 */ /* 0x000fe200078e00ff */
[----:B------:R-:W-:Y:S01]  /*54f0*/  BSSY.RECONVERGENT B1, `(.L_x_82) ;  /* 0x000001e000017945 */ /* 0x000fe20003800200 */
[----:B------:R-:W2:Y:S05]  /*5500*/  LDCU.64 UR6, c[0x0][0x3e8] ;  /* 0x00007d00ff0677ac */ /* 0x000eaa0008000a00 */
[----:B------:R-:W3:Y:S01]  /*5510*/  LDC R16, c[0x0][0x410] ;  /* 0x00010400ff107b82 */ /* 0x000ee20000000800 */
[----:B0-----:R-:W1:Y:S01]  /*5520*/  MUFU.RCP64H R35, UR5 ;  /* 0x0000000500237d08 */ /* 0x001e620008001800 */
[----:B---3--:R-:W-:Y:S01]  /*5530*/  IMAD R16, R16, UR4, R15 ;  /* 0x0000000410107c24 */ /* 0x008fe2000f8e020f */
[----:B-1----:R-:W-:-:S03]  /*5540*/  DFMA R18, R34, -R38, 1 ;  /* 0x3ff000002212742b */ /* 0x002fc60000000826 */
[----:B------:R-:W-:-:S05]  /*5550*/  IMAD R13, R16, 0x8, R1 ;  /* 0x00000008100d7824 */ /* 0x000fca00078e0201 */
[----:B------:R-:W-:-:S08]  /*5560*/  DFMA R18, R18, R18, R18 ;  /* 0x000000121212722b */ /* 0x000fd00000000012 */
[----:B------:R-:W-:Y:S02]  /*5570*/  DFMA R34, R34, R18, R34 ;  /* 0x000000122222722b */ /* 0x000fe40000000022 */
[----:B--2---:R-:W-:Y:S02]  /*5580*/  DMUL R18, R20, UR6 ;  /* 0x0000000614127c28 */ /* 0x004fe40008000000 */
[----:B------:R-:W-:-:S04]  /*5590*/  DADD R20, RZ, R20 ;  /* 0x00000000ff147229 */ /* 0x000fc80000000014 */
[----:B------:R-:W-:Y:S02]  /*55a0*/  DFMA R26, R34, -R38, 1 ;  /* 0x3ff00000221a742b */ /* 0x000fe40000000826 */
[----:B------:R-:W-:Y:S01]  /*55b0*/  DMUL R18, R18, R42 ;  /* 0x0000002a12127228 */ /* 0x000fe20000000000 */
[----:B------:R0:W-:Y:S05]  /*55c0*/  STL.64 [R13], R20 ;  /* 0x000000140d007387 */ /* 0x0001ea0000100a00 */
[----:B------:R-:W-:-:S04]  /*55d0*/  DFMA R34, R34, R26, R34 ;  /* 0x0000001a2222722b */ /* 0x000fc80000000022 */
[----:B------:R-:W-:-:S04]  /*55e0*/  FSETP.GEU.AND P1, PT, |R19|, 6.5827683646048100446e-37, PT ;  /* 0x036000001300780b */ /* 0x000fc80003f2e200 */
[----:B------:R-:W-:-:S08]  /*55f0*/  DMUL R26, R34, R18 ;  /* 0x00000012221a7228 */ /* 0x000fd00000000000 */
[----:B------:R-:W-:-:S08]  /*5600*/  DFMA R38, R26, -R38, R18 ;  /* 0x800000261a26722b */ /* 0x000fd00000000012 */
[----:B------:R-:W-:-:S10]  /*5610*/  DFMA R26, R34, R38, R26 ;  /* 0x00000026221a722b */ /* 0x000fd4000000001a */
[----:B------:R-:W-:-:S05]  /*5620*/  FFMA R16, RZ, UR5, R27 ;  /* 0x00000005ff107c23 */ /* 0x000fca000800001b */
[----:B------:R-:W-:-:S13]  /*5630*/  FSETP.GT.AND P0, PT, |R16|, 1.469367938527859385e-39, PT ;  /* 0x001000001000780b */ /* 0x000fda0003f04200 */
[----:B0-----:R-:W-:Y:S05]  /*5640*/  @P0 BRA P1, `(.L_x_83) ;  /* 0x0000000000200947 */ /* 0x001fea0000800000 */
[----:B------:R-:W0:Y:S01]  /*5650*/  LDCU.64 UR6, c[0x0][0x3f0] ;  /* 0x00007e00ff0677ac */ /* 0x000e220008000a00 */
[----:B------:R-:W-:Y:S02]  /*5660*/  MOV R20, R18 ;  /* 0x0000001200147202 */ /* 0x000fe40000000f00 */
[----:B------:R-:W-:Y:S01]  /*5670*/  MOV R18, 0x56b0 ;  /* 0x000056b000127802 */ /* 0x000fe20000000f00 */
[----:B0-----:R-:W-:Y:S02]  /*5680*/  IMAD.U32 R24, RZ, RZ, UR6 ;  /* 0x00000006ff187e24 */ /* 0x001fe4000f8e00ff */
[----:B------:R-:W-:-:S07]  /*5690*/  IMAD.U32 R21, RZ, RZ, UR7 ;  /* 0x00000007ff157e24 */ /* 0x000fce000f8e00ff */
[----:B------:R-:W-:Y:S05]  /*56a0*/  CALL.REL.NOINC `($__internal_1_$__cuda_sm20_div_rn_f64_full) ;  /* 0x000002f400887944 */ /* 0x000fea0003c00000 */
[----:B------:R-:W-:Y:S01]  /*56b0*/  MOV R26, R20 ;  /* 0x00000014001a7202 */ /* 0x000fe20000000f00 */
[----:B------:R-:W-:-:S07]  /*56c0*/  IMAD.MOV.U32 R27, RZ, RZ, R19 ;  /* 0x000000ffff1b7224 */ /* 0x000fce00078e0013 */
.L_x_83:
[----:B------:R-:W-:Y:S05]  /*56d0*/  BSYNC.RECONVERGENT B1 ;  /* 0x0000000000017941 */ /* 0x000fea0003800200 */
.L_x_82:
[----:B------:R-:W-:Y:S01]  /*56e0*/  DADD R26, RZ, R26 ;  /* 0x00000000ff1a7229 */ /* 0x000fe2000000001a */
[C---:B------:R-:W-:Y:S02]  /*56f0*/  ISETP.NE.AND P0, PT, R23.reuse, UR4, PT ;  /* 0x0000000417007c0c */ /* 0x040fe4000bf05270 */
[----:B------:R-:W-:-:S04]  /*5700*/  ISETP.NE.AND P1, PT, R23, UR4, PT ;  /* 0x0000000417007c0c */ /* 0x000fc8000bf25270 */
[----:B------:R0:W-:Y:S07]  /*5710*/  STL.64 [R13+0x8], R26 ;  /* 0x0000081a0d007387 */ /* 0x0001ee0000100a00 */
[----:B------:R-:W-:Y:S05]  /*5720*/  @P0 BRA `(.L_x_84) ;  /* 0x0000000000180947 */ /* 0x000fea0003800000 */
[----:B------:R-:W2:Y:S01]  /*5730*/  LDL.64 R18, [R17] ;  /* 0x0000000011127983 */ /* 0x000ea20000100a00 */
[----:B------:R-:W2:Y:S01]  /*5740*/  LDCU.64 UR6, c[0x0][0x3f8] ;  /* 0x00007f00ff0677ac */ /* 0x000ea20008000a00 */
[----:B------:R-:W1:Y:S02]  /*5750*/  LDC.64 R20, c[0x0][0x3e8] ;  /* 0x0000fa00ff147b82 */ /* 0x000e640000000a00 */
[----:B-1----:R1:W-:Y:S01]  /*5760*/  STL.64 [R17+0x10], R20 ;  /* 0x0000101411007387 */ /* 0x0023e20000100a00 */
[----:B--2---:R-:W-:-:S07]  /*5770*/  DADD R18, R18, UR6 ;  /* 0x0000000612127e29 */ /* 0x004fce0008000000 */
[----:B------:R1:W-:Y:S04]  /*5780*/  STL.64 [R17], R18 ;  /* 0x0000001211007387 */ /* 0x0003e80000100a00 */
.L_x_84:
[----:B------:R-:W-:Y:S05]  /*5790*/  @!P1 BRA `(.L_x_85) ;  /* 0x0000001800989947 */ /* 0x000fea0003800000 */
[----:B------:R-:W-:Y:S01]  /*57a0*/  UIADD3 UR4, UPT, UPT, UR4, 0x1, URZ ;  /* 0x0000000104047890 */ /* 0x000fe2000fffe0ff */
[----:B------:R-:W-:Y:S11]  /*57b0*/  BRA `(.L_x_86) ;  /* 0xffffffec00147947 */ /* 0x000ff6000383ffff */
.L_x_72:
[----:B------:R-:W-:-:S07]  /*57c0*/  IMAD.MOV.U32 R16, RZ, RZ, RZ ;  /* 0x000000ffff107224 */ /* 0x000fce00078e00ff */
.L_x_104:
[----:B0-----:R-:W0:Y:S01]  /*57d0*/  LDCU UR4, c[0x0][0x40c] ;  /* 0x00008180ff0477ac */ /* 0x001e220008000800 */
[----:B------:R-:W-:Y:S02]  /*57e0*/  ISETP.GE.U32.AND P0, PT, R12, 0xf, PT ;  /* 0x0000000f0c00780c */ /* 0x000fe40003f06070 */
[----:B-12-4-:R-:W-:Y:S02]  /*57f0*/  CS2R R34, SRZ ;  /* 0x0000000000227805 */ /* 0x016fe4000001ff00 */
[----:B------:R-:W-:Y:S01]  /*5800*/  MOV R24, RZ ;  /* 0x000000ff00187202 */ /* 0x000fe20000000f00 */
[----:B0-----:R-:W-:-:S08]  /*5810*/  IMAD R13, R16, UR4, RZ ;  /* 0x00000004100d7c24 */ /* 0x001fd0000f8e02ff */
[----:B---3--:R-:W-:Y:S05]  /*5820*/  @!P0 BRA `(.L_x_87) ;  /* 0x0000000400288947 */ /* 0x008fea0003800000 */
[----:B------:R-:W-:Y:S01]  /*5830*/  CS2R R34, SRZ ;  /* 0x0000000000227805 */ /* 0x000fe2000001ff00 */
[----:B------:R-:W-:-:S06]  /*5840*/  UMOV UR4, URZ ;  /* 0x000000ff00047c82 */ /* 0x000fcc0008000000 */
.L_x_88:
[----:B------:R-:W-:Y:S02]  /*5850*/  VIADD R19, R14, UR4 ;  /* 0x000000040e137c36 */ /* 0x000fe40008000000 */
        /* <DEDUP_REMOVED lines=22> */
[----:B------:R-:W3:Y:S04]  /*59c0*/  LDL.64 R54, [R31+0x38] ;  /* 0x000038001f367983 */ /* 0x000ee80000100a00 */
[----:B------:R-:W3:Y:S03]  /*59d0*/  LDL.64 R52, [R24+0x40] ;  /* 0x0000400018347983 */ /* 0x000ee60000100a00 */
[----:B------:R-:W-:Y:S01]  /*59e0*/  DFMA R58, R58, R58, R34 ;  /* 0x0000003a3a3a722b */ /* 0x000fe20000000022 */
[----:B------:R-:W3:Y:S01]  /*59f0*/  LDL.64 R34, [R31+0x40] ;  /* 0x000040001f227983 */ /* 0x000ee20000100a00 */
[----:B----4-:R-:W-:-:S03]  /*5a00*/  DADD R48, R50, -R48 ;  /* 0x0000000032307229 */ /* 0x010fc60000000830 */
[----:B------:R-:W4:Y:S05]  /*5a10*/  LDL.64 R50, [R24+0x68] ;  /* 0x0000680018327983 */ /* 0x000f2a0000100a00 */
[----:B------:R-:W-:Y:S02]  /*5a20*/  DFMA R58, R48, R48, R58 ;  /* 0x00000030303a722b */ /* 0x000fe4000000003a */
[----:B-----5:R-:W-:Y:S01]  /*5a30*/  DADD R48, R46, -R44 ;  /* 0x000000002e307229 */ /* 0x020fe2000000082c */
[----:B------:R-:W5:Y:S04]  /*5a40*/  LDL.64 R46, [R24+0x48] ;  /* 0x00004800182e7983 */ /* 0x000f680000100a00 */
[----:B------:R-:W5:Y:S03]  /*5a50*/  LDL.64 R44, [R31+0x48] ;  /* 0x000048001f2c7983 */ /* 0x000f660000100a00 */
[----:B------:R-:W-:-:S02]  /*5a60*/  DFMA R58, R48, R48, R58 ;  /* 0x00000030303a722b */ /* 0x000fc4000000003a */
[----:B------:R-:W-:Y:S01]  /*5a70*/  DADD R48, R42, -R40 ;  /* 0x000000002a307229 */ /* 0x000fe20000000828 */
[----:B------:R-:W4:Y:S04]  /*5a80*/  LDL.64 R42, [R24+0x50] ;  /* 0x00005000182a7983 */ /* 0x000f280000100a00 */
[----:B------:R-:W4:Y:S03]  /*5a90*/  LDL.64 R40, [R31+0x50] ;  /* 0x000050001f287983 */ /* 0x000f260000100a00 */
[----:B------:R-:W-:Y:S02]  /*5aa0*/  DFMA R58, R48, R48, R58 ;  /* 0x00000030303a722b */ /* 0x000fe4000000003a */
[----:B------:R-:W-:Y:S01]  /*5ab0*/  DADD R48, R18, -R20 ;  /* 0x0000000012307229 */ /* 0x000fe20000000814 */
[----:B------:R-:W4:Y:S04]  /*5ac0*/  LDL.64 R20, [R24+0x58] ;  /* 0x0000580018147983 */ /* 0x000f280000100a00 */
[----:B------:R-:W4:Y:S03]  /*5ad0*/  LDL.64 R18, [R31+0x58] ;  /* 0x000058001f127983 */ /* 0x000f260000100a00 */
[----:B------:R-:W-:-:S02]  /*5ae0*/  DFMA R58, R48, R48, R58 ;  /* 0x00000030303a722b */ /* 0x000fc4000000003a */
[----:B--2---:R-:W-:Y:S01]  /*5af0*/  DADD R48, R26, -R38 ;  /* 0x000000001a307229 */ /* 0x004fe20000000826 */
[----:B------:R-:W2:Y:S04]  /*5b00*/  LDL.64 R38, [R24+0x60] ;  /* 0x0000600018267983 */ /* 0x000ea80000100a00 */
[----:B------:R-:W2:Y:S03]  /*5b10*/  LDL.64 R26, [R31+0x60] ;  /* 0x000060001f1a7983 */ /* 0x000ea60000100a00 */
[----:B------:R-:W-:Y:S02]  /*5b20*/  DFMA R58, R48, R48, R58 ;  /* 0x00000030303a722b */ /* 0x000fe4000000003a */
[----:B---3--:R-:W-:Y:S01]  /*5b30*/  DADD R54, R56, -R54 ;  /* 0x0000000038367229 */ /* 0x008fe20000000836 */
[----:B------:R-:W3:Y:S04]  /*5b40*/  LDL.64 R48, [R31+0x68] ;  /* 0x000068001f307983 */ /* 0x000ee80000100a00 */
[----:B------:R-:W3:Y:S03]  /*5b50*/  LDL.64 R56, [R24+0x78] ;  /* 0x0000780018387983 */ /* 0x000ee60000100a00 */
[----:B------:R-:W-:-:S02]  /*5b60*/  DFMA R58, R54, R54, R58 ;  /* 0x00000036363a722b */ /* 0x000fc4000000003a */
[----:B------:R-:W-:Y:S01]  /*5b70*/  DADD R54, R52, -R34 ;  /* 0x0000000034367229 */ /* 0x000fe20000000822 */
[----:B------:R-:W3:Y:S04]  /*5b80*/  LDL.64 R52, [R24+0x70] ;  /* 0x0000700018347983 */ /* 0x000ee80000100a00 */
[----:B------:R-:W3:Y:S03]  /*5b90*/  LDL.64 R34, [R31+0x70] ;  /* 0x000070001f227983 */ /* 0x000ee60000100a00 */
[----:B------:R-:W-:Y:S02]  /*5ba0*/  DFMA R58, R54, R54, R58 ;  /* 0x00000036363a722b */ /* 0x000fe4000000003a */
[----:B-----5:R-:W-:-:S08]  /*5bb0*/  DADD R44, R46, -R44 ;  /* 0x000000002e2c7229 */ /* 0x020fd0000000082c */
[----:B------:R-:W-:Y:S02]  /*5bc0*/  DFMA R58, R44, R44, R58 ;  /* 0x0000002c2c3a722b */ /* 0x000fe4000000003a */
[----:B----4-:R-:W-:-:S08]  /*5bd0*/  DADD R40, R42, -R40 ;  /* 0x000000002a287229 */ /* 0x010fd00000000828 */
[----:B------:R-:W-:Y:S02]  /*5be0*/  DFMA R58, R40, R40, R58 ;  /* 0x00000028283a722b */ /* 0x000fe4000000003a */
[----:B------:R-:W-:-:S08]  /*5bf0*/  DADD R18, R20, -R18 ;  /* 0x0000000014127229 */ /* 0x000fd00000000812 */
[----:B------:R-:W-:Y:S01]  /*5c00*/  DFMA R58, R18, R18, R58 ;  /* 0x00000012123a722b */ /* 0x000fe2000000003a */
[----:B------:R-:W-:-:S06]  /*5c10*/  UIADD3 UR4, UPT, UPT, UR4, 0x10, URZ ;  /* 0x0000001004047890 */ /* 0x000fcc000fffe0ff */
[----:B------:R-:W-:Y:S01]  /*5c20*/  ISETP.NE.AND P0, PT, R6, UR4, PT ;  /* 0x0000000406007c0c */ /* 0x000fe2000bf05270 */
[----:B--2---:R-:W-:Y:S02]  /*5c30*/  DADD R26, R38, -R26 ;  /* 0x00000000261a7229 */ /* 0x004fe4000000081a */
[----:B---3--:R-:W-:-:S06]  /*5c40*/  DADD R48, R50, -R48 ;  /* 0x0000000032307229 */ /* 0x008fcc0000000830 */
[----:B------:R-:W-:-:S08]  /*5c50*/  DFMA R58, R26, R26, R58 ;  /* 0x0000001a1a3a722b */ /* 0x000fd0000000003a */
[----:B------:R-:W-:Y:S02]  /*5c60*/  DFMA R58, R48, R48, R58 ;  /* 0x00000030303a722b */ /* 0x000fe4000000003a */
[----:B------:R-:W-:Y:S02]  /*5c70*/  DADD R34, R52, -R34 ;  /* 0x0000000034227229 */ /* 0x000fe40000000822 */
[----:B------:R-:W-:-:S06]  /*5c80*/  DADD R56, R56, -R60 ;  /* 0x0000000038387229 */ /* 0x000fcc000000083c */
[----:B------:R-:W-:-:S08]  /*5c90*/  DFMA R34, R34, R34, R58 ;  /* 0x000000222222722b */ /* 0x000fd0000000003a */
[----:B------:R-:W-:Y:S01]  /*5ca0*/  DFMA R34, R56, R56, R34 ;  /* 0x000000383822722b */ /* 0x000fe20000000022 */
[----:B------:R-:W-:Y:S10]  /*5cb0*/  @P0 BRA `(.L_x_88) ;  /* 0xfffffff800e40947 */ /* 0x000ff4000383ffff */
[----:B------:R-:W-:-:S07]  /*5cc0*/  IMAD.MOV.U32 R24, RZ, RZ, R6 ;  /* 0x000000ffff187224 */ /* 0x000fce00078e0006 */
.L_x_87:
[----:B------:R-:W-:-:S13]  /*5cd0*/  ISETP.NE.AND P0, PT, R8, RZ, PT ;  /* 0x000000ff0800720c */ /* 0x000fda0003f05270 */
[----:B------:R-:W-:Y:S05]  /*5ce0*/  @!P0 BRA `(.L_x_89) ;  /* 0x00000004008c8947 */ /* 0x000fea0003800000 */
[----:B------:R-:W-:Y:S02]  /*5cf0*/  IADD3 R18, PT, PT, R8, -0x1, RZ ;  /* 0xffffffff08127810 */ /* 0x000fe40007ffe0ff */
[----:B------:R-:W-:Y:S02]  /*5d00*/  ISETP.NE.AND P1, PT, R7, RZ, PT ;  /* 0x000000ff0700720c */ /* 0x000fe40003f25270 */
[----:B------:R-:W-:-:S13]  /*5d10*/  ISETP.GE.U32.AND P0, PT, R18, 0x7, PT ;  /* 0x000000071200780c */ /* 0x000fda0003f06070 */
[----:B------:R-:W-:Y:S05]  /*5d20*/  @!P0 BRA `(.L_x_90) ;  /* 0x0000000000a48947 */ /* 0x000fea0003800000 */
[--C-:B------:R-:W-:Y:S02]  /*5d30*/  IMAD.IADD R19, R14, 0x1, R24.reuse ;  /* 0x000000010e137824 */ /* 0x100fe400078e0218 */
[----:B------:R-:W-:-:S03]  /*5d40*/  IMAD.IADD R21, R13, 0x1, R24 ;  /* 0x000000010d157824 */ /* 0x000fc600078e0218 */
[----:B------:R-:W-:Y:S01]  /*5d50*/  LEA R19, R19, R10, 0x3 ;  /* 0x0000000a13137211 */ /* 0x000fe200078e18ff */
[----:B------:R-:W-:-:S04]  /*5d60*/  IMAD R58, R21, 0x8, R10 ;  /* 0x00000008153a7824 */ /* 0x000fc800078e020a */
[----:B------:R-:W2:Y:S04]  /*5d70*/  LDL.64 R20, [R19] ;  /* 0x0000000013147983 */ /* 0x000ea80000100a00 */
[----:B------:R-:W2:Y:S01]  /*5d80*/  LDL.64 R58, [R58] ;  /* 0x000000003a3a7983 */ /* 0x000ea20000100a00 */
[----:B------:R-:W-:Y:S01]  /*5d90*/  IADD3 R18, PT, PT, R13, R24, RZ ;  /* 0x000000180d127210 */ /* 0x000fe20007ffe0ff */
[----:B------:R-:W-:-:S04]  /*5da0*/  IMAD.IADD R26, R14, 0x1, R24 ;  /* 0x000000010e1a7824 */ /* 0x000fc800078e0218 */
[--C-:B------:R-:W-:Y:S02]  /*5db0*/  IMAD.U32 R33, R26, 0x8, R1.reuse ;  /* 0x000000081a217824 */ /* 0x100fe400078e0001 */
[----:B------:R-:W-:-:S03]  /*5dc0*/  IMAD.U32 R31, R18, 0x8, R1 ;  /* 0x00000008121f7824 */ /* 0x000fc600078e0001 */
        /* <DEDUP_REMOVED lines=16> */
[----:B---3--:R-:W-:-:S08]  /*5ed0*/  DADD R48, R50, -R48 ;  /* 0x0000000032307229 */ /* 0x008fd00000000830 */
[----:B------:R-:W-:Y:S02]  /*5ee0*/  DFMA R58, R48, R48, R58 ;  /* 0x00000030303a722b */ /* 0x000fe4000000003a */
[----:B----4-:R-:W-:Y:S02]  /*5ef0*/  DADD R44, R46, -R44 ;  /* 0x000000002e2c7229 */ /* 0x010fe4000000082c */
[----:B-----5:R-:W-:-:S06]  /*5f00*/  DADD R40, R42, -R40 ;  /* 0x000000002a287229 */ /* 0x020fcc0000000828 */
[----:B------:R-:W-:Y:S02]  /*5f10*/  DFMA R58, R44, R44, R58 ;  /* 0x0000002c2c3a722b */ /* 0x000fe4000000003a */
[----:B------:R-:W-:-:S06]  /*5f20*/  DADD R18, R38, -R18 ;  /* 0x0000000026127229 */ /* 0x000fcc0000000812 */
[----:B------:R-:W-:-:S08]  /*5f30*/  DFMA R58, R40, R40, R58 ;  /* 0x00000028283a722b */ /* 0x000fd0000000003a */
[----:B------:R-:W-:Y:S02]  /*5f40*/  DFMA R58, R18, R18, R58 ;  /* 0x00000012123a722b */ /* 0x000fe4000000003a */
[----:B------:R-:W-:Y:S01]  /*5f50*/  DADD R54, R56, -R54 ;  /* 0x0000000038367229 */ /* 0x000fe20000000836 */
[----:B------:R-:W-:Y:S01]  /*5f60*/  IADD3 R24, PT, PT, R24, 0x8, RZ ;  /* 0x0000000818187810 */ /* 0x000fe20007ffe0ff */
[----:B--2---:R-:W-:-:S08]  /*5f70*/  DADD R20, R20, -R26 ;  /* 0x0000000014147229 */ /* 0x004fd0000000081a */
[----:B------:R-:W-:Y:S02]  /*5f80*/  DFMA R58, R20, R20, R58 ;  /* 0x00000014143a722b */ /* 0x000fe4000000003a */
[----:B------:R-:W-:-:S06]  /*5f90*/  DADD R34, R52, -R34 ;  /* 0x0000000034227229 */ /* 0x000fcc0000000822 */
[----:B------:R-:W-:-:S08]  /*5fa0*/  DFMA R58, R54, R54, R58 ;  /* 0x00000036363a722b */ /* 0x000fd0000000003a */
[----:B------:R-:W-:-:S11]  /*5fb0*/  DFMA R34, R34, R34, R58 ;  /* 0x000000222222722b */ /* 0x000fd6000000003a */
.L_x_90:
[----:B------:R-:W-:Y:S05]  /*5fc0*/  @!P1 BRA `(.L_x_89) ;  /* 0x0000000000d49947 */ /* 0x000fea0003800000 */
[----:B------:R-:W-:Y:S01]  /*5fd0*/  VIADD R18, R7, 0xffffffff ;  /* 0xffffffff07127836 */ /* 0x000fe20000000000 */
[----:B------:R-:W-:-:S04]  /*5fe0*/  ISETP.NE.AND P1, PT, R5, RZ, PT ;  /* 0x000000ff0500720c */ /* 0x000fc80003f25270 */
[----:B------:R-:W-:-:S13]  /*5ff0*/  ISETP.GE.U32.AND P0, PT, R18, 0x3, PT ;  /* 0x000000031200780c */ /* 0x000fda0003f06070 */
[----:B------:R-:W-:Y:S05]  /*6000*/  @!P0 BRA `(.L_x_91) ;  /* 0x0000000000648947 */ /* 0x000fea0003800000 */
[C-C-:B------:R-:W-:Y:S01]  /*6010*/  IMAD.IADD R19, R14.reuse, 0x1, R24.reuse ;  /* 0x000000010e137824 */ /* 0x140fe200078e0218 */
[CC--:B------:R-:W-:Y:S01]  /*6020*/  IADD3 R21, PT, PT, R13.reuse, R24.reuse, RZ ;  /* 0x000000180d157210 */ /* 0x0c0fe20007ffe0ff */
[----:B------:R-:W-:Y:S01]  /*6030*/  IMAD.IADD R20, R13, 0x1, R24 ;  /* 0x000000010d147824 */ /* 0x000fe200078e0218 */
[----:B------:R-:W-:Y:S01]  /*6040*/  IADD3 R18, PT, PT, R14, R24, RZ ;  /* 0x000000180e127210 */ /* 0x000fe20007ffe0ff */
        /* <DEDUP_REMOVED lines=21> */
.L_x_91:
[----:B------:R-:W-:Y:S05]  /*61a0*/  @!P1 BRA `(.L_x_89) ;  /* 0x00000000005c9947 */ /* 0x000fea0003800000 */
[----:B------:R-:W-:Y:S01]  /*61b0*/  IADD3 R21, PT, PT, R13, R24, RZ ;  /* 0x000000180d157210 */ /* 0x000fe20007ffe0ff */
        /* <DEDUP_REMOVED lines=10> */
[----:B------:R-:W-:Y:S01]  /*6260*/  IMAD.IADD R18, R13, 0x1, R24 ;  /* 0x000000010d127824 */ /* 0x000fe200078e0218 */
        /* <DEDUP_REMOVED lines=11> */
.L_x_89:
        /* <DEDUP_REMOVED lines=21> */
[----:B------:R-:W-:-:S07]  /*6470*/  MOV R18, 0x6490 ;  /* 0x0000649000127802 */ /* 0x000fce0000000f00 */
[----:B------:R-:W-:Y:S05]  /*6480*/  CALL.REL.NOINC `($__internal_2_$__cuda_sm20_dsqrt_rn_f64_mediumpath_v1) ;  /* 0x000002ec00a87944 */ /* 0x000fea0003c00000 */
[----:B------:R-:W-:Y:S02]  /*6490*/  IMAD.MOV.U32 R42, RZ, RZ, R20 ;  /* 0x000000ffff2a7224 */ /* 0x000fe400078e0014 */
[----:B------:R-:W-:-:S07]  /*64a0*/  IMAD.MOV.U32 R43, RZ, RZ, R21 ;  /* 0x000000ffff2b7224 */ /* 0x000fce00078e0015 */
.L_x_93:
[----:B------:R-:W-:Y:S05]  /*64b0*/  BSYNC.RECONVERGENT B0 ;  /* 0x0000000000007941 */ /* 0x000fea0003800200 */
.L_x_92:
[----:B------:R-:W-:Y:S01]  /*64c0*/  MOV R26, 0x652b82fe ;  /* 0x652b82fe001a7802 */ /* 0x000fe20000000f00 */
[----:B------:R-:W-:Y:S01]  /*64d0*/  IMAD.MOV.U32 R27, RZ, RZ, 0x3ff71547 ;  /* 0x3ff71547ff1b7424 */ /* 0x000fe200078e00ff */
[----:B------:R-:W-:Y:S01]  /*64e0*/  UMOV UR4, 0xfefa39ef ;  /* 0xfefa39ef00047882 */ /* 0x000fe20000000000 */
[----:B------:R-:W-:Y:S01]  /*64f0*/  UMOV UR5, 0x3fe62e42 ;  /* 0x3fe62e4200057882 */ /* 0x000fe20000000000 */
[----:B------:R-:W-:Y:S01]  /*6500*/  DADD R20, -RZ, -R42 ;  /* 0x00000000ff147229 */ /* 0x000fe2000000092a */
[----:B------:R-:W-:Y:S02]  /*6510*/  BSSY.RECONVERGENT B0, `(.L_x_94) ;  /* 0x0000037000007945 */ /* 0x000fe40003800200 */
[----:B------:R-:W-:-:S07]  /*6520*/  DFMA R26, R42, -R26, 6.75539944105574400000e+15 ;  /* 0x433800002a1a742b */ /* 0x000fce000000081a */
[----:B------:R-:W-:Y:S01]  /*6530*/  IMAD.MOV.U32 R13, RZ, RZ, R21 ;  /* 0x000000ffff0d7224 */ /* 0x000fe200078e0015 */
[----:B------:R-:W-:-:S04]  /*6540*/  DADD R38, R26, -6.75539944105574400000e+15 ;  /* 0xc33800001a267429 */ /* 0x000fc80000000000 */
[----:B------:R-:W-:-:S04]  /*6550*/  FSETP.GEU.AND P0, PT, |R13|, 4.1917929649353027344, PT ;  /* 0x4086232b0d00780b */ /* 0x000fc80003f0e200 */
        /* <DEDUP_REMOVED lines=35> */
[----:B------:R-:W-:Y:S01]  /*6790*/  IMAD R21, R26, 0x100000, R19 ;  /* 0x001000001a157824 */ /* 0x000fe200078e0213 */
[----:B------:R-:W-:Y:S01]  /*67a0*/  MOV R20, R18 ;  /* 0x0000001200147202 */ /* 0x000fe20000000f00 */
[----:B------:R-:W-:Y:S06]  /*67b0*/  @!P0 BRA `(.L_x_95) ;  /* 0x0000000000308947 */ /* 0x000fec0003800000 */
        /* <DEDUP_REMOVED lines=12> */
.L_x_95:
[----:B------:R-:W-:Y:S05]  /*6880*/  BSYNC.RECONVERGENT B0 ;  /* 0x0000000000007941 */ /* 0x000fea0003800200 */
.L_x_94:
[----:B------:R-:W0:Y:S01]  /*6890*/  LDCU UR6, c[0x0][0x3f4] ;  /* 0x00007e80ff0677ac */ /* 0x000e220008000800 */
[----:B------:R-:W1:Y:S01]  /*68a0*/  LDC.64 R38, c[0x0][0x3f0] ;  /* 0x0000fc00ff267b82 */ /* 0x000e620000000a00 */
[----:B------:R-:W-:Y:S01]  /*68b0*/  IMAD.MOV.U32 R26, RZ, RZ, 0x1 ;  /* 0x00000001ff1a7424 */ /* 0x000fe200078e00ff */
[----:B------:R-:W-:Y:S01]  /*68c0*/  BSSY.RECONVERGENT B1, `(.L_x_96) ;  /* 0x000001e000017945 */ /* 0x000fe20003800200 */
[----:B------:R-:W2:Y:S05]  /*68d0*/  LDCU.64 UR4, c[0x0][0x3e8] ;  /* 0x00007d00ff0477ac */ /* 0x000eaa0008000a00 */
[----:B------:R-:W3:Y:S01]  /*68e0*/  LDC R24, c[0x0][0x410] ;  /* 0x00010400ff187b82 */ /* 0x000ee20000000800 */
[----:B0-----:R-:W1:Y:S01]  /*68f0*/  MUFU.RCP64H R27, UR6 ;  /* 0x00000006001b7d08 */ /* 0x001e620008001800 */
[----:B---3--:R-:W-:Y:S01]  /*6900*/  IMAD R24, R16, R24, R15 ;  /* 0x0000001810187224 */ /* 0x008fe200078e020f */
        /* <DEDUP_REMOVED lines=18> */
[----:B------:R-:W-:Y:S01]  /*6a30*/  IMAD.MOV.U32 R20, RZ, RZ, R18 ;  /* 0x000000ffff147224 */ /* 0x000fe200078e0012 */
[----:B------:R-:W-:Y:S02]  /*6a40*/  MOV R18, 0x6a80 ;  /* 0x00006a8000127802 */ /* 0x000fe40000000f00 */
[----:B0-----:R-:W-:Y:S01]  /*6a50*/  MOV R24, UR4 ;  /* 0x0000000400187c02 */ /* 0x001fe20008000f00 */
[----:B------:R-:W-:-:S07]  /*6a60*/  IMAD.U32 R21, RZ, RZ, UR5 ;  /* 0x00000005ff157e24 */ /* 0x000fce000f8e00ff */
[----:B------:R-:W-:Y:S05]  /*6a70*/  CALL.REL.NOINC `($__internal_1_$__cuda_sm20_div_rn_f64_full) ;  /* 0x000002e000947944 */ /* 0x000fea0003c00000 */
[----:B------:R-:W-:Y:S01]  /*6a80*/  IMAD.MOV.U32 R26, RZ, RZ, R20 ;  /* 0x000000ffff1a7224 */ /* 0x000fe200078e0014 */
[----:B------:R-:W-:-:S07]  /*6a90*/  MOV R27, R19 ;  /* 0x00000013001b7202 */ /* 0x000fce0000000f00 */
.L_x_97:
[----:B------:R-:W-:Y:S05]  /*6aa0*/  BSYNC.RECONVERGENT B1 ;  /* 0x0000000000017941 */ /* 0x000fea0003800200 */
.L_x_96:
[----:B------:R-:W-:Y:S01]  /*6ab0*/  DADD R26, RZ, R26 ;  /* 0x00000000ff1a7229 */ /* 0x000fe2000000001a */
[----:B------:R-:W-:-:S06]  /*6ac0*/  ISETP.NE.AND P0, PT, R23, R16, PT ;  /* 0x000000101700720c */ /* 0x000fcc0003f05270 */
[----:B------:R0:W-:Y:S07]  /*6ad0*/  STL.64 [R13+0x8], R26 ;  /* 0x0000081a0d007387 */ /* 0x0001ee0000100a00 */
[----:B------:R-:W-:Y:S05]  /*6ae0*/  @!P0 BRA `(.L_x_98) ;  /* 0x0000000400a48947 */ /* 0x000fea0003800000 */
[----:B------:R-:W1:Y:S01]  /*6af0*/  LDCU UR5, c[0x0][0x410] ;  /* 0x00008200ff0577ac */ /* 0x000e620008000800 */
[----:B------:R-:W2:Y:S01]  /*6b00*/  LDC R18, c[0x0][0x408] ;  /* 0x00010200ff127b82 */ /* 0x000ea20000000800 */
[----:B------:R-:W-:Y:S01]  /*6b10*/  IMAD.MOV.U32 R19, RZ, RZ, RZ ;  /* 0x000000ffff137224 */ /* 0x000fe200078e00ff */
[----:B-1----:R-:W-:-:S04]  /*6b20*/  UIADD3 UR4, UPT, UPT, UR5, -0x1, URZ ;  /* 0xffffffff05047890 */ /* 0x002fc8000fffe0ff */
[----:B------:R-:W-:Y:S01]  /*6b30*/  UISETP.GE.U32.AND UP0, UPT, UR4, 0xf, UPT ;  /* 0x0000000f0400788c */ /* 0x000fe2000bf06070 */
[----:B--2---:R-:W-:-:S08]  /*6b40*/  IMAD R18, R16, R18, R23 ;  /* 0x0000001210127224 */ /* 0x004fd000078e0217 */
[----:B------:R-:W-:Y:S05]  /*6b50*/  BRA.U !UP0, `(.L_x_99) ;  /* 0x0000000108a07547 */ /* 0x000fea000b800000 */
[----:B------:R-:W-:-:S07]  /*6b60*/  IMAD.MOV.U32 R19, RZ, RZ, RZ ;  /* 0x000000ffff137224 */ /* 0x000fce00078e00ff */
.L_x_100:
[----:B------:R-:W-:-:S05]  /*6b70*/  LEA R24, R19, R13, 0x3 ;  /* 0x0000000d13187211 */ /* 0x000fca00078e18ff */
[----:B----4-:R-:W2:Y:S01]  /*6b80*/  LDL.64 R20, [R24] ;  /* 0x0000000018147983 */ /* 0x010ea20000100a00 */
[----:B0-----:R-:W-:-:S04]  /*6b90*/  IMAD R26, R18, UR5, R19 ;  /* 0x00000005121a7c24 */ /* 0x001fc8000f8e0213 */
[----:B------:R-:W-:-:S05]  /*6ba0*/  IMAD R27, R26, 0x8, R1 ;  /* 0x000000081a1b7824 */ /* 0x000fca00078e0201 */
[----:B--2---:R0:W-:Y:S04]  /*6bb0*/  STL.64 [R27], R20 ;  /* 0x000000141b007387 */ /* 0x0041e80000100a00 */
[----:B------:R-:W2:Y:S04]  /*6bc0*/  LDL.64 R34, [R24+0x8] ;  /* 0x0000080018227983 */ /* 0x000ea80000100a00 */
[----:B--2---:R1:W-:Y:S04]  /*6bd0*/  STL.64 [R27+0x8], R34 ;  /* 0x000008221b007387 */ /* 0x0043e80000100a00 */
[----:B------:R-:W2:Y:S04]  /*6be0*/  LDL.64 R38, [R24+0x10] ;  /* 0x0000100018267983 */ /* 0x000ea80000100a00 */
[----:B--2---:R2:W-:Y:S04]  /*6bf0*/  STL.64 [R27+0x10], R38 ;  /* 0x000010261b007387 */ /* 0x0045e80000100a00 */
[----:B------:R-:W3:Y:S04]  /*6c00*/  LDL.64 R40, [R24+0x18] ;  /* 0x0000180018287983 */ /* 0x000ee80000100a00 */
[----:B---3--:R3:W-:Y:S04]  /*6c10*/  STL.64 [R27+0x18], R40 ;  /* 0x000018281b007387 */ /* 0x0087e80000100a00 */
[----:B------:R-:W4:Y:S04]  /*6c20*/  LDL.64 R42, [R24+0x20] ;  /* 0x00002000182a7983 */ /* 0x000f280000100a00 */
[----:B----4-:R4:W-:Y:S04]  /*6c30*/  STL.64 [R27+0x20], R42 ;  /* 0x0000202a1b007387 */ /* 0x0109e80000100a00 */
[----:B------:R-:W5:Y:S04]  /*6c40*/  LDL.64 R44, [R24+0x28] ;  /* 0x00002800182c7983 */ /* 0x000f680000100a00 */
[----:B-----5:R5:W-:Y:S04]  /*6c50*/  STL.64 [R27+0x28], R44 ;  /* 0x0000282c1b007387 */ /* 0x020be80000100a00 */
[----:B0-----:R-:W2:Y:S04]  /*6c60*/  LDL.64 R20, [R24+0x30] ;  /* 0x0000300018147983 */ /* 0x001ea80000100a00 */
[----:B--2---:R0:W-:Y:S04]  /*6c70*/  STL.64 [R27+0x30], R20 ;  /* 0x000030141b007387 */ /* 0x0041e80000100a00 */
[----:B-1----:R-:W2:Y:S04]  /*6c80*/  LDL.64 R34, [R24+0x38] ;  /* 0x0000380018227983 */ /* 0x002ea80000100a00 */
[----:B--2---:R1:W-:Y:S04]  /*6c90*/  STL.64 [R27+0x38], R34 ;  /* 0x000038221b007387 */ /* 0x0043e80000100a00 */
[----:B------:R-:W2:Y:S04]  /*6ca0*/  LDL.64 R38, [R24+0x40] ;  /* 0x0000400018267983 */ /* 0x000ea80000100a00 */
[----:B--2---:R2:W-:Y:S04]  /*6cb0*/  STL.64 [R27+0x40], R38 ;  /* 0x000040261b007387 */ /* 0x0045e80000100a00 */
[----:B---3--:R-:W3:Y:S04]  /*6cc0*/  LDL.64 R40, [R24+0x48] ;  /* 0x0000480018287983 */ /* 0x008ee80000100a00 */
[----:B---3--:R3:W-:Y:S04]  /*6cd0*/  STL.64 [R27+0x48], R40 ;  /* 0x000048281b007387 */ /* 0x0087e80000100a00 */
[----:B----4-:R-:W4:Y:S04]  /*6ce0*/  LDL.64 R42, [R24+0x50] ;  /* 0x00005000182a7983 */ /* 0x010f280000100a00 */
[----:B----4-:R4:W-:Y:S04]  /*6cf0*/  STL.64 [R27+0x50], R42 ;  /* 0x0000502a1b007387 */ /* 0x0109e80000100a00 */
[----:B-----5:R-:W5:Y:S04]  /*6d00*/  LDL.64 R44, [R24+0x58] ;  /* 0x00005800182c7983 */ /* 0x020f680000100a00 */
[----:B-----5:R4:W-:Y:S04]  /*6d10*/  STL.64 [R27+0x58], R44 ;  /* 0x0000582c1b007387 */ /* 0x0209e80000100a00 */
[----:B0-----:R-:W5:Y:S04]  /*6d20*/  LDL.64 R20, [R24+0x60] ;  /* 0x0000600018147983 */ /* 0x001f680000100a00 */
[----:B-----5:R4:W-:Y:S04]  /*6d30*/  STL.64 [R27+0x60], R20 ;  /* 0x000060141b007387 */ /* 0x0209e80000100a00 */
[----:B-1----:R-:W5:Y:S04]  /*6d40*/  LDL.64 R34, [R24+0x68] ;  /* 0x0000680018227983 */ /* 0x002f680000100a00 */
[----:B-----5:R4:W-:Y:S04]  /*6d50*/  STL.64 [R27+0x68], R34 ;  /* 0x000068221b007387 */ /* 0x0209e80000100a00 */
[----:B--2---:R-:W2:Y:S04]  /*6d60*/  LDL.64 R38, [R24+0x70] ;  /* 0x0000700018267983 */ /* 0x004ea80000100a00 */
[----:B--2---:R4:W-:Y:S04]  /*6d70*/  STL.64 [R27+0x70], R38 ;  /* 0x000070261b007387 */ /* 0x0049e80000100a00 */
[----:B---3--:R-:W2:Y:S01]  /*6d80*/  LDL.64 R40, [R24+0x78] ;  /* 0x0000780018287983 */ /* 0x008ea20000100a00 */
[----:B------:R-:W-:-:S05]  /*6d90*/  VIADD R19, R19, 0x10 ;  /* 0x0000001013137836 */ /* 0x000fca0000000000 */
[----:B------:R-:W-:Y:S01]  /*6da0*/  ISETP.NE.AND P1, PT, R19, R28, PT ;  /* 0x0000001c1300720c */ /* 0x000fe20003f25270 */
[----:B--2---:R4:W-:-:S12]  /*6db0*/  STL.64 [R27+0x78], R40 ;  /* 0x000078281b007387 */ /* 0x0049d80000100a00 */
[----:B------:R-:W-:Y:S05]  /*6dc0*/  @P1 BRA `(.L_x_100) ;  /* 0xfffffffc00681947 */ /* 0x000fea000383ffff */
[----:B------:R-:W-:-:S07]  /*6dd0*/  MOV R19, R28 ;  /* 0x0000001c00137202 */ /* 0x000fce0000000f00 */
.L_x_99:
[----:B------:R-:W-:-:S13]  /*6de0*/  ISETP.NE.AND P1, PT, R30, RZ, PT ;  /* 0x000000ff1e00720c */ /* 0x000fda0003f25270 */
[----:B------:R-:W-:Y:S05]  /*6df0*/  @!P1 BRA `(.L_x_101) ;  /* 0x0000000000f89947 */ /* 0x000fea0003800000 */
[----:B----4-:R-:W-:Y:S01]  /*6e00*/  VIADD R20, R30, 0xffffffff ;  /* 0xffffffff1e147836 */ /* 0x010fe20000000000 */
[----:B------:R-:W-:-:S04]  /*6e10*/  ISETP.NE.AND P2, PT, R29, RZ, PT ;  /* 0x000000ff1d00720c */ /* 0x000fc80003f45270 */
[----:B------:R-:W-:-:S13]  /*6e20*/  ISETP.GE.U32.AND P1, PT, R20, 0x7, PT ;  /* 0x000000071400780c */ /* 0x000fda0003f26070 */
[----:B------:R-:W-:Y:S05]  /*6e30*/  @!P1 BRA `(.L_x_102) ;  /* 0x0000000000509947 */ /* 0x000fea0003800000 */
[----:B------:R-:W-:-:S05]  /*6e40*/  IMAD R24, R19, 0x8, R13 ;  /* 0x0000000813187824 */ /* 0x000fca00078e020d */
[----:B------:R-:W2:Y:S01]  /*6e50*/  LDL.64 R20, [R24] ;  /* 0x0000000018147983 */ /* 0x000ea20000100a00 */
[----:B0-----:R-:W-:-:S05]  /*6e60*/  IMAD R26, R18, UR5, R19 ;  /* 0x00000005121a7c24 */ /* 0x001fca000f8e0213 */
[----:B------:R-:W-:-:S05]  /*6e70*/  LEA R31, R26, R1, 0x3 ;  /* 0x000000011a1f7211 */ /* 0x000fca00078e18ff */
[----:B--2---:R0:W-:Y:S04]  /*6e80*/  STL.64 [R31], R20 ;  /* 0x000000141f007387 */ /* 0x0041e80000100a00 */
[----:B------:R-:W2:Y:S04]  /*6e90*/  LDL.64 R26, [R24+0x8] ;  /* 0x00000800181a7983 */ /* 0x000ea80000100a00 */
[----:B--2---:R1:W-:Y:S04]  /*6ea0*/  STL.64 [R31+0x8], R26 ;  /* 0x0000081a1f007387 */ /* 0x0043e80000100a00 */
[----:B------:R-:W2:Y:S04]  /*6eb0*/  LDL.64 R34, [R24+0x10] ;  /* 0x0000100018227983 */ /* 0x000ea80000100a00 */
[----:B--2---:R2:W-:Y:S04]  /*6ec0*/  STL.64 [R31+0x10], R34 ;  /* 0x000010221f007387 */ /* 0x0045e80000100a00 */
[----:B------:R-:W3:Y:S04]  /*6ed0*/  LDL.64 R38, [R24+0x18] ;  /* 0x0000180018267983 */ /* 0x000ee80000100a00 */
[----:B---3--:R2:W-:Y:S04]  /*6ee0*/  STL.64 [R31+0x18], R38 ;  /* 0x000018261f007387 */ /* 0x0085e80000100a00 */
[----:B------:R-:W3:Y:S04]  /*6ef0*/  LDL.64 R40, [R24+0x20] ;  /* 0x0000200018287983 */ /* 0x000ee80000100a00 */
[----:B---3--:R2:W-:Y:S04]  /*6f00*/  STL.64 [R31+0x20], R40 ;  /* 0x000020281f007387 */ /* 0x0085e80000100a00 */
[----:B------:R-:W3:Y:S04]  /*6f10*/  LDL.64 R42, [R24+0x28] ;  /* 0x00002800182a7983 */ /* 0x000ee80000100a00 */
[----:B---3--:R2:W-:Y:S04]  /*6f20*/  STL.64 [R31+0x28], R42 ;  /* 0x0000282a1f007387 */ /* 0x0085e80000100a00 */
[----:B0-----:R-:W3:Y:S04]  /*6f30*/  LDL.64 R20, [R24+0x30] ;  /* 0x0000300018147983 */ /* 0x001ee80000100a00 */
[----:B---3--:R2:W-:Y:S04]  /*6f40*/  STL.64 [R31+0x30], R20 ;  /* 0x000030141f007387 */ /* 0x0085e80000100a00 */
[----:B-1----:R-:W3:Y:S01]  /*6f50*/  LDL.64 R26, [R24+0x38] ;  /* 0x00003800181a7983 */ /* 0x002ee20000100a00 */
[----:B------:R-:W-:-:S03]  /*6f60*/  VIADD R19, R19, 0x8 ;  /* 0x0000000813137836 */ /* 0x000fc60000000000 */
[----:B---3--:R2:W-:Y:S04]  /*6f70*/  STL.64 [R31+0x38], R26 ;  /* 0x0000381a1f007387 */ /* 0x0085e80000100a00 */
.L_x_102:
[----:B------:R-:W-:Y:S05]  /*6f80*/  @!P2 BRA `(.L_x_101) ;  /* 0x000000000094a947 */ /* 0x000fea0003800000 */
[----:B--2---:R-:W-:Y:S01]  /*6f90*/  VIADD R20, R29, 0xffffffff ;  /* 0xffffffff1d147836 */ /* 0x004fe20000000000 */
[----:B------:R-:W-:-:S04]  /*6fa0*/  ISETP.NE.AND P2, PT, R22, RZ, PT ;  /* 0x000000ff1600720c */ /* 0x000fc80003f45270 */
[----:B------:R-:W-:-:S13]  /*6fb0*/  ISETP.GE.U32.AND P1, PT, R20, 0x3, PT ;  /* 0x000000031400780c */ /* 0x000fda0003f26070 */
[----:B------:R-:W-:Y:S05]  /*6fc0*/  @!P1 BRA `(.L_x_103) ;  /* 0x0000000000309947 */ /* 0x000fea0003800000 */
[----:B------:R-:W-:-:S05]  /*6fd0*/  LEA R24, R19, R13, 0x3 ;  /* 0x0000000d13187211 */ /* 0x000fca00078e18ff */
[----:B------:R-:W2:Y:S01]  /*6fe0*/  LDL.64 R20, [R24] ;  /* 0x0000000018147983 */ /* 0x000ea20000100a00 */
[----:B0-----:R-:W-:-:S04]  /*6ff0*/  IMAD R26, R18, UR5, R19 ;  /* 0x00000005121a7c24 */ /* 0x001fc8000f8e0213 */
[----:B------:R-:W-:-:S05]  /*7000*/  IMAD R31, R26, 0x8, R1 ;  /* 0x000000081a1f7824 */ /* 0x000fca00078e0201 */
[----:B--2---:R1:W-:Y:S04]  /*7010*/  STL.64 [R31], R20 ;  /* 0x000000141f007387 */ /* 0x0043e80000100a00 */
[----:B------:R-:W2:Y:S04]  /*7020*/  LDL.64 R26, [R24+0x8] ;  /* 0x00000800181a7983 */ /* 0x000ea80000100a00 */
[----:B--2---:R1:W-:Y:S04]  /*7030*/  STL.64 [R31+0x8], R26 ;  /* 0x0000081a1f007387 */ /* 0x0043e80000100a00 */
[----:B------:R-:W2:Y:S04]  /*7040*/  LDL.64 R34, [R24+0x10] ;  /* 0x0000100018227983 */ /* 0x000ea80000100a00 */
[----:B--2---:R1:W-:Y:S04]  /*7050*/  STL.64 [R31+0x10], R34 ;  /* 0x000010221f007387 */ /* 0x0043e80000100a00 */
[----:B------:R-:W2:Y:S01]  /*7060*/  LDL.64 R38, [R24+0x18] ;  /* 0x0000180018267983 */ /* 0x000ea20000100a00 */
[----:B------:R-:W-:-:S03]  /*7070*/  VIADD R19, R19, 0x4 ;  /* 0x0000000413137836 */ /* 0x000fc60000000000 */
[----:B--2---:R1:W-:Y:S04]  /*7080*/  STL.64 [R31+0x18], R38 ;  /* 0x000018261f007387 */ /* 0x0043e80000100a00 */
.L_x_103:
[----:B------:R-:W-:Y:S05]  /*7090*/  @!P2 BRA `(.L_x_101) ;  /* 0x000000000050a947 */ /* 0x000fea0003800000 */
[----:B0-----:R-:W-:-:S05]  /*70a0*/  LEA R13, R19, R13, 0x3 ;  /* 0x0000000d130d7211 */ /* 0x001fca00078e18ff */
[----:B-1----:R-:W2:Y:S01]  /*70b0*/  LDL.64 R20, [R13] ;  /* 0x000000000d147983 */ /* 0x002ea20000100a00 */
[----:B------:R-:W-:Y:S01]  /*70c0*/  IMAD R18, R18, UR5, R19 ;  /* 0x0000000512127c24 */ /* 0x000fe2000f8e0213 */
[----:B------:R-:W-:-:S03]  /*70d0*/  ISETP.NE.AND P1, PT, R22, 0x1, PT ;  /* 0x000000011600780c */ /* 0x000fc60003f25270 */
[----:B------:R-:W-:-:S05]  /*70e0*/  IMAD R27, R18, 0x8, R1 ;  /* 0x00000008121b7824 */ /* 0x000fca00078e0201 */
[----:B--2---:R3:W-:Y:S05]  /*70f0*/  STL.64 [R27], R20 ;  /* 0x000000141b007387 */ /* 0x0047ea0000100a00 */
[----:B------:R-:W-:Y:S05]  /*7100*/  @!P1 BRA `(.L_x_101) ;  /* 0x0000000000349947 */ /* 0x000fea0003800000 */
[----:B------:R-:W2:Y:S01]  /*7110*/  LDL.64 R18, [R13+0x8] ;  /* 0x000008000d127983 */ /* 0x000ea20000100a00 */
[----:B------:R-:W-:-:S03]  /*7120*/  ISETP.NE.AND P1, PT, R22, 0x2, PT ;  /* 0x000000021600780c */ /* 0x000fc60003f25270 */
[----:B--2---:R0:W-:Y:S10]  /*7130*/  STL.64 [R27+0x8], R18 ;  /* 0x000008121b007387 */ /* 0x0041f40000100a00 */
[----:B------:R-:W-:Y:S05]  /*7140*/  @!P1 BRA `(.L_x_101) ;  /* 0x0000000000249947 */ /* 0x000fea0003800000 */
[----:B0-----:R-:W2:Y:S04]  /*7150*/  LDL.64 R18, [R13+0x10] ;  /* 0x000010000d127983 */ /* 0x001ea80000100a00 */
[----:B--2---:R0:W-:Y:S01]  /*7160*/  STL.64 [R27+0x10], R18 ;  /* 0x000010121b007387 */ /* 0x0041e20000100a00 */
[----:B------:R-:W-:Y:S05]  /*7170*/  BRA `(.L_x_101) ;  /* 0x0000000000187947 */ /* 0x000fea0003800000 */
.L_x_98:
[----:B------:R-:W2:Y:S01]  /*7180*/  LDL.64 R18, [R17] ;  /* 0x0000000011127983 */ /* 0x000ea20000100a00 */
[----:B------:R-:W2:Y:S01]  /*7190*/  LDCU.64 UR4, c[0x0][0x3f8] ;  /* 0x00007f00ff0477ac */ /* 0x000ea20008000a00 */
[----:B------:R-:W1:Y:S02]  /*71a0*/  LDC.64 R20, c[0x0][0x3e8] ;  /* 0x0000fa00ff147b82 */ /* 0x000e640000000a00 */
[----:B-1----:R1:W-:Y:S01]  /*71b0*/  STL.64 [R17+0x10], R20 ;  /* 0x0000101411007387 */ /* 0x0023e20000100a00 */
[----:B--2---:R-:W-:-:S07]  /*71c0*/  DADD R18, R18, UR4 ;  /* 0x0000000412127e29 */ /* 0x004fce0008000000 */
[----:B------:R1:W-:Y:S04]  /*71d0*/  STL.64 [R17], R18 ;  /* 0x0000001211007387 */ /* 0x0003e80000100a00 */
.L_x_101:
[----:B------:R-:W-:Y:S01]  /*71e0*/  VIADD R16, R16, 0x1 ;  /* 0x0000000110107836 */ /* 0x000fe20000000000 */
[----:B------:R-:W-:Y:S06]  /*71f0*/  @P0 BRA `(.L_x_104) ;  /* 0xffffffe400740947 */ /* 0x000fec000383ffff */
.L_x_85:
[----:B------:R-:W5:Y:S01]  /*7200*/  LDCU UR4, c[0x0][0x408] ;  /* 0x00008100ff0477ac */ /* 0x000f620008000800 */
[----:B------:R-:W-:-:S04]  /*7210*/  IADD3 R23, PT, PT, R23, 0x1, RZ ;  /* 0x0000000117177810 */ /* 0x000fc80007ffe0ff */
[----:B-----5:R-:W-:-:S13]  /*7220*/  ISETP.NE.AND P0, PT, R23, UR4, PT ;  /* 0x0000000417007c0c */ /* 0x020fda000bf05270 */
[----:B------:R-:W-:Y:S05]  /*7230*/  @!P0 BRA `(.L_x_70) ;  /* 0x0000001000ec8947 */ /* 0x000fea0003800000 */
[----:B------:R-:W-:Y:S05]  /*7240*/  BRA `(.L_x_105) ;  /* 0xffffffd0004c7947 */ /* 0x000fea000383ffff */
.L_x_71:
[----:B0-----:R-:W-:Y:S01]  /*7250*/  IMAD.MOV.U32 R6, RZ, RZ, 0x0 ;  /* 0x00000000ff067424 */ /* 0x001fe200078e00ff */
[----:B------:R-:W-:Y:S01]  /*7260*/  UMOV UR4, 0xfefa39ef ;  /* 0xfefa39ef00047882 */ /* 0x000fe20000000000 */
[----:B------:R-:W-:Y:S01]  /*7270*/  IMAD.MOV.U32 R7, RZ, RZ, 0x43380000 ;  /* 0x43380000ff077424 */ /* 0x000fe200078e00ff */
[----:B------:R-:W-:Y:S01]  /*7280*/  UMOV UR5, 0x3fe62e42 ;  /* 0x3fe62e4200057882 */ /* 0x000fe20000000000 */
[C---:B------:R-:W-:Y:S01]  /*7290*/  LOP3.LUT R8, R15.reuse, 0x7, RZ, 0xc0, !PT ;  /* 0x000000070f087812 */ /* 0x040fe200078ec0ff */
[C---:B------:R-:W-:Y:S01]  /*72a0*/  VIADD R14, R15.reuse, 0xffffffff ;  /* 0xffffffff0f0e7836 */ /* 0x040fe20000000000 */
[----:B------:R-:W-:Y:S02]  /*72b0*/  LOP3.LUT R5, R15, 0x3, RZ, 0xc0, !PT ;  /* 0x000000030f057812 */ /* 0x000fe400078ec0ff */
[----:B------:R-:W-:Y:S01]  /*72c0*/  DADD R6, -R6, 6.75539944105574400000e+15 ;  /* 0x4338000006067429 */ /* 0x000fe20000000100 */
[----:B------:R-:W-:-:S07]  /*72d0*/  MOV R29, RZ ;  /* 0x000000ff001d7202 */ /* 0x000fce0000000f00 */
[----:B------:R-:W-:Y:S01]  /*72e0*/  DMUL R12, R6, -UR4 ;  /* 0x80000004060c7c28 */ /* 0x000fe20008000000 */
        /* <DEDUP_REMOVED lines=32> */
[----:B------:R-:W-:Y:S01]  /*74f0*/  DFMA R30, R6, R12, 1 ;  /* 0x3ff00000061e742b */ /* 0x000fe2000000000c */
[----:B------:R-:W-:-:S05]  /*7500*/  LOP3.LUT R13, R15, 0xf, RZ, 0xc0, !PT ;  /* 0x0000000f0f0d7812 */ /* 0x000fca00078ec0ff */
[----:B------:R-:W-:Y:S02]  /*7510*/  VIADD R12, R13, 0xffffffff ;  /* 0xffffffff0d0c7836 */ /* 0x000fe40000000000 */
[----:B------:R-:W-:Y:S01]  /*7520*/  DFMA R30, R6, R30, 1 ;  /* 0x3ff00000061e742b */ /* 0x000fe2000000001e */
[----:B------:R-:W-:Y:S01]  /*7530*/  LOP3.LUT R6, R15, 0x7ffffff0, RZ, 0xc0, !PT ;  /* 0x7ffffff00f067812 */ /* 0x000fe200078ec0ff */
[----:B------:R-:W-:-:S09]  /*7540*/  VIADD R7, R8, 0xffffffff ;  /* 0xffffffff08077836 */ /* 0x000fd20000000000 */
.L_x_121:
[----:B0-----:R-:W0:Y:S01]  /*7550*/  LDC R24, c[0x0][0x410] ;  /* 0x00010400ff187b82 */ /* 0x001e220000000800 */
[----:B-1----:R-:W1:Y:S01]  /*7560*/  LDCU UR4, c[0x0][0x408] ;  /* 0x00008100ff0477ac */ /* 0x002e620008000800 */
[----:B--2-4-:R-:W-:Y:S01]  /*7570*/  IMAD R16, R32, R29, RZ ;  /* 0x0000001d20107224 */ /* 0x014fe200078e02ff */
[----:B------:R-:W-:Y:S01]  /*7580*/  IADD3 R15, PT, PT, R29, 0x1, RZ ;  /* 0x000000011d0f7810 */ /* 0x000fe20007ffe0ff */
[----:B------:R-:W-:-:S03]  /*7590*/  IMAD.MOV.U32 R17, RZ, RZ, R29 ;  /* 0x000000ffff117224 */ /* 0x000fc600078e001d */
[----:B-1----:R-:W-:Y:S02]  /*75a0*/  ISETP.NE.AND P4, PT, R15, UR4, PT ;  /* 0x000000040f007c0c */ /* 0x002fe4000bf85270 */
[----:B0-----:R-:W-:Y:S01]  /*75b0*/  ISETP.GE.AND P0, PT, R24, 0x1, PT ;  /* 0x000000011800780c */ /* 0x001fe20003f06270 */
[----:B------:R-:W-:Y:S01]  /*75c0*/  IMAD R28, R29, R24, R16 ;  /* 0x000000181d1c7224 */ /* 0x000fe200078e0210 */
[----:B------:R-:W-:-:S03]  /*75d0*/  MOV R29, R15 ;  /* 0x0000000f001d7202 */ /* 0x000fc60000000f00 */
[----:B------:R-:W-:-:S08]  /*75e0*/  IMAD R28, R28, 0x8, R1 ;  /* 0x000000081c1c7824 */ /* 0x000fd000078e0201 */
[----:B---3--:R-:W-:Y:S05]  /*75f0*/  @!P0 BRA `(.L_x_106) ;  /* 0x0000000800588947 */ /* 0x008fea0003800000 */
[----:B------:R-:W-:-:S07]  /*7600*/  IMAD.MOV.U32 R22, RZ, RZ, RZ ;  /* 0x000000ffff167224 */ /* 0x000fce00078e00ff */
.L_x_115:
[----:B0-----:R-:W0:Y:S01]  /*7610*/  LDCU UR6, c[0x0][0x3f4] ;  /* 0x00007e80ff0677ac */ /* 0x001e220008000800 */
[----:B-12-4-:R-:W1:Y:S01]  /*7620*/  LDC.64 R34, c[0x0][0x3f0] ;  /* 0x0000fc00ff227b82 */ /* 0x016e620000000a00 */
[----:B------:R-:W-:Y:S01]  /*7630*/  IMAD.MOV.U32 R18, RZ, RZ, 0x1 ;  /* 0x00000001ff127424 */ /* 0x000fe200078e00ff */
[----:B------:R-:W2:Y:S06]  /*7640*/  LDCU.64 UR4, c[0x0][0x3e8] ;  /* 0x00007d00ff0477ac */ /* 0x000eac0008000a00 */
[----:B---3--:R-:W3:Y:S01]  /*7650*/  LDC R15, c[0x0][0x410] ;  /* 0x00010400ff0f7b82 */ /* 0x008ee20000000800 */
[----:B0-----:R-:W1:Y:S01]  /*7660*/  MUFU.RCP64H R19, UR6 ;  /* 0x0000000600137d08 */ /* 0x001e620008001800 */
[----:B---3--:R-:W-:Y:S01]  /*7670*/  IMAD R24, R22, R15, R16 ;  /* 0x0000000f16187224 */ /* 0x008fe200078e0210 */
[----:B-1----:R-:W-:-:S03]  /*7680*/  DFMA R20, R18, -R34, 1 ;  /* 0x3ff000001214742b */ /* 0x002fc60000000822 */
[----:B------:R-:W-:-:S05]  /*7690*/  IMAD R15, R24, 0x8, R1 ;  /* 0x00000008180f7824 */ /* 0x000fca00078e0201 */
[----:B------:R-:W-:-:S08]  /*76a0*/  DFMA R20, R20, R20, R20 ;  /* 0x000000141414722b */ /* 0x000fd00000000014 */
[----:B------:R-:W-:Y:S02]  /*76b0*/  DFMA R20, R18, R20, R18 ;  /* 0x000000141214722b */ /* 0x000fe40000000012 */
[----:B--2---:R-:W-:-:S06]  /*76c0*/  DMUL R18, R30, UR4 ;  /* 0x000000041e127c28 */ /* 0x004fcc0008000000 */
[----:B------:R-:W-:Y:S02]  /*76d0*/  DFMA R26, R20, -R34, 1 ;  /* 0x3ff00000141a742b */ /* 0x000fe40000000822 */
[----:B------:R-:W-:-:S06]  /*76e0*/  DMUL R18, RZ, R18 ;  /* 0x00000012ff127228 */ /* 0x000fcc0000000000 */
[----:B------:R-:W-:-:S04]  /*76f0*/  DFMA R26, R20, R26, R20 ;  /* 0x0000001a141a722b */ /* 0x000fc80000000014 */
[----:B------:R-:W-:-:S04]  /*7700*/  FSETP.GEU.AND P1, PT, |R19|, 6.5827683646048100446e-37, PT ;  /* 0x036000001300780b */ /* 0x000fc80003f2e200 */
[----:B------:R-:W-:-:S08]  /*7710*/  DMUL R20, R26, R18 ;  /* 0x000000121a147228 */ /* 0x000fd00000000000 */
[----:B------:R-:W-:Y:S02]  /*7720*/  DFMA R38, R20, -R34, R18 ;  /* 0x800000221426722b */ /* 0x000fe40000000012 */
[----:B------:R-:W-:-:S06]  /*7730*/  DADD R34, RZ, R30 ;  /* 0x00000000ff227229 */ /* 0x000fcc000000001e */
[----:B------:R-:W-:Y:S01]  /*7740*/  DFMA R20, R26, R38, R20 ;  /* 0x000000261a14722b */ /* 0x000fe20000000014 */
[----:B------:R0:W-:Y:S09]  /*7750*/  STL.64 [R15], R34 ;  /* 0x000000220f007387 */ /* 0x0001f20000100a00 */
        /* <DEDUP_REMOVED lines=9> */
[----:B------:R-:W-:-:S07]  /*77f0*/  MOV R21, R19 ;  /* 0x0000001300157202 */ /* 0x000fce0000000f00 */
.L_x_107:
[----:B------:R-:W-:Y:S01]  /*7800*/  DADD R20, RZ, R20 ;  /* 0x00000000ff147229 */ /* 0x000fe20000000014 */
[----:B------:R-:W-:-:S06]  /*7810*/  ISETP.NE.AND P0, PT, R17, R22, PT ;  /* 0x000000161100720c */ /* 0x000fcc0003f05270 */
[----:B------:R0:W-:Y:S07]  /*7820*/  STL.64 [R15+0x8], R20 ;  /* 0x000008140f007387 */ /* 0x0001ee0000100a00 */
[----:B------:R-:W-:Y:S05]  /*7830*/  @!P0 BRA `(.L_x_108) ;  /* 0x0000000400a48947 */ /* 0x000fea0003800000 */
[----:B------:R-:W1:Y:S01]  /*7840*/  LDCU UR4, c[0x0][0x408] ;  /* 0x00008100ff0477ac */ /* 0x000e620008000800 */
[----:B------:R-:W-:Y:S01]  /*7850*/  ISETP.GE.U32.AND P1, PT, R14, 0xf, PT ;  /* 0x0000000f0e00780c */ /* 0x000fe20003f26070 */
[----:B------:R-:W-:Y:S02]  /*7860*/  IMAD.MOV.U32 R19, RZ, RZ, RZ ;  /* 0x000000ffff137224 */ /* 0x000fe400078e00ff */
[----:B-1----:R-:W-:-:S10]  /*7870*/  IMAD R18, R22, UR4, R17 ;  /* 0x0000000416127c24 */ /* 0x002fd4000f8e0211 */
[----:B------:R-:W-:Y:S05]  /*7880*/  @!P1 BRA `(.L_x_109) ;  /* 0x0000000000a49947 */ /* 0x000fea0003800000 */
[----:B------:R-:W-:Y:S01]  /*7890*/  IMAD.MOV.U32 R19, RZ, RZ, RZ ;  /* 0x000000ffff137224 */ /* 0x000fe200078e00ff */
[----:B------:R-:W1:Y:S06]  /*78a0*/  LDCU UR4, c[0x0][0x410] ;  /* 0x00008200ff0477ac */ /* 0x000e6c0008000800 */
.L_x_110:
[----:B0-----:R-:W-:-:S05]  /*78b0*/  LEA R21, R19, R15, 0x3 ;  /* 0x0000000f13157211 */ /* 0x001fca00078e18ff */
[----:B----4-:R-:W2:Y:S01]  /*78c0*/  LDL.64 R26, [R21] ;  /* 0x00000000151a7983 */ /* 0x010ea20000100a00 */
[----:B-1----:R-:W-:-:S04]  /*78d0*/  IMAD R20, R18, UR4, R19 ;  /* 0x0000000412147c24 */ /* 0x002fc8000f8e0213 */
        /* <DEDUP_REMOVED lines=36> */
.L_x_109:
[----:B------:R-:W-:-:S13]  /*7b20*/  ISETP.NE.AND P1, PT, R13, RZ, PT ;  /* 0x000000ff0d00720c */ /* 0x000fda0003f25270 */
[----:B------:R-:W-:Y:S05]  /*7b30*/  @!P1 BRA `(.L_x_111) ;  /* 0x0000000000fc9947 */ /* 0x000fea0003800000 */
[----:B------:R-:W-:Y:S02]  /*7b40*/  ISETP.GE.U32.AND P1, PT, R12, 0x7, PT ;  /* 0x000000070c00780c */ /* 0x000fe40003f26070 */
[----:B------:R-:W-:-:S11]  /*7b50*/  ISETP.NE.AND P2, PT, R8, RZ, PT ;  /* 0x000000ff0800720c */ /* 0x000fd60003f45270 */
[----:B------:R-:W-:Y:S05]  /*7b60*/  @!P1 BRA `(.L_x_112) ;  /* 0x0000000000549947 */ /* 0x000fea0003800000 */
[----:B------:R-:W-:Y:S01]  /*7b70*/  IMAD R23, R19, 0x8, R15 ;  /* 0x0000000813177824 */ /* 0x000fe200078e020f */
[----:B------:R-:W1:Y:S04]  /*7b80*/  LDCU UR4, c[0x0][0x410] ;  /* 0x00008200ff0477ac */ /* 0x000e680008000800 */
[----:B0---4-:R-:W2:Y:S01]  /*7b90*/  LDL.64 R20, [R23] ;  /* 0x0000000017147983 */ /* 0x011ea20000100a00 */
        /* <DEDUP_REMOVED lines=16> */
[----:B------:R-:W-:-:S03]  /*7ca0*/  IADD3 R19, PT, PT, R19, 0x8, RZ ;  /* 0x0000000813137810 */ /* 0x000fc60007ffe0ff */
[----:B---3--:R2:W-:Y:S04]  /*7cb0*/  STL.64 [R33+0x38], R26 ;  /* 0x0000381a21007387 */ /* 0x0085e80000100a00 */
.L_x_112:
[----:B------:R-:W-:Y:S05]  /*7cc0*/  @!P2 BRA `(.L_x_111) ;  /* 0x000000000098a947 */ /* 0x000fea0003800000 */
[----:B------:R-:W-:Y:S02]  /*7cd0*/  ISETP.GE.U32.AND P1, PT, R7, 0x3, PT ;  /* 0x000000030700780c */ /* 0x000fe40003f26070 */
[----:B------:R-:W-:-:S11]  /*7ce0*/  ISETP.NE.AND P2, PT, R5, RZ, PT ;  /* 0x000000ff0500720c */ /* 0x000fd60003f45270 */
[----:B------:R-:W-:Y:S05]  /*7cf0*/  @!P1 BRA `(.L_x_113) ;  /* 0x0000000000349947 */ /* 0x000fea0003800000 */
[----:B------:R-:W-:Y:S01]  /*7d00*/  IMAD R23, R19, 0x8, R15 ;  /* 0x0000000813177824 */ /* 0x000fe200078e020f */
[----:B------:R-:W1:Y:S04]  /*7d10*/  LDCU UR4, c[0x0][0x410] ;  /* 0x00008200ff0477ac */ /* 0x000e680008000800 */
[----:B0-2-4-:R-:W2:Y:S01]  /*7d20*/  LDL.64 R20, [R23] ;  /* 0x0000000017147983 */ /* 0x015ea20000100a00 */
[----:B-1----:R-:W-:-:S04]  /*7d30*/  IMAD R24, R18, UR4, R19 ;  /* 0x0000000412187c24 */ /* 0x002fc8000f8e0213 */
[----:B------:R-:W-:-:S05]  /*7d40*/  IMAD R33, R24, 0x8, R1 ;  /* 0x0000000818217824 */ /* 0x000fca00078e0201 */
[----:B--2---:R1:W-:Y:S04]  /*7d50*/  STL.64 [R33], R20 ;  /* 0x0000001421007387 */ /* 0x0043e80000100a00 */
[----:B------:R-:W2:Y:S04]  /*7d60*/  LDL.64 R26, [R23+0x8] ;  /* 0x00000800171a7983 */ /* 0x000ea80000100a00 */
[----:B--2---:R1:W-:Y:S04]  /*7d70*/  STL.64 [R33+0x8], R26 ;  /* 0x0000081a21007387 */ /* 0x0043e80000100a00 */
[----:B------:R-:W2:Y:S04]  /*7d80*/  LDL.64 R34, [R23+0x10] ;  /* 0x0000100017227983 */ /* 0x000ea80000100a00 */
[----:B--2---:R1:W-:Y:S04]  /*7d90*/  STL.64 [R33+0x10], R34 ;  /* 0x0000102221007387 */ /* 0x0043e80000100a00 */
[----:B------:R-:W2:Y:S01]  /*7da0*/  LDL.64 R38, [R23+0x18] ;  /* 0x0000180017267983 */ /* 0x000ea20000100a00 */
[----:B------:R-:W-:-:S03]  /*7db0*/  IADD3 R19, PT, PT, R19, 0x4, RZ ;  /* 0x0000000413137810 */ /* 0x000fc60007ffe0ff */
[----:B--2---:R1:W-:Y:S04]  /*7dc0*/  STL.64 [R33+0x18], R38 ;  /* 0x0000182621007387 */ /* 0x0043e80000100a00 */
.L_x_113:
[----:B------:R-:W-:Y:S05]  /*7dd0*/  @!P2 BRA `(.L_x_111) ;  /* 0x000000000054a947 */ /* 0x000fea0003800000 */
[----:B0-----:R-:W-:Y:S01]  /*7de0*/  IMAD R15, R19, 0x8, R15 ;  /* 0x00000008130f7824 */ /* 0x001fe200078e020f */
[----:B------:R-:W0:Y:S04]  /*7df0*/  LDCU UR4, c[0x0][0x410] ;  /* 0x00008200ff0477ac */ /* 0x000e280008000800 */
[----:B-12-4-:R-:W2:Y:S01]  /*7e00*/  LDL.64 R20, [R15] ;  /* 0x000000000f147983 */ /* 0x016ea20000100a00 */
[----:B------:R-:W-:Y:S01]  /*7e10*/  ISETP.NE.AND P1, PT, R5, 0x1, PT ;  /* 0x000000010500780c */ /* 0x000fe20003f25270 */
[----:B0-----:R-:W-:-:S04]  /*7e20*/  IMAD R18, R18, UR4, R19 ;  /* 0x0000000412127c24 */ /* 0x001fc8000f8e0213 */
[----:B------:R-:W-:-:S05]  /*7e30*/  IMAD R23, R18, 0x8, R1 ;  /* 0x0000000812177824 */ /* 0x000fca00078e0201 */
[----:B--2---:R3:W-:Y:S03]  /*7e40*/  STL.64 [R23], R20 ;  /* 0x0000001417007387 */ /* 0x0047e60000100a00 */
        /* <DEDUP_REMOVED lines=8> */
.L_x_108:
[----:B------:R-:W2:Y:S01]  /*7ed0*/  LDL.64 R18, [R28] ;  /* 0x000000001c127983 */ /* 0x000ea20000100a00 */
[----:B------:R-:W2:Y:S01]  /*7ee0*/  LDCU.64 UR4, c[0x0][0x3f8] ;  /* 0x00007f00ff0477ac */ /* 0x000ea20008000a00 */
[----:B0-----:R-:W0:Y:S02]  /*7ef0*/  LDC.64 R20, c[0x0][0x3e8] ;  /* 0x0000fa00ff147b82 */ /* 0x001e240000000a00 */
[----:B0-----:R0:W-:Y:S01]  /*7f00*/  STL.64 [R28+0x10], R20 ;  /* 0x000010141c007387 */ /* 0x0011e20000100a00 */
[----:B--2---:R-:W-:-:S07]  /*7f10*/  DADD R18, R18, UR4 ;  /* 0x0000000412127e29 */ /* 0x004fce0008000000 */
[----:B------:R0:W-:Y:S04]  /*7f20*/  STL.64 [R28], R18 ;  /* 0x000000121c007387 */ /* 0x0001e80000100a00 */
.L_x_111:
[----:B------:R-:W-:Y:S05]  /*7f30*/  @!P0 BRA `(.L_x_114) ;  /* 0x0000000400a88947 */ /* 0x000fea0003800000 */
[----:B------:R-:W-:Y:S01]  /*7f40*/  IADD3 R22, PT, PT, R22, 0x1, RZ ;  /* 0x0000000116167810 */ /* 0x000fe20007ffe0ff */
[----:B------:R-:W-:Y:S06]  /*7f50*/  BRA `(.L_x_115) ;  /* 0xfffffff400ac7947 */ /* 0x000fec000383ffff */
.L_x_106:
[----:B------:R-:W-:Y:S01]  /*7f60*/  ISETP.NE.AND P0, PT, R17, RZ, PT ;  /* 0x000000ff1100720c */ /* 0x000fe20003f05270 */
[----:B------:R-:W-:-:S12]  /*7f70*/  IMAD.MOV.U32 R23, RZ, RZ, RZ ;  /* 0x000000ffff177224 */ /* 0x000fd800078e00ff */
[----:B------:R-:W-:Y:S05]  /*7f80*/  @!P0 BRA `(.L_x_116) ;  /* 0x0000000000e88947 */ /* 0x000fea0003800000 */
[----:B------:R-:W-:Y:S01]  /*7f90*/  LOP3.LUT R23, R29, 0xfffffffe, RZ, 0xc0, !PT ;  /* 0xfffffffe1d177812 */ /* 0x000fe200078ec0ff */
[----:B------:R-:W-:Y:S01]  /*7fa0*/  IMAD.MOV.U32 R22, RZ, RZ, RZ ;  /* 0x000000ffff167224 */ /* 0x000fe200078e00ff */
[----:B------:R-:W0:Y:S01]  /*7fb0*/  LDCU UR6, c[0x0][0x3f4] ;  /* 0x00007e80ff0677ac */ /* 0x000e220008000800 */
[----:B------:R-:W1:Y:S01]  /*7fc0*/  LDCU.64 UR4, c[0x0][0x3e8] ;  /* 0x00007d00ff0477ac */ /* 0x000e620008000a00 */
[----:B------:R-:W2:Y:S04]  /*7fd0*/  LDCU.64 UR12, c[0x0][0x3f8] ;  /* 0x00007f00ff0c77ac */ /* 0x000ea80008000a00 */
.L_x_119:
[----:B-1----:R-:W3:Y:S01]  /*7fe0*/  LDC.64 R26, c[0x0][0x3f0] ;  /* 0x0000fc00ff1a7b82 */ /* 0x002ee20000000a00 */
[----:B0-----:R-:W3:Y:S01]  /*7ff0*/  MUFU.RCP64H R21, UR6 ;  /* 0x0000000600157d08 */ /* 0x001ee20008001800 */
[----:B------:R-:W-:Y:S01]  /*8000*/  MOV R20, 0x1 ;  /* 0x0000000100147802 */ /* 0x000fe20000000f00 */
[----:B------:R-:W-:-:S05]  /*8010*/  DADD R34, RZ, R30 ;  /* 0x00000000ff227229 */ /* 0x000fca000000001e */
[----:B------:R-:W0:Y:S01]  /*8020*/  LDC R15, c[0x0][0x410] ;  /* 0x00010400ff0f7b82 */ /* 0x000e220000000800 */
[----:B---3--:R-:W-:-:S08]  /*8030*/  DFMA R18, R20, -R26, 1 ;  /* 0x3ff000001412742b */ /* 0x008fd0000000081a */
[----:B------:R-:W-:Y:S01]  /*8040*/  DFMA R18, R18, R18, R18 ;  /* 0x000000121212722b */ /* 0x000fe20000000012 */
[----:B0-----:R-:W-:-:S04]  /*8050*/  IMAD R24, R22, R15, R16 ;  /* 0x0000000f16187224 */ /* 0x001fc800078e0210 */
[----:B------:R-:W-:-:S03]  /*8060*/  IMAD R15, R24, 0x8, R1 ;  /* 0x00000008180f7824 */ /* 0x000fc600078e0201 */
[----:B------:R-:W-:Y:S02]  /*8070*/  DFMA R20, R20, R18, R20 ;  /* 0x000000121414722b */ /* 0x000fe40000000014 */
[----:B-1----:R-:W-:Y:S01]  /*8080*/  DMUL R18, R30, UR4 ;  /* 0x000000041e127c28 */ /* 0x002fe20008000000 */
[----:B------:R0:W-:Y:S05]  /*8090*/  STL.64 [R15], R34 ;  /* 0x000000220f007387 */ /* 0x0001ea0000100a00 */
[----:B------:R-:W-:Y:S02]  /*80a0*/  DFMA R38, R20, -R26, 1 ;  /* 0x3ff000001426742b */ /* 0x000fe4000000081a */
[----:B------:R-:W-:-:S06]  /*80b0*/  DMUL R18, RZ, R18 ;  /* 0x00000012ff127228 */ /* 0x000fcc0000000000 */
        /* <DEDUP_REMOVED lines=11> */
[----:B0-----:R-:W-:Y:S01]  /*8170*/  IMAD.U32 R24, RZ, RZ, UR10 ;  /* 0x0000000aff187e24 */ /* 0x001fe2000f8e00ff */
[----:B------:R-:W-:-:S07]  /*8180*/  MOV R21, UR11 ;  /* 0x0000000b00157c02 */ /* 0x000fce0008000f00 */
[----:B--2---:R-:W-:Y:S05]  /*8190*/  CALL.REL.NOINC `($__internal_1_$__cuda_sm20_div_rn_f64_full) ;  /* 0x000002c800cc7944 */ /* 0x004fea0003c00000 */
[----:B------:R-:W-:-:S07]  /*81a0*/  IMAD.MOV.U32 R21, RZ, RZ, R19 ;  /* 0x000000ffff157224 */ /* 0x000fce00078e0013 */
.L_x_117:
[----:B------:R-:W-:Y:S01]  /*81b0*/  ISETP.NE.AND P0, PT, R17, R22, PT ;  /* 0x000000161100720c */ /* 0x000fe20003f05270 */
[----:B------:R-:W-:Y:S01]  /*81c0*/  DADD R18, RZ, R20 ;  /* 0x00000000ff127229 */ /* 0x000fe20000000014 */
[----:B------:R-:W0:Y:S06]  /*81d0*/  LDC R24, c[0x0][0x410] ;  /* 0x00010400ff187b82 */ /* 0x000e2c0000000800 */
[----:B------:R1:W-:Y:S05]  /*81e0*/  STL.64 [R15+0x8], R18 ;  /* 0x000008120f007387 */ /* 0x0003ea0000100a00 */
[----:B------:R-:W3:Y:S01]  /*81f0*/  @!P0 LDL.64 R38, [R28] ;  /* 0x000000001c268983 */ /* 0x000ee20000100a00 */
[----:B------:R-:W3:Y:S01]  /*8200*/  @!P0 LDC.64 R20, c[0x0][0x3f8] ;  /* 0x0000fe00ff148b82 */ /* 0x000ee20000000a00 */
[----:B------:R-:W-:-:S07]  /*8210*/  IADD3 R36, PT, PT, R22, 0x1, RZ ;  /* 0x0000000116247810 */ /* 0x000fce0007ffe0ff */
[----:B------:R-:W4:Y:S01]  /*8220*/  @!P0 LDC.64 R26, c[0x0][0x3e8] ;  /* 0x0000fa00ff1a8b82 */ /* 0x000f220000000a00 */
[----:B0-----:R-:W-:Y:S01]  /*8230*/  IMAD R33, R24, 0x8, R15 ;  /* 0x0000000818217824 */ /* 0x001fe200078e020f */
[----:B----4-:R1:W-:Y:S01]  /*8240*/  @!P0 STL.64 [R28+0x10], R26 ;  /* 0x0000101a1c008387 */ /* 0x0103e20000100a00 */
[----:B---3--:R-:W-:-:S07]  /*8250*/  @!P0 DADD R20, R38, R20 ;  /* 0x0000000026148229 */ /* 0x008fce0000000014 */
[----:B------:R1:W-:Y:S01]  /*8260*/  @!P0 STL.64 [R28], R20 ;  /* 0x000000141c008387 */ /* 0x0003e20000100a00 */
[----:B------:R-:W-:-:S03]  /*8270*/  ISETP.NE.AND P0, PT, R17, R36, PT ;  /* 0x000000241100720c */ /* 0x000fc60003f05270 */
[----:B------:R1:W-:Y:S04]  /*8280*/  STL.64 [R33], R34 ;  /* 0x0000002221007387 */ /* 0x0003e80000100a00 */
[----:B------:R1:W-:Y:S06]  /*8290*/  STL.64 [R33+0x8], R18 ;  /* 0x0000081221007387 */ /* 0x0003ec0000100a00 */
[----:B------:R-:W-:Y:S05]  /*82a0*/  @P0 BRA `(.L_x_118) ;  /* 0x0000000000140947 */ /* 0x000fea0003800000 */
[----:B-1----:R-:W2:Y:S01]  /*82b0*/  LDL.64 R18, [R28] ;  /* 0x000000001c127983 */ /* 0x002ea20000100a00 */
[----:B------:R-:W0:Y:S03]  /*82c0*/  LDC.64 R20, c[0x0][0x3e8] ;  /* 0x0000fa00ff147b82 */ /* 0x000e260000000a00 */
[----:B0-----:R0:W-:Y:S01]  /*82d0*/  STL.64 [R28+0x10], R20 ;  /* 0x000010141c007387 */ /* 0x0011e20000100a00 */
[----:B--2---:R-:W-:-:S07]  /*82e0*/  DADD R18, R18, UR12 ;  /* 0x0000000c12127e29 */ /* 0x004fce0008000000 */
[----:B------:R0:W-:Y:S04]  /*82f0*/  STL.64 [R28], R18 ;  /* 0x000000121c007387 */ /* 0x0001e80000100a00 */
.L_x_118:
[----:B------:R-:W-:-:S05]  /*8300*/  VIADD R22, R22, 0x2 ;  /* 0x0000000216167836 */ /* 0x000fca0000000000 */
[----:B------:R-:W-:-:S13]  /*8310*/  ISETP.NE.AND P0, PT, R22, R23, PT ;  /* 0x000000171600720c */ /* 0x000fda0003f05270 */
[----:B------:R-:W-:Y:S05]  /*8320*/  @P0 BRA `(.L_x_119) ;  /* 0xfffffffc002c0947 */ /* 0x000fea000383ffff */
.L_x_116:
[----:B-1----:R-:W-:-:S04]  /*8330*/  LOP3.LUT R15, R17, 0x1, RZ, 0xc0, !PT ;  /* 0x00000001110f7812 */ /* 0x002fc800078ec0ff */
[----:B------:R-:W-:-:S13]  /*8340*/  ISETP.NE.U32.AND P0, PT, R15, 0x1, PT ;  /* 0x000000010f00780c */ /* 0x000fda0003f05070 */
[----:B------:R-:W-:Y:S05]  /*8350*/  @!P0 BRA `(.L_x_114) ;  /* 0x0000000000a08947 */ /* 0x000fea0003800000 */
[----:B------:R-:W1:Y:S01]  /*8360*/  LDCU UR6, c[0x0][0x3f4] ;  /* 0x00007e80ff0677ac */ /* 0x000e620008000800 */
[----:B------:R-:W3:Y:S01]  /*8370*/  LDC.64 R34, c[0x0][0x3f0] ;  /* 0x0000fc00ff227b82 */ /* 0x000ee20000000a00 */
[----:B0-----:R-:W-:Y:S01]  /*8380*/  IMAD.MOV.U32 R18, RZ, RZ, 0x1 ;  /* 0x00000001ff127424 */ /* 0x001fe200078e00ff */
[----:B------:R-:W-:Y:S01]  /*8390*/  DADD R38, RZ, R30 ;  /* 0x00000000ff267229 */ /* 0x000fe2000000001e */
[----:B------:R-:W0:Y:S01]  /*83a0*/  LDCU.64 UR4, c[0x0][0x3e8] ;  /* 0x00007d00ff0477ac */ /* 0x000e220008000a00 */
[----:B------:R-:W-:-:S05]  /*83b0*/  IMAD R16, R23, R24, R16 ;  /* 0x0000001817107224 */ /* 0x000fca00078e0210 */
[----:B------:R-:W-:-:S05]  /*83c0*/  LEA R15, R16, R1, 0x3 ;  /* 0x00000001100f7211 */ /* 0x000fca00078e18ff */
[----:B------:R4:W-:Y:S01]  /*83d0*/  STL.64 [R15], R38 ;  /* 0x000000260f007387 */ /* 0x0009e20000100a00 */
[----:B-1----:R-:W3:Y:S02]  /*83e0*/  MUFU.RCP64H R19, UR6 ;  /* 0x0000000600137d08 */ /* 0x002ee40008001800 */
[----:B---3--:R-:W-:-:S08]  /*83f0*/  DFMA R20, R18, -R34, 1 ;  /* 0x3ff000001214742b */ /* 0x008fd00000000822 */
[----:B------:R-:W-:-:S08]  /*8400*/  DFMA R20, R20, R20, R20 ;  /* 0x000000141414722b */ /* 0x000fd00000000014 */
[----:B------:R-:W-:Y:S02]  /*8410*/  DFMA R20, R18, R20, R18 ;  /* 0x000000141214722b */ /* 0x000fe40000000012 */
[----:B0-----:R-:W-:-:S06]  /*8420*/  DMUL R18, R30, UR4 ;  /* 0x000000041e127c28 */ /* 0x001fcc0008000000 */
        /* <DEDUP_REMOVED lines=9> */
[----:B----4-:R-:W-:Y:S05]  /*84c0*/  @P0 BRA P1, `(.L_x_120) ;  /* 0x00000000001c0947 */ /* 0x010fea0000800000 */
[----:B------:R-:W0:Y:S01]  /*84d0*/  LDCU.64 UR4, c[0x0][0x3f0] ;  /* 0x00007e00ff0477ac */ /* 0x000e220008000a00 */
[----:B------:R-:W-:Y:S01]  /*84e0*/  IMAD.MOV.U32 R20, RZ, RZ, R18 ;  /* 0x000000ffff147224 */ /* 0x000fe200078e0012 */
[----:B------:R-:W-:Y:S01]  /*84f0*/  MOV R18, 0x8530 ;  /* 0x0000853000127802 */ /* 0x000fe20000000f00 */
[----:B0-----:R-:W-:Y:S01]  /*8500*/  IMAD.U32 R24, RZ, RZ, UR4 ;  /* 0x00000004ff187e24 */ /* 0x001fe2000f8e00ff */
[----:B------:R-:W-:-:S07]  /*8510*/  MOV R21, UR5 ;  /* 0x0000000500157c02 */ /* 0x000fce0008000f00 */
[----:B--2---:R-:W-:Y:S05]  /*8520*/  CALL.REL.NOINC `($__internal_1_$__cuda_sm20_div_rn_f64_full) ;  /* 0x000002c400e87944 */ /* 0x004fea0003c00000 */
[----:B------:R-:W-:-:S07]  /*8530*/  IMAD.MOV.U32 R21, RZ, RZ, R19 ;  /* 0x000000ffff157224 */ /* 0x000fce00078e0013 */
.L_x_120:
[----:B------:R-:W-:Y:S01]  /*8540*/  DADD R20, RZ, R20 ;  /* 0x00000000ff147229 */ /* 0x000fe20000000014 */
[----:B------:R-:W-:-:S06]  /*8550*/  ISETP.NE.AND P0, PT, R17, R23, PT ;  /* 0x000000171100720c */ /* 0x000fcc0003f05270 */
[----:B------:R1:W-:Y:S07]  /*8560*/  STL.64 [R15+0x8], R20 ;  /* 0x000008140f007387 */ /* 0x0003ee0000100a00 */
[----:B------:R-:W-:Y:S05]  /*8570*/  @P0 BRA `(.L_x_114) ;  /* 0x0000000000180947 */ /* 0x000fea0003800000 */
[----:B------:R-:W3:Y:S01]  /*8580*/  LDL.64 R16, [R28] ;  /* 0x000000001c107983 */ /* 0x000ee20000100a00 */
[----:B------:R-:W3:Y:S01]  /*8590*/  LDCU.64 UR4, c[0x0][0x3f8] ;  /* 0x00007f00ff0477ac */ /* 0x000ee20008000a00 */
[----:B------:R-:W0:Y:S02]  /*85a0*/  LDC.64 R18, c[0x0][0x3e8] ;  /* 0x0000fa00ff127b82 */ /* 0x000e240000000a00 */
[----:B0-----:R4:W-:Y:S01]  /*85b0*/  STL.64 [R28+0x10], R18 ;  /* 0x000010121c007387 */ /* 0x0019e20000100a00 */
[----:B---3--:R-:W-:-:S07]  /*85c0*/  DADD R16, R16, UR4 ;  /* 0x0000000410107e29 */ /* 0x008fce0008000000 */
[----:B------:R4:W-:Y:S04]  /*85d0*/  STL.64 [R28], R16 ;  /* 0x000000101c007387 */ /* 0x0009e80000100a00 */
.L_x_114:
[----:B------:R-:W-:Y:S05]  /*85e0*/  @P4 BRA `(.L_x_121) ;  /* 0xffffffec00d84947 */ /* 0x000fea000383ffff */
.L_x_70:
[----:B------:R-:W5:Y:S02]  /*85f0*/  LDCU UR4, c[0x0][0x408] ;  /* 0x00008100ff0477ac */ /* 0x000f640008000800 */
[----:B-----5:R-:W-:-:S05]  /*8600*/  IMAD.U32 R5, RZ, RZ, UR4 ;  /* 0x00000004ff057e24 */ /* 0x020fca000f8e00ff */
[----:B------:R-:W-:-:S13]  /*8610*/  ISETP.GE.AND P0, PT, R5, 0x1, PT ;  /* 0x000000010500780c */ /* 0x000fda0003f06270 */
[----:B------:R-:W-:Y:S05]  /*8620*/  @!P0 BRA `(.L_x_122) ;  /* 0x0000004c00c48947 */ /* 0x000fea0003800000 */
[----:B--2-4-:R-:W-:Y:S01]  /*8630*/  PRMT R16, RZ, 0x7610, R16 ;  /* 0x00007610ff107816 */ /* 0x014fe20000000010 */
[----:B------:R-:W2:Y:S01]  /*8640*/  LDCU.U16 UR11, c[0x0][0x408] ;  /* 0x00008100ff0b77ac */ /* 0x000ea20008000400 */
[----:B01----:R-:W-:Y:S01]  /*8650*/  PRMT R15, RZ, 0x7610, R15 ;  /* 0x00007610ff0f7816 */ /* 0x003fe2000000000f */
[----:B------:R-:W-:-:S06]  /*8660*/  UMOV UR4, URZ ;  /* 0x000000ff00047c82 */ /* 0x000fcc0008000000 */
.L_x_206:
[----:B------:R-:W0:Y:S01]  /*8670*/  LDC R6, c[0x0][0x408] ;  /* 0x00010200ff067b82 */ /* 0x000e220000000800 */
[----:B------:R-:W-:Y:S01]  /*8680*/  UISETP.NE.AND UP0, UPT, UR4, URZ, UPT ;  /* 0x000000ff0400728c */ /* 0x000fe2000bf05270 */
[----:B------:R-:W-:Y:S01]  /*8690*/  LOP3.LUT R8, R15, 0xf, RZ, 0xc0, !PT ;  /* 0x0000000f0f087812 */ /* 0x000fe200078ec0ff */
[----:B------:R-:W-:Y:S01]  /*86a0*/  ULOP3.LUT UR5, URZ, UR4, URZ, 0x33, !UPT ;  /* 0x00000004ff057292 */ /* 0x000fe2000f8e33ff */
[----:B------:R-:W-:Y:S02]  /*86b0*/  LOP3.LUT R13, R16, 0x7, RZ, 0xc0, !PT ;  /* 0x00000007100d7812 */ /* 0x000fe400078ec0ff */
[----:B------:R-:W-:Y:S01]  /*86c0*/  CS2R R18, SRZ ;  /* 0x0000000000127805 */ /* 0x000fe2000001ff00 */
[----:B------:R-:W-:Y:S01]  /*86d0*/  UMOV UR7, UR4 ;  /* 0x0000000400077c82 */ /* 0x000fe20008000000 */
[----:B------:R-:W-:Y:S01]  /*86e0*/  VIADD R7, R8, 0xffffffff ;  /* 0xffffffff08077836 */ /* 0x000fe20000000000 */
[----:B------:R-:W-:Y:S01]  /*86f0*/  IADD3 R12, PT, PT, R13, -0x1, RZ ;  /* 0xffffffff0d0c7810 */ /* 0x000fe20007ffe0ff */
[----:B0-----:R-:W-:Y:S01]  /*8700*/  VIADD R5, R6, UR5 ;  /* 0x0000000506057c36 */ /* 0x001fe20008000000 */
[----:B------:R-:W-:Y:S06]  /*8710*/  BRA.U !UP0, `(.L_x_123) ;  /* 0x00000005089c7547 */ /* 0x000fec000b800000 */
[----:B------:R-:W-:Y:S02]  /*8720*/  UISETP.GE.U32.AND UP0, UPT, UR4, 0x10, UPT ;  /* 0x000000100400788c */ /* 0x000fe4000bf06070 */
[----:B------:R-:W-:Y:S01]  /*8730*/  IMAD R14, R6, UR4, RZ ;  /* 0x00000004060e7c24 */ /* 0x000fe2000f8e02ff */
[----:B------:R-:W-:Y:S01]  /*8740*/  CS2R R18, SRZ ;  /* 0x0000000000127805 */ /* 0x000fe2000001ff00 */
[----:B------:R-:W-:-:S05]  /*8750*/  UMOV UR5, URZ ;  /* 0x000000ff00057c82 */ /* 0x000fca0008000000 */
[----:B------:R-:W-:Y:S05]  /*8760*/  BRA.U !UP0, `(.L_x_124) ;  /* 0x0000000108a07547 */ /* 0x000fea000b800000 */
[----:B------:R-:W-:Y:S01]  /*8770*/  CS2R R18, SRZ ;  /* 0x0000000000127805 */ /* 0x000fe2000001ff00 */
[----:B------:R-:W-:Y:S01]  /*8780*/  ULOP3.LUT UR5, UR4, 0x7ffffff0, URZ, 0xc0, !UPT ;  /* 0x7ffffff004057892 */ /* 0x000fe2000f8ec0ff */
[----:B------:R-:W-:-:S11]  /*8790*/  UMOV UR6, URZ ;  /* 0x000000ff00067c82 */ /* 0x000fd60008000000 */
.L_x_125:
[----:B------:R-:W-:-:S05]  /*87a0*/  IADD3 R17, PT, PT, R14, UR6, RZ ;  /* 0x000000060e117c10 */ /* 0x000fca000fffe0ff */
[----:B------:R-:W-:-:S05]  /*87b0*/  IMAD R17, R17, 0x8, R0 ;  /* 0x0000000811117824 */ /* 0x000fca00078e0200 */
[----:B------:R-:W4:Y:S04]  /*87c0*/  LDL.64 R54, [R17] ;  /* 0x0000000011367983 */ /* 0x000f280000100a00 */
[----:B------:R-:W5:Y:S04]  /*87d0*/  LDL.64 R52, [R17+0x8] ;  /* 0x0000080011347983 */ /* 0x000f680000100a00 */
[----:B------:R-:W2:Y:S04]  /*87e0*/  LDL.64 R50, [R17+0x10] ;  /* 0x0000100011327983 */ /* 0x000ea80000100a00 */
[----:B------:R-:W2:Y:S04]  /*87f0*/  LDL.64 R48, [R17+0x18] ;  /* 0x0000180011307983 */ /* 0x000ea80000100a00 */
[----:B---3--:R-:W3:Y:S04]  /*8800*/  LDL.64 R20, [R17+0x20] ;  /* 0x0000200011147983 */ /* 0x008ee80000100a00 */
[----:B------:R-:W3:Y:S04]  /*8810*/  LDL.64 R22, [R17+0x28] ;  /* 0x0000280011167983 */ /* 0x000ee80000100a00 */
        /* <DEDUP_REMOVED lines=9> */
[----:B------:R-:W3:Y:S01]  /*88b0*/  LDL.64 R46, [R17+0x78] ;  /* 0x00007800112e7983 */ /* 0x000ee20000100a00 */
[----:B------:R-:W-:-:S04]  /*88c0*/  UIADD3 UR6, UPT, UPT, UR6, 0x10, URZ ;  /* 0x0000001006067890 */ /* 0x000fc8000fffe0ff */
[----:B------:R-:W-:Y:S01]  /*88d0*/  UISETP.NE.AND UP0, UPT, UR6, UR5, UPT ;  /* 0x000000050600728c */ /* 0x000fe2000bf05270 */
[----:B----4-:R-:W-:-:S08]  /*88e0*/  DFMA R18, R54, R54, R18 ;  /* 0x000000363612722b */ /* 0x010fd00000000012 */
[----:B-----5:R-:W-:-:S08]  /*88f0*/  DFMA R18, R52, R52, R18 ;  /* 0x000000343412722b */ /* 0x020fd00000000012 */
[----:B--2---:R-:W-:-:S08]  /*8900*/  DFMA R18, R50, R50, R18 ;  /* 0x000000323212722b */ /* 0x004fd00000000012 */
[----:B------:R-:W-:-:S08]  /*8910*/  DFMA R18, R48, R48, R18 ;  /* 0x000000303012722b */ /* 0x000fd00000000012 */
[----:B---3--:R-:W-:-:S08]  /*8920*/  DFMA R18, R20, R20, R18 ;  /* 0x000000141412722b */ /* 0x008fd00000000012 */
[----:B------:R-:W-:-:S08]  /*8930*/  DFMA R18, R22, R22, R18 ;  /* 0x000000161612722b */ /* 0x000fd00000000012 */
        /* <DEDUP_REMOVED lines=9> */
[----:B------:R-:W-:Y:S01]  /*89d0*/  DFMA R18, R46, R46, R18 ;  /* 0x0000002e2e12722b */ /* 0x000fe20000000012 */
[----:B------:R-:W-:Y:S10]  /*89e0*/  BRA.U UP0, `(.L_x_125) ;  /* 0xfffffffd006c7547 */ /* 0x000ff4000b83ffff */
.L_x_124:
[----:B------:R-:W-:-:S09]  /*89f0*/  ULOP3.LUT UP0, URZ, UR4, 0xf, URZ, 0xc0, !UPT ;  /* 0x0000000f04ff7892 */ /* 0x000fd2000f80c0ff */
[----:B------:R-:W-:Y:S05]  /*8a00*/  BRA.U !UP0, `(.L_x_123) ;  /* 0x0000000108e07547 */ /* 0x000fea000b800000 */
[----:B------:R-:W-:Y:S02]  /*8a10*/  ISETP.GE.U32.AND P0, PT, R7, 0x7, PT ;  /* 0x000000070700780c */ /* 0x000fe40003f06070 */
[----:B------:R-:W-:-:S11]  /*8a20*/  LOP3.LUT P1, RZ, R8, 0x7, RZ, 0xc0, !PT ;  /* 0x0000000708ff7812 */ /* 0x000fd6000782c0ff */
[----:B------:R-:W-:Y:S05]  /*8a30*/  @!P0 BRA `(.L_x_126) ;  /* 0x0000000000548947 */ /* 0x000fea0003800000 */
[C---:B------:R-:W-:Y:S02]  /*8a40*/  VIADD R17, R14.reuse, UR5 ;  /* 0x000000050e117c36 */ /* 0x040fe40008000000 */
[----:B---3--:R-:W-:-:S03]  /*8a50*/  VIADD R20, R14, UR5 ;  /* 0x000000050e147c36 */ /* 0x008fc60008000000 */
[----:B------:R-:W-:Y:S01]  /*8a60*/  LEA R17, R17, R0, 0x3 ;  /* 0x0000000011117211 */ /* 0x000fe200078e18ff */
[----:B------:R-:W-:-:S04]  /*8a70*/  IMAD.U32 R24, R20, 0x8, R1 ;  /* 0x0000000814187824 */ /* 0x000fc800078e0001 */
[----:B------:R-:W3:Y:S04]  /*8a80*/  LDL.64 R34, [R17] ;  /* 0x0000000011227983 */ /* 0x000ee80000100a00 */
[----:B------:R-:W4:Y:S04]  /*8a90*/  LDL.64 R38, [R24+0xf3e0] ;  /* 0x00f3e00018267983 */ /* 0x000f280000100a00 */
[----:B------:R-:W5:Y:S04]  /*8aa0*/  LDL.64 R32, [R24+0xf3e8] ;  /* 0x00f3e80018207983 */ /* 0x000f680000100a00 */
[----:B------:R-:W2:Y:S04]  /*8ab0*/  LDL.64 R30, [R24+0xf3f0] ;  /* 0x00f3f000181e7983 */ /* 0x000ea80000100a00 */
[----:B------:R-:W2:Y:S04]  /*8ac0*/  LDL.64 R28, [R24+0xf3f8] ;  /* 0x00f3f800181c7983 */ /* 0x000ea80000100a00 */
[----:B------:R-:W2:Y:S04]  /*8ad0*/  LDL.64 R26, [R24+0xf400] ;  /* 0x00f40000181a7983 */ /* 0x000ea80000100a00 */
[----:B------:R-:W2:Y:S04]  /*8ae0*/  LDL.64 R22, [R24+0xf408] ;  /* 0x00f4080018167983 */ /* 0x000ea80000100a00 */
[----:B------:R-:W2:Y:S01]  /*8af0*/  LDL.64 R20, [R24+0xf410] ;  /* 0x00f4100018147983 */ /* 0x000ea20000100a00 */
[----:B------:R-:W-:Y:S01]  /*8b00*/  UIADD3 UR5, UPT, UPT, UR5, 0x8, URZ ;  /* 0x0000000805057890 */ /* 0x000fe2000fffe0ff */
[----:B---3--:R-:W-:-:S08]  /*8b10*/  DFMA R18, R34, R34, R18 ;  /* 0x000000222212722b */ /* 0x008fd00000000012 */
[----:B----4-:R-:W-:-:S08]  /*8b20*/  DFMA R18, R38, R38, R18 ;  /* 0x000000262612722b */ /* 0x010fd00000000012 */
[----:B-----5:R-:W-:-:S08]  /*8b30*/  DFMA R18, R32, R32, R18 ;  /* 0x000000202012722b */ /* 0x020fd00000000012 */
[----:B--2---:R-:W-:-:S08]  /*8b40*/  DFMA R18, R30, R30, R18 ;  /* 0x0000001e1e12722b */ /* 0x004fd00000000012 */
[----:B------:R-:W-:-:S08]  /*8b50*/  DFMA R18, R28, R28, R18 ;  /* 0x0000001c1c12722b */ /* 0x000fd00000000012 */
[----:B------:R-:W-:-:S08]  /*8b60*/  DFMA R18, R26, R26, R18 ;  /* 0x0000001a1a12722b */ /* 0x000fd00000000012 */
[----:B------:R-:W-:-:S08]  /*8b70*/  DFMA R18, R22, R22, R18 ;  /* 0x000000161612722b */ /* 0x000fd00000000012 */
[----:B------:R-:W-:-:S11]  /*8b80*/  DFMA R18, R20, R20, R18 ;  /* 0x000000141412722b */ /* 0x000fd60000000012 */
.L_x_126:
[----:B------:R-:W-:Y:S05]  /*8b90*/  @!P1 BRA `(.L_x_123) ;  /* 0x00000000007c9947 */ /* 0x000fea0003800000 */
[----:B------:R-:W-:Y:S02]  /*8ba0*/  ISETP.GE.U32.AND P0, PT, R12, 0x3, PT ;  /* 0x000000030c00780c */ /* 0x000fe40003f06070 */
[----:B------:R-:W-:-:S04]  /*8bb0*/  LOP3.LUT R30, R13, 0x3, RZ, 0xc0, !PT ;  /* 0x000000030d1e7812 */ /* 0x000fc800078ec0ff */
[----:B------:R-:W-:-:S07]  /*8bc0*/  ISETP.NE.AND P1, PT, R30, RZ, PT ;  /* 0x000000ff1e00720c */ /* 0x000fce0003f25270 */
[----:B------:R-:W-:Y:S06]  /*8bd0*/  @!P0 BRA `(.L_x_127) ;  /* 0x0000000000348947 */ /* 0x000fec0003800000 */
[C---:B------:R-:W-:Y:S01]  /*8be0*/  IADD3 R17, PT, PT, R14.reuse, UR5, RZ ;  /* 0x000000050e117c10 */ /* 0x040fe2000fffe0ff */
[----:B---3--:R-:W-:-:S04]  /*8bf0*/  VIADD R20, R14, UR5 ;  /* 0x000000050e147c36 */ /* 0x008fc80008000000 */
[----:B------:R-:W-:Y:S01]  /*8c00*/  IMAD R17, R17, 0x8, R0 ;  /* 0x0000000811117824 */ /* 0x000fe200078e0200 */
[----:B------:R-:W-:-:S04]  /*8c10*/  LEA R24, R20, R1, 0x3 ;  /* 0x0000000114187211 */ /* 0x000fc800078e18ff */
[----:B------:R-:W3:Y:S04]  /*8c20*/  LDL.64 R22, [R17] ;  /* 0x0000000011167983 */ /* 0x000ee80000100a00 */
[----:B------:R-:W4:Y:S04]  /*8c30*/  LDL.64 R20, [R24+0xf3e0] ;  /* 0x00f3e00018147983 */ /* 0x000f280000100a00 */
[----:B------:R-:W5:Y:S04]  /*8c40*/  LDL.64 R26, [R24+0xf3e8] ;  /* 0x00f3e800181a7983 */ /* 0x000f680000100a00 */
[----:B------:R-:W2:Y:S01]  /*8c50*/  LDL.64 R28, [R24+0xf3f0] ;  /* 0x00f3f000181c7983 */ /* 0x000ea20000100a00 */
[----:B------:R-:W-:Y:S01]  /*8c60*/  UIADD3 UR5, UPT, UPT, UR5, 0x4, URZ ;  /* 0x0000000405057890 */ /* 0x000fe2000fffe0ff */
[----:B---3--:R-:W-:-:S08]  /*8c70*/  DFMA R18, R22, R22, R18 ;  /* 0x000000161612722b */ /* 0x008fd00000000012 */
[----:B----4-:R-:W-:-:S08]  /*8c80*/  DFMA R18, R20, R20, R18 ;  /* 0x000000141412722b */ /* 0x010fd00000000012 */
[----:B-----5:R-:W-:-:S08]  /*8c90*/  DFMA R18, R26, R26, R18 ;  /* 0x0000001a1a12722b */ /* 0x020fd00000000012 */
[----:B--2---:R-:W-:-:S11]  /*8ca0*/  DFMA R18, R28, R28, R18 ;  /* 0x0000001c1c12722b */ /* 0x004fd60000000012 */
.L_x_127:
[----:B------:R-:W-:Y:S05]  /*8cb0*/  @!P1 BRA `(.L_x_123) ;  /* 0x0000000000349947 */ /* 0x000fea0003800000 */
[----:B------:R-:W-:-:S04]  /*8cc0*/  VIADD R17, R14, UR5 ;  /* 0x000000050e117c36 */ /* 0x000fc80008000000 */
[----:B------:R-:W-:-:S05]  /*8cd0*/  IMAD R17, R17, 0x8, R0 ;  /* 0x0000000811117824 */ /* 0x000fca00078e0200 */
[----:B---3--:R-:W3:Y:S01]  /*8ce0*/  LDL.64 R20, [R17] ;  /* 0x0000000011147983 */ /* 0x008ee20000100a00 */
[----:B------:R-:W-:Y:S01]  /*8cf0*/  ISETP.NE.AND P0, PT, R30, 0x1, PT ;  /* 0x000000011e00780c */ /* 0x000fe20003f05270 */
[----:B---3--:R-:W-:-:S12]  /*8d00*/  DFMA R18, R20, R20, R18 ;  /* 0x000000141412722b */ /* 0x008fd80000000012 */
[----:B------:R-:W-:Y:S05]  /*8d10*/  @!P0 BRA `(.L_x_123) ;  /* 0x00000000001c8947 */ /* 0x000fea0003800000 */
[----:B------:R-:W-:Y:S02]  /*8d20*/  IADD3 R14, PT, PT, R14, UR5, RZ ;  /* 0x000000050e0e7c10 */ /* 0x000fe4000fffe0ff */
[----:B------:R-:W-:-:S03]  /*8d30*/  ISETP.NE.AND P0, PT, R30, 0x2, PT ;  /* 0x000000021e00780c */ /* 0x000fc60003f05270 */
[----:B------:R-:W-:-:S05]  /*8d40*/  IMAD.U32 R14, R14, 0x8, R1 ;  /* 0x000000080e0e7824 */ /* 0x000fca00078e0001 */
[----:B------:R-:W3:Y:S05]  /*8d50*/  LDL.64 R20, [R14+0xf3e0] ;  /* 0x00f3e0000e147983 */ /* 0x000eea0000100a00 */
[----:B------:R-:W4:Y:S01]  /*8d60*/  @P0 LDL.64 R22, [R14+0xf3e8] ;  /* 0x00f3e8000e160983 */ /* 0x000f220000100a00 */
[----:B---3--:R-:W-:-:S08]  /*8d70*/  DFMA R18, R20, R20, R18 ;  /* 0x000000141412722b */ /* 0x008fd00000000012 */
[----:B----4-:R-:W-:-:S11]  /*8d80*/  @P0 DFMA R18, R22, R22, R18 ;  /* 0x000000161612022b */ /* 0x010fd60000000012 */
.L_x_123:
[----:B------:R-:W-:-:S04]  /*8d90*/  IMAD R6, R6, UR4, RZ ;  /* 0x0000000406067c24 */ /* 0x000fc8000f8e02ff */
[----:B------:R-:W-:-:S05]  /*8da0*/  VIADD R17, R6, UR4 ;  /* 0x0000000406117c36 */ /* 0x000fca0008000000 */
[----:B------:R-:W-:-:S05]  /*8db0*/  LEA R14, R17, R0, 0x3 ;  /* 0x00000000110e7211 */ /* 0x000fca00078e18ff */
[----:B------:R-:W4:Y:S01]  /*8dc0*/  LDL.64 R40, [R14] ;  /* 0x000000000e287983 */ /* 0x000f220000100a00 */
[----:B---3--:R-:W-:Y:S01]  /*8dd0*/  IMAD.MOV.U32 R20, RZ, RZ, 0x0 ;  /* 0x00000000ff147424 */ /* 0x008fe200078e00ff */
[----:B------:R-:W-:Y:S01]  /*8de0*/  MOV R21, 0x3fd80000 ;  /* 0x3fd8000000157802 */ /* 0x000fe20000000f00 */
[----:B------:R-:W-:Y:S01]  /*8df0*/  BSSY.RECONVERGENT B0, `(.L_x_128) ;  /* 0x0000018000007945 */ /* 0x000fe20003800200 */
[----:B----4-:R-:W-:-:S06]  /*8e00*/  DADD R40, R40, -R18 ;  /* 0x0000000028287229 */ /* 0x010fcc0000000812 */
[----:B------:R-:W0:Y:S04]  /*8e10*/  MUFU.RSQ64H R39, R41 ;  /* 0x0000002900277308 */ /* 0x000e280000001c00 */
[----:B------:R-:W-:-:S05]  /*8e20*/  VIADD R38, R41, 0xfcb00000 ;  /* 0xfcb0000029267836 */ /* 0x000fca0000000000 */
[----:B------:R-:W-:Y:S01]  /*8e30*/  ISETP.GE.U32.AND P0, PT, R38, 0x7ca00000, PT ;  /* 0x7ca000002600780c */ /* 0x000fe20003f06070 */
[----:B0-----:R-:W-:-:S08]  /*8e40*/  DMUL R18, R38, R38 ;  /* 0x0000002626127228 */ /* 0x001fd00000000000 */
[----:B------:R-:W-:-:S08]  /*8e50*/  DFMA R18, R40, -R18, 1 ;  /* 0x3ff000002812742b */ /* 0x000fd00000000812 */
        /* <DEDUP_REMOVED lines=14> */
[----:B--2---:R-:W-:Y:S05]  /*8f40*/  CALL.REL.NOINC `($__internal_2_$__cuda_sm20_dsqrt_rn_f64_mediumpath_v1) ;  /* 0x000002c000f87944 */ /* 0x004fea0003c00000 */
[----:B------:R-:W-:Y:S02]  /*8f50*/  IMAD.MOV.U32 R22, RZ, RZ, R20 ;  /* 0x000000ffff167224 */ /* 0x000fe400078e0014 */
[----:B------:R-:W-:-:S07]  /*8f60*/  IMAD.MOV.U32 R23, RZ, RZ, R21 ;  /* 0x000000ffff177224 */ /* 0x000fce00078e0015 */
.L_x_129:
[----:B--2---:R-:W-:Y:S05]  /*8f70*/  BSYNC.RECONVERGENT B0 ;  /* 0x0000000000007941 */ /* 0x004fea0003800200 */
.L_x_128:
[----:B------:R-:W0:Y:S01]  /*8f80*/  LDCU UR5, c[0x0][0x408] ;  /* 0x00008100ff0577ac */ /* 0x000e220008000800 */
[----:B------:R1:W-:Y:S01]  /*8f90*/  STL.64 [R14], R22 ;  /* 0x000000160e007387 */ /* 0x0003e20000100a00 */
[----:B------:R-:W-:-:S04]  /*8fa0*/  UIADD3 UR4, UPT, UPT, UR4, 0x1, URZ ;  /* 0x0000000104047890 */ /* 0x000fc8000fffe0ff */
[----:B0-----:R-:W-:-:S09]  /*8fb0*/  UISETP.GE.AND UP0, UPT, UR4, UR5, UPT ;  /* 0x000000050400728c */ /* 0x001fd2000bf06270 */
[----:B-1----:R-:W-:Y:S05]  /*8fc0*/  BRA.U UP0, `(.L_x_130) ;  /* 0x0000004500487547 */ /* 0x002fea000b800000 */
[----:B------:R-:W-:-:S09]  /*8fd0*/  UISETP.NE.AND UP0, UPT, UR7, URZ, UPT ;  /* 0x000000ff0700728c */ /* 0x000fd2000bf05270 */
[----:B------:R-:W-:Y:S05]  /*8fe0*/  BRA.U !UP0, `(.L_x_131) ;  /* 0x0000000908e07547 */ /* 0x000fea000b800000 */
[----:B------:R-:W-:Y:S01]  /*8ff0*/  LOP3.LUT R5, R13, 0x3, RZ, 0xc0, !PT ;  /* 0x000000030d057812 */ /* 0x000fe200078ec0ff */
[----:B------:R-:W-:Y:S01]  /*9000*/  ULOP3.LUT UR10, UR7, 0x7ffffff0, URZ, 0xc0, !UPT ;  /* 0x7ffffff0070a7892 */ /* 0x000fe2000f8ec0ff */
[----:B------:R-:W-:-:S11]  /*9010*/  UMOV UR6, UR4 ;  /* 0x0000000400067c82 */ /* 0x000fd60008000000 */
.L_x_139:
[----:B0-----:R-:W0:Y:S01]  /*9020*/  LDC R17, c[0x0][0x408] ;  /* 0x00010200ff117b82 */ /* 0x001e220000000800 */
[----:B------:R-:W-:Y:S01]  /*9030*/  UISETP.GE.U32.AND UP0, UPT, UR7, 0x10, UPT ;  /* 0x000000100700788c */ /* 0x000fe2000bf06070 */
[----:B------:R-:W-:Y:S01]  /*9040*/  CS2R R44, SRZ ;  /* 0x00000000002c7805 */ /* 0x000fe2000001ff00 */
[----:B------:R-:W-:Y:S01]  /*9050*/  UMOV UR5, URZ ;  /* 0x000000ff00057c82 */ /* 0x000fe20008000000 */
[----:B0-----:R-:W-:Y:S01]  /*9060*/  IMAD R13, R17, UR6, RZ ;  /* 0x00000006110d7c24 */ /* 0x001fe2000f8e02ff */
[----:B------:R-:W-:-:S06]  /*9070*/  UIADD3 UR6, UPT, UPT, UR6, 0x1, URZ ;  /* 0x0000000106067890 */ /* 0x000fcc000fffe0ff */
[----:B------:R-:W-:Y:S01]  /*9080*/  ISETP.NE.AND P4, PT, R17, UR6, PT ;  /* 0x0000000611007c0c */ /* 0x000fe2000bf85270 */
[----:B------:R-:W-:-:S12]  /*9090*/  BRA.U !UP0, `(.L_x_132) ;  /* 0x0000000108e87547 */ /* 0x000fd8000b800000 */
[----:B------:R-:W-:Y:S01]  /*90a0*/  CS2R R44, SRZ ;  /* 0x00000000002c7805 */ /* 0x000fe2000001ff00 */
[----:B------:R-:W-:-:S06]  /*90b0*/  UMOV UR5, URZ ;  /* 0x000000ff00057c82 */ /* 0x000fcc0008000000 */
.L_x_133:
[----:B------:R-:W-:Y:S01]  /*90c0*/  IADD3 R17, PT, PT, R6, UR5, RZ ;  /* 0x0000000506117c10 */ /* 0x000fe2000fffe0ff */
[----:B------:R-:W-:-:S04]  /*90d0*/  VIADD R19, R13, UR5 ;  /* 0x000000050d137c36 */ /* 0x000fc80008000000 */
[----:B------:R-:W-:Y:S01]  /*90e0*/  IMAD R24, R17, 0x8, R0 ;  /* 0x0000000811187824 */ /* 0x000fe200078e0200 */
[----:B------:R-:W-:-:S04]  /*90f0*/  LEA R17, R19, R0, 0x3 ;  /* 0x0000000013117211 */ /* 0x000fc800078e18ff */
        /* <DEDUP_REMOVED lines=18> */
[----:B--2---:R-:W-:-:S03]  /*9220*/  DFMA R44, R48, R46, R44 ;  /* 0x0000002e302c722b */ /* 0x004fc6000000002c */
[----:B------:R-:W2:Y:S04]  /*9230*/  LDL.64 R48, [R24+0x48] ;  /* 0x0000480018307983 */ /* 0x000ea80000100a00 */
[----:B------:R-:W2:Y:S01]  /*9240*/  LDL.64 R46, [R17+0x48] ;  /* 0x00004800112e7983 */ /* 0x000ea20000100a00 */
[----:B---3--:R-:W-:-:S03]  /*9250*/  DFMA R20, R42, R20, R44 ;  /* 0x000000142a14722b */ /* 0x008fc6000000002c */
[----:B------:R-:W3:Y:S04]  /*9260*/  LDL.64 R42, [R24+0x78] ;  /* 0x00007800182a7983 */ /* 0x000ee80000100a00 */
[----:B------:R-:W3:Y:S01]  /*9270*/  LDL.64 R44, [R17+0x78] ;  /* 0x00007800112c7983 */ /* 0x000ee20000100a00 */
[----:B----4-:R-:W-:-:S03]  /*9280*/  DFMA R26, R18, R26, R20 ;  /* 0x0000001a121a722b */ /* 0x010fc60000000014 */
[----:B------:R-:W4:Y:S04]  /*9290*/  LDL.64 R18, [R24+0x50] ;  /* 0x0000500018127983 */ /* 0x000f280000100a00 */
[----:B------:R-:W4:Y:S01]  /*92a0*/  LDL.64 R20, [R17+0x50] ;  /* 0x0000500011147983 */ /* 0x000f220000100a00 */
[----:B-----5:R-:W-:-:S03]  /*92b0*/  DFMA R30, R22, R30, R26 ;  /* 0x0000001e161e722b */ /* 0x020fc6000000001a */
[----:B------:R-:W5:Y:S04]  /*92c0*/  LDL.64 R22, [R24+0x58] ;  /* 0x0000580018167983 */ /* 0x000f680000100a00 */
[----:B------:R-:W5:Y:S01]  /*92d0*/  LDL.64 R26, [R17+0x58] ;  /* 0x00005800111a7983 */ /* 0x000f620000100a00 */
[----:B------:R-:W-:-:S03]  /*92e0*/  DFMA R34, R28, R34, R30 ;  /* 0x000000221c22722b */ /* 0x000fc6000000001e */
[----:B------:R-:W3:Y:S04]  /*92f0*/  LDL.64 R28, [R24+0x60] ;  /* 0x00006000181c7983 */ /* 0x000ee80000100a00 */
[----:B------:R-:W3:Y:S01]  /*9300*/  LDL.64 R30, [R17+0x60] ;  /* 0x00006000111e7983 */ /* 0x000ee20000100a00 */
[----:B------:R-:W-:-:S03]  /*9310*/  DFMA R40, R32, R40, R34 ;  /* 0x000000282028722b */ /* 0x000fc60000000022 */
[----:B------:R-:W3:Y:S04]  /*9320*/  LDL.64 R32, [R24+0x68] ;  /* 0x0000680018207983 */ /* 0x000ee80000100a00 */
[----:B------:R-:W3:Y:S01]  /*9330*/  LDL.64 R34, [R17+0x68] ;  /* 0x0000680011227983 */ /* 0x000ee20000100a00 */
[----:B------:R-:W-:-:S03]  /*9340*/  DFMA R58, R38, R58, R40 ;  /* 0x0000003a263a722b */ /* 0x000fc60000000028 */
[----:B------:R-:W3:Y:S04]  /*9350*/  LDL.64 R38, [R24+0x70] ;  /* 0x0000700018267983 */ /* 0x000ee80000100a00 */
[----:B------:R-:W3:Y:S01]  /*9360*/  LDL.64 R40, [R17+0x70] ;  /* 0x0000700011287983 */ /* 0x000ee20000100a00 */
[----:B------:R-:W-:-:S08]  /*9370*/  DFMA R54, R56, R54, R58 ;  /* 0x000000363836722b */ /* 0x000fd0000000003a */
[----:B------:R-:W-:Y:S01]  /*9380*/  DFMA R50, R52, R50, R54 ;  /* 0x000000323432722b */ /* 0x000fe20000000036 */
[----:B------:R-:W-:-:S04]  /*9390*/  UIADD3 UR5, UPT, UPT, UR5, 0x10, URZ ;  /* 0x0000001005057890 */ /* 0x000fc8000fffe0ff */
[----:B------:R-:W-:-:S03]  /*93a0*/  UISETP.NE.AND UP0, UPT, UR5, UR10, UPT ;  /* 0x0000000a0500728c */ /* 0x000fc6000bf05270 */
[----:B--2---:R-:W-:-:S08]  /*93b0*/  DFMA R46, R48, R46, R50 ;  /* 0x0000002e302e722b */ /* 0x004fd00000000032 */
[----:B----4-:R-:W-:-:S08]  /*93c0*/  DFMA R18, R18, R20, R46 ;  /* 0x000000141212722b */ /* 0x010fd0000000002e */
[----:B-----5:R-:W-:-:S08]  /*93d0*/  DFMA R18, R22, R26, R18 ;  /* 0x0000001a1612722b */ /* 0x020fd00000000012 */
[----:B---3--:R-:W-:-:S08]  /*93e0*/  DFMA R18, R28, R30, R18 ;  /* 0x0000001e1c12722b */ /* 0x008fd00000000012 */
[----:B------:R-:W-:-:S08]  /*93f0*/  DFMA R18, R32, R34, R18 ;  /* 0x000000222012722b */ /* 0x000fd00000000012 */
[----:B------:R-:W-:-:S08]  /*9400*/  DFMA R18, R38, R40, R18 ;  /* 0x000000282612722b */ /* 0x000fd00000000012 */
[----:B------:R-:W-:Y:S01]  /*9410*/  DFMA R44, R42, R44, R18 ;  /* 0x0000002c2a2c722b */ /* 0x000fe20000000012 */
[----:B------:R-:W-:Y:S10]  /*9420*/  BRA.U UP0, `(.L_x_133) ;  /* 0xfffffffd00247547 */ /* 0x000ff4000b83ffff */
[----:B------:R-:W-:-:S05]  /*9430*/  UMOV UR5, UR10 ;  /* 0x0000000a00057c82 */ /* 0x000fca0008000000 */
.L_x_132:
[----:B------:R-:W-:-:S09]  /*9440*/  ULOP3.LUT UP0, URZ, UR7, 0xf, URZ, 0xc0, !UPT ;  /* 0x0000000f07ff7892 */ /* 0x000fd2000f80c0ff */
[----:B------:R-:W-:Y:S05]  /*9450*/  BRA.U !UP0, `(.L_x_134) ;  /* 0x0000000508487547 */ /* 0x000fea000b800000 */
[----:B------:R-:W-:Y:S02]  /*9460*/  ISETP.GE.U32.AND P0, PT, R7, 0x7, PT ;  /* 0x000000070700780c */ /* 0x000fe40003f06070 */
[----:B------:R-:W-:-:S11]  /*9470*/  LOP3.LUT P1, RZ, R8, 0x7, RZ, 0xc0, !PT ;  /* 0x0000000708ff7812 */ /* 0x000fd6000782c0ff */
[----:B------:R-:W-:Y:S05]  /*9480*/  @!P0 BRA `(.L_x_135) ;  /* 0x0000000000848947 */ /* 0x000fea0003800000 */
[C---:B------:R-:W-:Y:S01]  /*9490*/  VIADD R17, R6.reuse, UR5 ;  /* 0x0000000506117c36 */ /* 0x040fe20008000000 */
[C---:B------:R-:W-:Y:S01]  /*94a0*/  IADD3 R18, PT, PT, R13.reuse, UR5, RZ ;  /* 0x000000050d127c10 */ /* 0x040fe2000fffe0ff */
[----:B------:R-:W-:Y:S02]  /*94b0*/  VIADD R19, R13, UR5 ;  /* 0x000000050d137c36 */ /* 0x000fe40008000000 */
[----:B------:R-:W-:Y:S01]  /*94c0*/  VIADD R20, R6, UR5 ;  /* 0x0000000506147c36 */ /* 0x000fe20008000000 */
[----:B------:R-:W-:Y:S01]  /*94d0*/  LEA R17, R17, R0, 0x3 ;  /* 0x0000000011117211 */ /* 0x000fe200078e18ff */
[----:B------:R-:W-:-:S04]  /*94e0*/  IMAD R52, R19, 0x8, R0 ;  /* 0x0000000813347824 */ /* 0x000fc800078e0200 */
[----:B------:R-:W2:Y:S01]  /*94f0*/  LDL.64 R54, [R17] ;  /* 0x0000000011367983 */ /* 0x000ea20000100a00 */
[----:B------:R-:W-:-:S03]  /*9500*/  IMAD.U32 R36, R20, 0x8, R1 ;  /* 0x0000000814247824 */ /* 0x000fc600078e0001 */
[----:B------:R-:W2:Y:S01]  /*9510*/  LDL.64 R52, [R52] ;  /* 0x0000000034347983 */ /* 0x000ea20000100a00 */
        /* <DEDUP_REMOVED lines=15> */
[----:B------:R-:W-:Y:S01]  /*9610*/  UIADD3 UR5, UPT, UPT, UR5, 0x8, URZ ;  /* 0x0000000805057890 */ /* 0x000fe2000fffe0ff */
[----:B--2---:R-:W-:-:S08]  /*9620*/  DFMA R52, R54, R52, R44 ;  /* 0x000000343634722b */ /* 0x004fd0000000002c */
[----:B---3--:R-:W-:-:S08]  /*9630*/  DFMA R48, R50, R48, R52 ;  /* 0x000000303230722b */ /* 0x008fd00000000034 */
[----:B----4-:R-:W-:-:S08]  /*9640*/  DFMA R42, R46, R42, R48 ;  /* 0x0000002a2e2a722b */ /* 0x010fd00000000030 */
[----:B-----5:R-:W-:-:S08]  /*9650*/  DFMA R18, R18, R20, R42 ;  /* 0x000000141212722b */ /* 0x020fd0000000002a */
[----:B------:R-:W-:-:S08]  /*9660*/  DFMA R18, R22, R26, R18 ;  /* 0x0000001a1612722b */ /* 0x000fd00000000012 */
[----:B------:R-:W-:-:S08]  /*9670*/  DFMA R18, R28, R30, R18 ;  /* 0x0000001e1c12722b */ /* 0x000fd00000000012 */
[----:B------:R-:W-:-:S08]  /*9680*/  DFMA R18, R32, R34, R18 ;  /* 0x000000222012722b */ /* 0x000fd00000000012 */
[----:B------:R-:W-:-:S11]  /*9690*/  DFMA R44, R38, R40, R18 ;  /* 0x00000028262c722b */ /* 0x000fd60000000012 */
.L_x_135:
[----:B------:R-:W-:Y:S05]  /*96a0*/  @!P1 BRA `(.L_x_134) ;  /* 0x0000000000b49947 */ /* 0x000fea0003800000 */
[----:B------:R-:W-:Y:S02]  /*96b0*/  ISETP.GE.U32.AND P1, PT, R12, 0x3, PT ;  /* 0x000000030c00780c */ /* 0x000fe40003f26070 */
[----:B------:R-:W-:-:S11]  /*96c0*/  ISETP.NE.AND P0, PT, R5, RZ, PT ;  /* 0x000000ff0500720c */ /* 0x000fd60003f05270 */
[----:B------:R-:W-:Y:S05]  /*96d0*/  @!P1 BRA `(.L_x_136) ;  /* 0x0000000000549947 */ /* 0x000fea0003800000 */
[C---:B------:R-:W-:Y:S01]  /*96e0*/  VIADD R19, R13.reuse, UR5 ;  /* 0x000000050d137c36 */ /* 0x040fe20008000000 */
[C---:B------:R-:W-:Y:S01]  /*96f0*/  IADD3 R17, PT, PT, R6.reuse, UR5, RZ ;  /* 0x0000000506117c10 */ /* 0x040fe2000fffe0ff */
[----:B------:R-:W-:Y:S02]  /*9700*/  VIADD R18, R6, UR5 ;  /* 0x0000000506127c36 */ /* 0x000fe40008000000 */
[----:B------:R-:W-:Y:S01]  /*9710*/  VIADD R20, R13, UR5 ;  /* 0x000000050d147c36 */ /* 0x000fe20008000000 */
[----:B------:R-:W-:Y:S01]  /*9720*/  LEA R26, R19, R0, 0x3 ;  /* 0x00000000131a7211 */ /* 0x000fe200078e18ff */
[----:B------:R-:W-:Y:S01]  /*9730*/  IMAD R17, R17, 0x8, R0 ;  /* 0x0000000811117824 */ /* 0x000fe200078e0200 */
[----:B------:R-:W-:Y:S01]  /*9740*/  LEA R24, R18, R1, 0x3 ;  /* 0x0000000112187211 */ /* 0x000fe200078e18ff */
[----:B------:R-:W-:-:S03]  /*9750*/  IMAD.U32 R36, R20, 0x8, R1 ;  /* 0x0000000814247824 */ /* 0x000fc600078e0001 */
[----:B------:R-:W2:Y:S04]  /*9760*/  LDL.64 R22, [R17] ;  /* 0x0000000011167983 */ /* 0x000ea80000100a00 */
[----:B------:R-:W2:Y:S04]  /*9770*/  LDL.64 R26, [R26] ;  /* 0x000000001a1a7983 */ /* 0x000ea80000100a00 */
[----:B------:R-:W3:Y:S04]  /*9780*/  LDL.64 R32, [R24+0xf3e0] ;  /* 0x00f3e00018207983 */ /* 0x000ee80000100a00 */
[----:B------:R-:W3:Y:S04]  /*9790*/  LDL.64 R34, [R36+0xf3e0] ;  /* 0x00f3e00024227983 */ /* 0x000ee80000100a00 */
[----:B------:R-:W4:Y:S04]  /*97a0*/  LDL.64 R28, [R24+0xf3e8] ;  /* 0x00f3e800181c7983 */ /* 0x000f280000100a00 */
[----:B------:R-:W4:Y:S04]  /*97b0*/  LDL.64 R30, [R36+0xf3e8] ;  /* 0x00f3e800241e7983 */ /* 0x000f280000100a00 */
[----:B------:R-:W5:Y:S04]  /*97c0*/  LDL.64 R18, [R24+0xf3f0] ;  /* 0x00f3f00018127983 */ /* 0x000f680000100a00 */
[----:B------:R-:W5:Y:S01]  /*97d0*/  LDL.64 R20, [R36+0xf3f0] ;  /* 0x00f3f00024147983 */ /* 0x000f620000100a00 */
[----:B------:R-:W-:Y:S01]  /*97e0*/  UIADD3 UR5, UPT, UPT, UR5, 0x4, URZ ;  /* 0x0000000405057890 */ /* 0x000fe2000fffe0ff */
[----:B--2---:R-:W-:-:S08]  /*97f0*/  DFMA R22, R22, R26, R44 ;  /* 0x0000001a1616722b */ /* 0x004fd0000000002c */
[----:B---3--:R-:W-:-:S08]  /*9800*/  DFMA R22, R32, R34, R22 ;  /* 0x000000222016722b */ /* 0x008fd00000000016 */
[----:B----4-:R-:W-:-:S08]  /*9810*/  DFMA R22, R28, R30, R22 ;  /* 0x0000001e1c16722b */ /* 0x010fd00000000016 */
[----:B-----5:R-:W-:-:S11]  /*9820*/  DFMA R44, R18, R20, R22 ;  /* 0x00000014122c722b */ /* 0x020fd60000000016 */
.L_x_136:
[----:B------:R-:W-:Y:S05]  /*9830*/  @!P0 BRA `(.L_x_134) ;  /* 0x0000000000508947 */ /* 0x000fea0003800000 */
[----:B------:R-:W-:Y:S01]  /*9840*/  IADD3 R19, PT, PT, R13, UR5, RZ ;  /* 0x000000050d137c10 */ /* 0x000fe2000fffe0ff */
[----:B------:R-:W-:-:S04]  /*9850*/  VIADD R17, R6, UR5 ;  /* 0x0000000506117c36 */ /* 0x000fc80008000000 */
[--C-:B------:R-:W-:Y:S02]  /*9860*/  IMAD R20, R19, 0x8, R0.reuse ;  /* 0x0000000813147824 */ /* 0x100fe400078e0200 */
[----:B------:R-:W-:-:S04]  /*9870*/  IMAD R17, R17, 0x8, R0 ;  /* 0x0000000811117824 */ /* 0x000fc800078e0200 */
[----:B------:R-:W2:Y:S04]  /*9880*/  LDL.64 R20, [R20] ;  /* 0x0000000014147983 */ /* 0x000ea80000100a00 */
[----:B------:R-:W2:Y:S01]  /*9890*/  LDL.64 R18, [R17] ;  /* 0x0000000011127983 */ /* 0x000ea20000100a00 */
[----:B------:R-:W-:Y:S01]  /*98a0*/  ISETP.NE.AND P0, PT, R5, 0x1, PT ;  /* 0x000000010500780c */ /* 0x000fe20003f05270 */
[----:B--2---:R-:W-:-:S12]  /*98b0*/  DFMA R44, R18, R20, R44 ;  /* 0x00000014122c722b */ /* 0x004fd8000000002c */
[----:B------:R-:W-:Y:S05]  /*98c0*/  @!P0 BRA `(.L_x_134) ;  /* 0x00000000002c8947 */ /* 0x000fea0003800000 */
[----:B------:R-:W-:Y:S01]  /*98d0*/  IADD3 R20, PT, PT, R6, UR5, RZ ;  /* 0x0000000506147c10 */ /* 0x000fe2000fffe0ff */
        /* <DEDUP_REMOVED lines=8> */
[----:B--2---:R-:W-:-:S08]  /*9960*/  DFMA R44, R18, R20, R44 ;  /* 0x00000014122c722b */ /* 0x004fd0000000002c */
[----:B---3--:R-:W-:-:S11]  /*9970*/  @P0 DFMA R44, R22, R26, R44 ;  /* 0x0000001a162c022b */ /* 0x008fd6000000002c */
.L_x_134:
[----:B------:R-:W2:Y:S01]  /*9980*/  LDL.64 R22, [R14] ;  /* 0x000000000e167983 */ /* 0x000ea20000100a00 */
[----:B------:R-:W-:-:S04]  /*9990*/  VIADD R13, R13, UR7 ;  /* 0x000000070d0d7c36 */ /* 0x000fc80008000000 */
[----:B------:R-:W-:-:S05]  /*99a0*/  IMAD R13, R13, 0x8, R0 ;  /* 0x000000080d0d7824 */ /* 0x000fca00078e0200 */
[----:B------:R-:W3:Y:S01]  /*99b0*/  LDL.64 R18, [R13] ;  /* 0x000000000d127983 */ /* 0x000ee20000100a00 */
[----:B------:R-:W-:Y:S01]  /*99c0*/  MOV R20, 0x1 ;  /* 0x0000000100147802 */ /* 0x000fe20000000f00 */
[----:B------:R-:W-:Y:S01]  /*99d0*/  BSSY.RECONVERGENT B1, `(.L_x_137) ;  /* 0x0000016000017945 */ /* 0x000fe20003800200 */
[----:B--2---:R-:W0:Y:S01]  /*99e0*/  MUFU.RCP64H R21, R23 ;  /* 0x0000001700157308 */ /* 0x004e220000001800 */
[----:B---3--:R-:W-:-:S03]  /*99f0*/  DADD R44, R18, -R44 ;  /* 0x00000000122c7229 */ /* 0x008fc6000000082c */
[----:B0-----:R-:W-:-:S07]  /*9a00*/  DFMA R26, -R22, R20, 1 ;  /* 0x3ff00000161a742b */ /* 0x001fce0000000114 */
[----:B------:R-:W-:Y:S01]  /*9a10*/  FSETP.GEU.AND P1, PT, |R45|, 6.5827683646048100446e-37, PT ;  /* 0x036000002d00780b */ /* 0x000fe20003f2e200 */
[----:B------:R-:W-:-:S08]  /*9a20*/  DFMA R26, R26, R26, R26 ;  /* 0x0000001a1a1a722b */ /* 0x000fd0000000001a */
[----:B------:R-:W-:-:S08]  /*9a30*/  DFMA R26, R20, R26, R20 ;  /* 0x0000001a141a722b */ /* 0x000fd00000000014 */
[----:B------:R-:W-:-:S08]  /*9a40*/  DFMA R20, -R22, R26, 1 ;  /* 0x3ff000001614742b */ /* 0x000fd0000000011a */
[----:B------:R-:W-:-:S08]  /*9a50*/  DFMA R20, R26, R20, R26 ;  /* 0x000000141a14722b */ /* 0x000fd0000000001a */
[----:B------:R-:W-:-:S08]  /*9a60*/  DMUL R18, R44, R20 ;  /* 0x000000142c127228 */ /* 0x000fd00000000000 */
[----:B------:R-:W-:-:S08]  /*9a70*/  DFMA R26, -R22, R18, R44 ;  /* 0x00000012161a722b */ /* 0x000fd0000000012c */
[----:B------:R-:W-:-:S10]  /*9a80*/  DFMA R20, R20, R26, R18 ;  /* 0x0000001a1414722b */ /* 0x000fd40000000012 */
[----:B------:R-:W-:-:S05]  /*9a90*/  FFMA R17, RZ, R23, R21 ;  /* 0x00000017ff117223 */ /* 0x000fca0000000015 */
[----:B------:R-:W-:-:S13]  /*9aa0*/  FSETP.GT.AND P0, PT, |R17|, 1.469367938527859385e-39, PT ;  /* 0x001000001100780b */ /* 0x000fda0003f04200 */
[----:B------:R-:W-:Y:S05]  /*9ab0*/  @P0 BRA P1, `(.L_x_138) ;  /* 0x00000000001c0947 */ /* 0x000fea0000800000 */
[----:B------:R-:W-:Y:S01]  /*9ac0*/  IMAD.MOV.U32 R20, RZ, RZ, R44 ;  /* 0x000000ffff147224 */ /* 0x000fe200078e002c */
[----:B------:R-:W-:Y:S01]  /*9ad0*/  MOV R24, R22 ;  /* 0x0000001600187202 */ /* 0x000fe20000000f00 */
[----:B------:R-:W-:Y:S01]  /*9ae0*/  IMAD.MOV.U32 R19, RZ, RZ, R45 ;  /* 0x000000ffff137224 */ /* 0x000fe200078e002d */
[----:B------:R-:W-:Y:S01]  /*9af0*/  MOV R18, 0x9b20 ;  /* 0x00009b2000127802 */ /* 0x000fe20000000f00 */
[----:B------:R-:W-:-:S07]  /*9b00*/  IMAD.MOV.U32 R21, RZ, RZ, R23 ;  /* 0x000000ffff157224 */ /* 0x000fce00078e0017 */
[----:B------:R-:W-:Y:S05]  /*9b10*/  CALL.REL.NOINC `($__internal_1_$__cuda_sm20_div_rn_f64_full) ;  /* 0x000002b0006c7944 */ /* 0x000fea0003c00000 */
[----:B------:R-:W-:-:S07]  /*9b20*/  IMAD.MOV.U32 R21, RZ, RZ, R19 ;  /* 0x000000ffff157224 */ /* 0x000fce00078e0013 */
.L_x_138:
[----:B------:R-:W-:Y:S05]  /*9b30*/  BSYNC.RECONVERGENT B1 ;  /* 0x0000000000017941 */ /* 0x000fea0003800200 */
.L_x_137:
[----:B------:R0:W-:Y:S01]  /*9b40*/  STL.64 [R13], R20 ;  /* 0x000000140d007387 */ /* 0x0001e20000100a00 */
[----:B------:R-:W-:Y:S05]  /*9b50*/  @P4 BRA `(.L_x_139) ;  /* 0xfffffff400304947 */ /* 0x000fea000383ffff */
[----:B------:R-:W-:Y:S05]  /*9b60*/  BRA `(.L_x_130) ;  /* 0x0000003800607947 */ /* 0x000fea0003800000 */
.L_x_131:
[----:B------:R-:W-:-:S04]  /*9b70*/  UIADD3 UR5, UPT, UPT, -UR7, -0x2, UR5 ;  /* 0xfffffffe07057890 */ /* 0x000fc8000fffe105 */
[----:B------:R-:W-:-:S03]  /*9b80*/  UISETP.GE.U32.AND UP0, UPT, UR5, 0xf, UPT ;  /* 0x0000000f0500788c */ /* 0x000fc6000bf06070 */
[----:B------:R-:W-:-:S06]  /*9b90*/  UMOV UR5, 0x1 ;  /* 0x0000000100057882 */ /* 0x000fcc0000000000 */
[----:B------:R-:W-:Y:S05]  /*9ba0*/  BRA.U !UP0, `(.L_x_140) ;  /* 0x0000001d08207547 */ /* 0x000fea000b800000 */
[----:B------:R-:W-:Y:S01]  /*9bb0*/  LOP3.LUT R6, R5, 0xfffffff0, RZ, 0xc0, !PT ;  /* 0xfffffff005067812 */ /* 0x000fe200078ec0ff */
[----:B------:R-:W0:Y:S01]  /*9bc0*/  LDCU UR7, c[0x0][0x408] ;  /* 0x00008100ff0777ac */ /* 0x000e220008000800 */
[----:B------:R-:W-:-:S05]  /*9bd0*/  UMOV UR5, 0x1 ;  /* 0x0000000100057882 */ /* 0x000fca0000000000 */
.L_x_173:
[----:B------:R-:W2:Y:S01]  /*9be0*/  LDL.64 R12, [R14] ;  /* 0x000000000e0c7983 */ /* 0x000ea20000100a00 */
[----:B------:R-:W1:Y:S02]  /*9bf0*/  LDC R7, c[0x0][0x408] ;  /* 0x00010200ff077b82 */ /* 0x000e640000000800 */
[----:B-1----:R-:W-:-:S05]  /*9c00*/  IMAD R7, R7, UR5, RZ ;  /* 0x0000000507077c24 */ /* 0x002fca000f8e02ff */
[----:B------:R-:W-:-:S05]  /*9c10*/  LEA R8, R7, R0, 0x3 ;  /* 0x0000000007087211 */ /* 0x000fca00078e18ff */
[----:B------:R-:W3:Y:S01]  /*9c20*/  LDL.64 R26, [R8] ;  /* 0x00000000081a7983 */ /* 0x000ee20000100a00 */
[----:B------:R-:W-:Y:S01]  /*9c30*/  IMAD.MOV.U32 R18, RZ, RZ, 0x1 ;  /* 0x00000001ff127424 */ /* 0x000fe200078e00ff */
[----:B------:R-:W-:Y:S01]  /*9c40*/  BSSY.RECONVERGENT B1, `(.L_x_141) ;  /* 0x0000015000017945 */ /* 0x000fe20003800200 */
[----:B--2---:R-:W1:Y:S04]  /*9c50*/  MUFU.RCP64H R19, R13 ;  /* 0x0000000d00137308 */ /* 0x004e680000001800 */
[----:B-1----:R-:W-:-:S08]  /*9c60*/  DFMA R20, -R12, R18, 1 ;  /* 0x3ff000000c14742b */ /* 0x002fd00000000112 */
[----:B------:R-:W-:-:S08]  /*9c70*/  DFMA R20, R20, R20, R20 ;  /* 0x000000141414722b */ /* 0x000fd00000000014 */
[----:B------:R-:W-:Y:S01]  /*9c80*/  DFMA R20, R18, R20, R18 ;  /* 0x000000141214722b */ /* 0x000fe20000000012 */
[----:B---3--:R-:W-:-:S07]  /*9c90*/  FSETP.GEU.AND P1, PT, |R27|, 6.5827683646048100446e-37, PT ;  /* 0x036000001b00780b */ /* 0x008fce0003f2e200 */
        /* <DEDUP_REMOVED lines=13> */
[----:B0-----:R-:W-:Y:S05]  /*9d70*/  CALL.REL.NOINC `($__internal_1_$__cuda_sm20_div_rn_f64_full) ;  /* 0x000002ac00d47944 */ /* 0x001fea0003c00000 */
[----:B------:R-:W-:-:S07]  /*9d80*/  MOV R21, R19 ;  /* 0x0000001300157202 */ /* 0x000fce0000000f00 */
.L_x_142:
[----:B0-----:R-:W-:Y:S05]  /*9d90*/  BSYNC.RECONVERGENT B1 ;  /* 0x0000000000017941 */ /* 0x001fea0003800200 */
.L_x_141:
[----:B------:R0:W-:Y:S04]  /*9da0*/  STL.64 [R8], R20 ;  /* 0x0000001408007387 */ /* 0x0001e80000100a00 */
[----:B------:R-:W2:Y:S01]  /*9db0*/  LDL.64 R22, [R14] ;  /* 0x000000000e167983 */ /* 0x000ea20000100a00 */
[----:B------:R-:W-:-:S04]  /*9dc0*/  VIADD R7, R7, UR7 ;  /* 0x0000000707077c36 */ /* 0x000fc80008000000 */
[----:B------:R-:W-:-:S05]  /*9dd0*/  IMAD R12, R7, 0x8, R0 ;  /* 0x00000008070c7824 */ /* 0x000fca00078e0200 */
[----:B------:R-:W3:Y:S01]  /*9de0*/  LDL.64 R28, [R12] ;  /* 0x000000000c1c7983 */ /* 0x000ee20000100a00 */
[----:B------:R-:W-:Y:S01]  /*9df0*/  HFMA2 R18, -RZ, RZ, 0, 5.9604644775390625e-08 ;  /* 0x00000001ff127431 */ /* 0x000fe200000001ff */
[----:B------:R-:W-:Y:S01]  /*9e00*/  BSSY.RECONVERGENT B1, `(.L_x_143) ;  /* 0x0000015000017945 */ /* 0x000fe20003800200 */
[----:B--2---:R-:W1:Y:S01]  /*9e10*/  MUFU.RCP64H R19, R23 ;  /* 0x0000001700137308 */ /* 0x004e620000001800 */
[----:B---3--:R-:W-:-:S03]  /*9e20*/  FSETP.GEU.AND P1, PT, |R29|, 6.5827683646048100446e-37, PT ;  /* 0x036000001d00780b */ /* 0x008fc60003f2e200 */
[----:B-1----:R-:W-:-:S08]  /*9e30*/  DFMA R26, -R22, R18, 1 ;  /* 0x3ff00000161a742b */ /* 0x002fd00000000112 */
[----:B------:R-:W-:-:S08]  /*9e40*/  DFMA R26, R26, R26, R26 ;  /* 0x0000001a1a1a722b */ /* 0x000fd0000000001a */
[----:B------:R-:W-:-:S08]  /*9e50*/  DFMA R26, R18, R26, R18 ;  /* 0x0000001a121a722b */ /* 0x000fd00000000012 */
[----:B------:R-:W-:-:S08]  /*9e60*/  DFMA R18, -R22, R26, 1 ;  /* 0x3ff000001612742b */ /* 0x000fd0000000011a */
[----:B------:R-:W-:-:S08]  /*9e70*/  DFMA R18, R26, R18, R26 ;  /* 0x000000121a12722b */ /* 0x000fd0000000001a */
[----:B0-----:R-:W-:-:S08]  /*9e80*/  DMUL R20, R28, R18 ;  /* 0x000000121c147228 */ /* 0x001fd00000000000 */
        /* <DEDUP_REMOVED lines=12> */
.L_x_144:
[----:B------:R-:W-:Y:S05]  /*9f50*/  BSYNC.RECONVERGENT B1 ;  /* 0x0000000000017941 */ /* 0x000fea0003800200 */
.L_x_143:
[----:B------:R0:W-:Y:S04]  /*9f60*/  STL.64 [R12], R20 ;  /* 0x000000140c007387 */ /* 0x0001e80000100a00 */
[----:B------:R-:W2:Y:S01]  /*9f70*/  LDL.64 R22, [R14] ;  /* 0x000000000e167983 */ /* 0x000ea20000100a00 */
[----:B------:R-:W-:-:S05]  /*9f80*/  IADD3 R7, PT, PT, R7, UR7, RZ ;  /* 0x0000000707077c10 */ /* 0x000fca000fffe0ff */
[----:B------:R-:W-:-:S05]  /*9f90*/  IMAD R8, R7, 0x8, R0 ;  /* 0x0000000807087824 */ /* 0x000fca00078e0200 */
[----:B------:R-:W3:Y:S01]  /*9fa0*/  LDL.64 R28, [R8] ;  /* 0x00000000081c7983 */ /* 0x000ee20000100a00 */
[----:B------:R-:W-:Y:S01]  /*9fb0*/  IMAD.MOV.U32 R18, RZ, RZ, 0x1 ;  /* 0x00000001ff127424 */ /* 0x000fe200078e00ff */
        /* <DEDUP_REMOVED lines=14> */
[----:B------:R-:W-:Y:S01]  /*a0a0*/  MOV R20, R28 ;  /* 0x0000001c00147202 */ /* 0x000fe20000000f00 */
[----:B------:R-:W-:Y:S01]  /*a0b0*/  IMAD.MOV.U32 R19, RZ, RZ, R29 ;  /* 0x000000ffff137224 */ /* 0x000fe200078e001d */
[----:B------:R-:W-:Y:S01]  /*a0c0*/  MOV R21, R23 ;  /* 0x0000001700157202 */ /* 0x000fe20000000f00 */
[----:B------:R-:W-:Y:S01]  /*a0d0*/  IMAD.MOV.U32 R24, RZ, RZ, R22 ;  /* 0x000000ffff187224 */ /* 0x000fe200078e0016 */
[----:B------:R-:W-:-:S07]  /*a0e0*/  MOV R18, 0xa100 ;  /* 0x0000a10000127802 */ /* 0x000fce0000000f00 */
[----:B------:R-:W-:Y:S05]  /*a0f0*/  CALL.REL.NOINC `($__internal_1_$__cuda_sm20_div_rn_f64_full) ;  /* 0x000002a800f47944 */ /* 0x000fea0003c00000 */
[----:B------:R-:W-:-:S07]  /*a100*/  IMAD.MOV.U32 R21, RZ, RZ, R19 ;  /* 0x000000ffff157224 */ /* 0x000fce00078e0013 */
.L_x_146:
[----:B------:R-:W-:Y:S05]  /*a110*/  BSYNC.RECONVERGENT B1 ;  /* 0x0000000000017941 */ /* 0x000fea0003800200 */
.L_x_145:
[----:B------:R0:W-:Y:S04]  /*a120*/  STL.64 [R8], R20 ;  /* 0x0000001408007387 */ /* 0x0001e80000100a00 */
[----:B------:R-:W2:Y:S01]  /*a130*/  LDL.64 R22, [R14] ;  /* 0x000000000e167983 */ /* 0x000ea20000100a00 */
[----:B------:R-:W-:-:S05]  /*a140*/  VIADD R7, R7, UR7 ;  /* 0x0000000707077c36 */ /* 0x000fca0008000000 */
[----:B------:R-:W-:-:S05]  /*a150*/  LEA R12, R7, R0, 0x3 ;  /* 0x00000000070c7211 */ /* 0x000fca00078e18ff */
        /* <DEDUP_REMOVED lines=22> */
[----:B------:R-:W-:-:S07]  /*a2c0*/  MOV R21, R19 ;  /* 0x0000001300157202 */ /* 0x000fce0000000f00 */
.L_x_148:
[----:B------:R-:W-:Y:S05]  /*a2d0*/  BSYNC.RECONVERGENT B1 ;  /* 0x0000000000017941 */ /* 0x000fea0003800200 */
.L_x_147:
        /* <DEDUP_REMOVED lines=27> */
.L_x_150:
[----:B------:R-:W-:Y:S05]  /*a490*/  BSYNC.RECONVERGENT B1 ;  /* 0x0000000000017941 */ /* 0x000fea0003800200 */
.L_x_149:
        /* <DEDUP_REMOVED lines=27> */
.L_x_152:
[----:B------:R-:W-:Y:S05]  /*a650*/  BSYNC.RECONVERGENT B1 ;  /* 0x0000000000017941 */ /* 0x000fea0003800200 */
.L_x_151:
        /* <DEDUP_REMOVED lines=27> */
.L_x_154:
[----:B------:R-:W-:Y:S05]  /*a810*/  BSYNC.RECONVERGENT B1 ;  /* 0x0000000000017941 */ /* 0x000fea0003800200 */
.L_x_153:
        /* <DEDUP_REMOVED lines=27> */
.L_x_156:
[----:B------:R-:W-:Y:S05]  /*a9d0*/  BSYNC.RECONVERGENT B1 ;  /* 0x0000000000017941 */ /* 0x000fea0003800200 */
.L_x_155:
        /* <DEDUP_REMOVED lines=27> */
.L_x_158:
[----:B------:R-:W-:Y:S05]  /*ab90*/  BSYNC.RECONVERGENT B1 ;  /* 0x0000000000017941 */ /* 0x000fea0003800200 */
.L_x_157:
        /* <DEDUP_REMOVED lines=27> */
.L_x_160:
[----:B------:R-:W-:Y:S05]  /*ad50*/  BSYNC.RECONVERGENT B1 ;  /* 0x0000000000017941 */ /* 0x000fea0003800200 */
.L_x_159:
        /* <DEDUP_REMOVED lines=27> */
.L_x_162:
[----:B------:R-:W-:Y:S05]  /*af10*/  BSYNC.RECONVERGENT B1 ;  /* 0x0000000000017941 */ /* 0x000fea0003800200 */
.L_x_161:
        /* <DEDUP_REMOVED lines=27> */
.L_x_164:
[----:B------:R-:W-:Y:S05]  /*b0d0*/  BSYNC.RECONVERGENT B1 ;  /* 0x0000000000017941 */ /* 0x000fea0003800200 */
.L_x_163:
        /* <DEDUP_REMOVED lines=27> */
.L_x_166:
[----:B------:R-:W-:Y:S05]  /*b290*/  BSYNC.RECONVERGENT B1 ;  /* 0x0000000000017941 */ /* 0x000fea0003800200 */
.L_x_165:
        /* <DEDUP_REMOVED lines=27> */
.L_x_168:
[----:B------:R-:W-:Y:S05]  /*b450*/  BSYNC.RECONVERGENT B1 ;  /* 0x0000000000017941 */ /* 0x000fea0003800200 */
.L_x_167:
        /* <DEDUP_REMOVED lines=27> */
.L_x_170:
[----:B------:R-:W-:Y:S05]  /*b610*/  BSYNC.RECONVERGENT B1 ;  /* 0x0000000000017941 */ /* 0x000fea0003800200 */
.L_x_169:
        /* <DEDUP_REMOVED lines=27> */
.L_x_172:
[----:B------:R-:W-:Y:S05]  /*b7d0*/  BSYNC.RECONVERGENT B1 ;  /* 0x0000000000017941 */ /* 0x000fea0003800200 */
.L_x_171:
[----:B------:R-:W-:Y:S01]  /*b7e0*/  UIADD3 UR6, UPT, UPT, UR5, 0xf, URZ ;  /* 0x0000000f05067890 */ /* 0x000fe2000fffe0ff */
[----:B------:R1:W-:Y:S01]  /*b7f0*/  STL.64 [R7], R20 ;  /* 0x0000001407007387 */ /* 0x0003e20000100a00 */
[----:B------:R-:W-:-:S04]  /*b800*/  UIADD3 UR5, UPT, UPT, UR5, 0x10, URZ ;  /* 0x0000001005057890 */ /* 0x000fc8000fffe0ff */
[----:B------:R-:W-:-:S13]  /*b810*/  ISETP.NE.AND P0, PT, R6, UR6, PT ;  /* 0x0000000606007c0c */ /* 0x000fda000bf05270 */
[----:B-1----:R-:W-:Y:S05]  /*b820*/  @P0 BRA `(.L_x_173) ;  /* 0xffffffe000ec0947 */ /* 0x002fea000383ffff */
.L_x_140:
[----:B------:R-:W-:-:S13]  /*b830*/  LOP3.LUT P0, RZ, R5, 0xf, RZ, 0xc0, !PT ;  /* 0x0000000f05ff7812 */ /* 0x000fda000780c0ff */
[----:B------:R-:W-:Y:S05]  /*b840*/  @!P0 BRA `(.L_x_130) ;  /* 0x0000001c00288947 */ /* 0x000fea0003800000 */
[----:B------:R-:W-:-:S05]  /*b850*/  LOP3.LUT R5, RZ, R15, RZ, 0x33, !PT ;  /* 0x0000000fff057212 */ /* 0x000fca00078e33ff */
[----:B------:R-:W-:-:S05]  /*b860*/  VIADD R5, R5, UR11 ;  /* 0x0000000b05057c36 */ /* 0x000fca0008000000 */
[----:B------:R-:W-:-:S05]  /*b870*/  LOP3.LUT R6, R5, 0xf, RZ, 0xc0, !PT ;  /* 0x0000000f05067812 */ /* 0x000fca00078ec0ff */
[----:B------:R-:W-:-:S05]  /*b880*/  VIADD R5, R6, 0xffffffff ;  /* 0xffffffff06057836 */ /* 0x000fca0000000000 */
[----:B------:R-:W-:-:S13]  /*b890*/  ISETP.GE.U32.AND P0, PT, R5, 0x7, PT ;  /* 0x000000070500780c */ /* 0x000fda0003f06070 */
[----:B------:R-:W-:Y:S05]  /*b8a0*/  @!P0 BRA `(.L_x_174) ;  /* 0x0000000c00a48947 */ /* 0x000fea0003800000 */
[----:B------:R-:W2:Y:S01]  /*b8b0*/  LDL.64 R12, [R14] ;  /* 0x000000000e0c7983 */ /* 0x000ea20000100a00 */
[----:B------:R-:W0:Y:S02]  /*b8c0*/  LDC R5, c[0x0][0x408] ;  /* 0x00010200ff057b82 */ /* 0x000e240000000800 */
[----:B0-----:R-:W-:-:S05]  /*b8d0*/  IMAD R5, R5, UR5, RZ ;  /* 0x0000000505057c24 */ /* 0x001fca000f8e02ff */
[----:B------:R-:W-:-:S05]  /*b8e0*/  LEA R7, R5, R0, 0x3 ;  /* 0x0000000005077211 */ /* 0x000fca00078e18ff */
[----:B------:R-:W3:Y:S01]  /*b8f0*/  LDL.64 R26, [R7] ;  /* 0x00000000071a7983 */ /* 0x000ee20000100a00 */
[----:B------:R-:W-:Y:S01]  /*b900*/  IMAD.MOV.U32 R18, RZ, RZ, 0x1 ;  /* 0x00000001ff127424 */ /* 0x000fe200078e00ff */
[----:B------:R-:W-:Y:S01]  /*b910*/  BSSY.RECONVERGENT B1, `(.L_x_175) ;  /* 0x0000015000017945 */ /* 0x000fe20003800200 */
[----:B--2---:R-:W0:Y:S04]  /*b920*/  MUFU.RCP64H R19, R13 ;  /* 0x0000000d00137308 */ /* 0x004e280000001800 */
[----:B0-----:R-:W-:-:S08]  /*b930*/  DFMA R20, -R12, R18, 1 ;  /* 0x3ff000000c14742b */ /* 0x001fd00000000112 */
        /* <DEDUP_REMOVED lines=18> */
.L_x_176:
[----:B------:R-:W-:Y:S05]  /*ba60*/  BSYNC.RECONVERGENT B1 ;  /* 0x0000000000017941 */ /* 0x000fea0003800200 */
.L_x_175:
[----:B------:R0:W-:Y:S01]  /*ba70*/  STL.64 [R7], R20 ;  /* 0x0000001407007387 */ /* 0x0001e20000100a00 */
[----:B------:R-:W1:Y:S03]  /*ba80*/  LDCU UR6, c[0x0][0x408] ;  /* 0x00008100ff0677ac */ /* 0x000e660008000800 */
[----:B------:R-:W2:Y:S01]  /*ba90*/  LDL.64 R12, [R14] ;  /* 0x000000000e0c7983 */ /* 0x000ea20000100a00 */
[----:B-1----:R-:W-:-:S04]  /*baa0*/  VIADD R5, R5, UR6 ;  /* 0x0000000605057c36 */ /* 0x002fc80008000000 */
[----:B------:R-:W-:-:S05]  /*bab0*/  IMAD R8, R5, 0x8, R0 ;  /* 0x0000000805087824 */ /* 0x000fca00078e0200 */
[----:B------:R-:W3:Y:S01]  /*bac0*/  LDL.64 R26, [R8] ;  /* 0x00000000081a7983 */ /* 0x000ee20000100a00 */
[----:B------:R-:W-:Y:S01]  /*bad0*/  HFMA2 R18, -RZ, RZ, 0, 5.9604644775390625e-08 ;  /* 0x00000001ff127431 */ /* 0x000fe200000001ff */
[----:B------:R-:W-:Y:S01]  /*bae0*/  BSSY.RECONVERGENT B1, `(.L_x_177) ;  /* 0x0000015000017945 */ /* 0x000fe20003800200 */
[----:B--2---:R-:W1:Y:S04]  /*baf0*/  MUFU.RCP64H R19, R13 ;  /* 0x0000000d00137308 */ /* 0x004e680000001800 */
[----:B-1----:R-:W-:Y:S01]  /*bb00*/  DFMA R22, -R12, R18, 1 ;  /* 0x3ff000000c16742b */ /* 0x002fe20000000112 */
[----:B---3--:R-:W-:-:S07]  /*bb10*/  FSETP.GEU.AND P1, PT, |R27|, 6.5827683646048100446e-37, PT ;  /* 0x036000001b00780b */ /* 0x008fce0003f2e200 */
        /* <DEDUP_REMOVED lines=17> */
.L_x_178:
[----:B------:R-:W-:Y:S05]  /*bc30*/  BSYNC.RECONVERGENT B1 ;  /* 0x0000000000017941 */ /* 0x000fea0003800200 */
.L_x_177:
[----:B------:R0:W-:Y:S01]  /*bc40*/  STL.64 [R8], R20 ;  /* 0x0000001408007387 */ /* 0x0001e20000100a00 */
[----:B------:R-:W1:Y:S03]  /*bc50*/  LDCU UR6, c[0x0][0x408] ;  /* 0x00008100ff0677ac */ /* 0x000e660008000800 */
[----:B------:R-:W2:Y:S01]  /*bc60*/  LDL.64 R12, [R14] ;  /* 0x000000000e0c7983 */ /* 0x000ea20000100a00 */
[----:B-1----:R-:W-:-:S05]  /*bc70*/  IADD3 R5, PT, PT, R5, UR6, RZ ;  /* 0x0000000605057c10 */ /* 0x002fca000fffe0ff */
[----:B------:R-:W-:-:S05]  /*bc80*/  IMAD R7, R5, 0x8, R0 ;  /* 0x0000000805077824 */ /* 0x000fca00078e0200 */
[----:B------:R-:W3:Y:S01]  /*bc90*/  LDL.64 R26, [R7] ;  /* 0x00000000071a7983 */ /* 0x000ee20000100a00 */
[----:B------:R-:W-:Y:S01]  /*bca0*/  IMAD.MOV.U32 R18, RZ, RZ, 0x1 ;  /* 0x00000001ff127424 */ /* 0x000fe200078e00ff */
[----:B------:R-:W-:Y:S01]  /*bcb0*/  BSSY.RECONVERGENT B1, `(.L_x_179) ;  /* 0x0000015000017945 */ /* 0x000fe20003800200 */
[----:B--2---:R-:W1:Y:S04]  /*bcc0*/  MUFU.RCP64H R19, R13 ;  /* 0x0000000d00137308 */ /* 0x004e680000001800 */
[----:B-1----:R-:W-:-:S08]  /*bcd0*/  DFMA R22, -R12, R18, 1 ;  /* 0x3ff000000c16742b */ /* 0x002fd00000000112 */
[----:B------:R-:W-:Y:S01]  /*bce0*/  DFMA R22, R22, R22, R22 ;  /* 0x000000161616722b */ /* 0x000fe20000000016 */
[----:B---3--:R-:W-:-:S07]  /*bcf0*/  FSETP.GEU.AND P1, PT, |R27|, 6.5827683646048100446e-37, PT ;  /* 0x036000001b00780b */ /* 0x008fce0003f2e200 */
        /* <DEDUP_REMOVED lines=16> */
.L_x_180:
[----:B------:R-:W-:Y:S05]  /*be00*/  BSYNC.RECONVERGENT B1 ;  /* 0x0000000000017941 */ /* 0x000fea0003800200 */
.L_x_179:
[----:B------:R0:W-:Y:S01]  /*be10*/  STL.64 [R7], R20 ;  /* 0x0000001407007387 */ /* 0x0001e20000100a00 */
[----:B------:R-:W1:Y:S03]  /*be20*/  LDCU UR6, c[0x0][0x408] ;  /* 0x00008100ff0677ac */ /* 0x000e660008000800 */
[----:B------:R-:W2:Y:S01]  /*be30*/  LDL.64 R12, [R14] ;  /* 0x000000000e0c7983 */ /* 0x000ea20000100a00 */
[----:B-1----:R-:W-:-:S05]  /*be40*/  VIADD R5, R5, UR6 ;  /* 0x0000000605057c36 */ /* 0x002fca0008000000 */
[----:B------:R-:W-:-:S05]  /*be50*/  LEA R8, R5, R0, 0x3 ;  /* 0x0000000005087211 */ /* 0x000fca00078e18ff */
        /* <DEDUP_REMOVED lines=23> */
.L_x_182:
[----:B------:R-:W-:Y:S05]  /*bfd0*/  BSYNC.RECONVERGENT B1 ;  /* 0x0000000000017941 */ /* 0x000fea0003800200 */
.L_x_181:
        /* <DEDUP_REMOVED lines=28> */
.L_x_184:
[----:B------:R-:W-:Y:S05]  /*c1a0*/  BSYNC.RECONVERGENT B1 ;  /* 0x0000000000017941 */ /* 0x000fea0003800200 */
.L_x_183:
        /* <DEDUP_REMOVED lines=28> */
.L_x_186:
[----:B------:R-:W-:Y:S05]  /*c370*/  BSYNC.RECONVERGENT B1 ;  /* 0x0000000000017941 */ /* 0x000fea0003800200 */
.L_x_185:
        /* <DEDUP_REMOVED lines=28> */
.L_x_188:
[----:B------:R-:W-:Y:S05]  /*c540*/  BSYNC.RECONVERGENT B1 ;  /* 0x0000000000017941 */ /* 0x000fea0003800200 */
.L_x_187:
        /* <DEDUP_REMOVED lines=28> */
.L_x_190:
[----:B------:R-:W-:Y:S05]  /*c710*/  BSYNC.RECONVERGENT B1 ;  /* 0x0000000000017941 */ /* 0x000fea0003800200 */
.L_x_189:
[----:B------:R0:W-:Y:S01]  /*c720*/  STL.64 [R5], R20 ;  /* 0x0000001405007387 */ /* 0x0001e20000100a00 */
[----:B------:R-:W-:-:S12]  /*c730*/  UIADD3 UR5, UPT, UPT, UR5, 0x8, URZ ;  /* 0x0000000805057890 */ /* 0x000fd8000fffe0ff */
.L_x_174:
[----:B------:R-:W-:-:S13]  /*c740*/  LOP3.LUT P0, RZ, R6, 0x7, RZ, 0xc0, !PT ;  /* 0x0000000706ff7812 */ /* 0x000fda000780c0ff */
[----:B------:R-:W-:Y:S05]  /*c750*/  @!P0 BRA `(.L_x_130) ;  /* 0x0000000c00648947 */ /* 0x000fea0003800000 */
[----:B0-----:R-:W-:-:S04]  /*c760*/  LOP3.LUT R5, RZ, R16, RZ, 0x33, !PT ;  /* 0x00000010ff057212 */ /* 0x001fc800078e33ff */
[----:B------:R-:W-:-:S04]  /*c770*/  IADD3 R5, PT, PT, R5, UR11, RZ ;  /* 0x0000000b05057c10 */ /* 0x000fc8000fffe0ff */
[----:B------:R-:W-:-:S04]  /*c780*/  LOP3.LUT R5, R5, 0xffff, RZ, 0xc0, !PT ;  /* 0x0000ffff05057812 */ /* 0x000fc800078ec0ff */
[----:B------:R-:W-:-:S05]  /*c790*/  LOP3.LUT R6, R5, 0x7, RZ, 0xc0, !PT ;  /* 0x0000000705067812 */ /* 0x000fca00078ec0ff */
[----:B------:R-:W-:-:S05]  /*c7a0*/  VIADD R6, R6, 0xffffffff ;  /* 0xffffffff06067836 */ /* 0x000fca0000000000 */
[----:B------:R-:W-:Y:S02]  /*c7b0*/  ISETP.GE.U32.AND P0, PT, R6, 0x3, PT ;  /* 0x000000030600780c */ /* 0x000fe40003f06070 */
[----:B------:R-:W-:-:S11]  /*c7c0*/  LOP3.LUT R6, R5, 0x3, RZ, 0xc0, !PT ;  /* 0x0000000305067812 */ /* 0x000fd600078ec0ff */
[----:B------:R-:W-:Y:S05]  /*c7d0*/  @!P0 BRA `(.L_x_191) ;  /* 0x0000000400d48947 */ /* 0x000fea0003800000 */
[----:B------:R-:W2:Y:S01]  /*c7e0*/  LDL.64 R12, [R14] ;  /* 0x000000000e0c7983 */ /* 0x000ea20000100a00 */
[----:B------:R-:W0:Y:S02]  /*c7f0*/  LDC R5, c[0x0][0x408] ;  /* 0x00010200ff057b82 */ /* 0x000e240000000800 */
[----:B0-----:R-:W-:-:S04]  /*c800*/  IMAD R5, R5, UR5, RZ ;  /* 0x0000000505057c24 */ /* 0x001fc8000f8e02ff */
[----:B------:R-:W-:-:S05]  /*c810*/  IMAD R7, R5, 0x8, R0 ;  /* 0x0000000805077824 */ /* 0x000fca00078e0200 */
[----:B------:R-:W3:Y:S01]  /*c820*/  LDL.64 R26, [R7] ;  /* 0x00000000071a7983 */ /* 0x000ee20000100a00 */
[----:B------:R-:W-:Y:S01]  /*c830*/  MOV R18, 0x1 ;  /* 0x0000000100127802 */ /* 0x000fe20000000f00 */
        /* <DEDUP_REMOVED lines=21> */
.L_x_193:
[----:B------:R-:W-:Y:S05]  /*c990*/  BSYNC.RECONVERGENT B1 ;  /* 0x0000000000017941 */ /* 0x000fea0003800200 */
.L_x_192:
        /* <DEDUP_REMOVED lines=28> */
.L_x_195:
[----:B------:R-:W-:Y:S05]  /*cb60*/  BSYNC.RECONVERGENT B1 ;  /* 0x0000000000017941 */ /* 0x000fea0003800200 */
.L_x_194:
        /* <DEDUP_REMOVED lines=28> */
.L_x_197:
[----:B------:R-:W-:Y:S05]  /*cd30*/  BSYNC.RECONVERGENT B1 ;  /* 0x0000000000017941 */ /* 0x000fea0003800200 */
.L_x_196:
        /* <DEDUP_REMOVED lines=28> */
.L_x_199:
[----:B------:R-:W-:Y:S05]  /*cf00*/  BSYNC.RECONVERGENT B1 ;  /* 0x0000000000017941 */ /* 0x000fea0003800200 */
.L_x_198:
[----:B------:R0:W-:Y:S01]  /*cf10*/  STL.64 [R5], R20 ;  /* 0x0000001405007387 */ /* 0x0001e20000100a00 */
[----:B------:R-:W-:-:S12]  /*cf20*/  UIADD3 UR5, UPT, UPT, UR5, 0x4, URZ ;  /* 0x0000000405057890 */ /* 0x000fd8000fffe0ff */
.L_x_191:
[----:B------:R-:W-:-:S13]  /*cf30*/  ISETP.NE.AND P0, PT, R6, RZ, PT ;  /* 0x000000ff0600720c */ /* 0x000fda0003f05270 */
[----:B------:R-:W-:Y:S05]  /*cf40*/  @!P0 BRA `(.L_x_130) ;  /* 0x0000000400688947 */ /* 0x000fea0003800000 */
[----:B------:R-:W2:Y:S01]  /*cf50*/  LDL.64 R12, [R14] ;  /* 0x000000000e0c7983 */ /* 0x000ea20000100a00 */
[----:B0-----:R-:W0:Y:S02]  /*cf60*/  LDC R5, c[0x0][0x408] ;  /* 0x00010200ff057b82 */ /* 0x001e240000000800 */
        /* <DEDUP_REMOVED lines=25> */
.L_x_201:
[----:B------:R-:W-:Y:S05]  /*d100*/  BSYNC.RECONVERGENT B1 ;  /* 0x0000000000017941 */ /* 0x000fea0003800200 */
.L_x_200:
[----:B------:R1:W-:Y:S01]  /*d110*/  STL.64 [R7], R20 ;  /* 0x0000001407007387 */ /* 0x0003e20000100a00 */
[----:B------:R-:W-:-:S13]  /*d120*/  ISETP.NE.AND P0, PT, R6, 0x1, PT ;  /* 0x000000010600780c */ /* 0x000fda0003f05270 */
[----:B-1----:R-:W-:Y:S05]  /*d130*/  @!P0 BRA `(.L_x_130) ;  /* 0x0000000000ec8947 */ /* 0x002fea0003800000 */
[----:B------:R-:W2:Y:S01]  /*d140*/  LDL.64 R12, [R14] ;  /* 0x000000000e0c7983 */ /* 0x000ea20000100a00 */
[----:B------:R-:W0:Y:S02]  /*d150*/  LDCU UR5, c[0x0][0x408] ;  /* 0x00008100ff0577ac */ /* 0x000e240008000800 */
[----:B0-----:R-:W-:-:S04]  /*d160*/  VIADD R5, R5, UR5 ;  /* 0x0000000505057c36 */ /* 0x001fc80008000000 */
[----:B------:R-:W-:-:S05]  /*d170*/  IMAD R7, R5, 0x8, R0 ;  /* 0x0000000805077824 */ /* 0x000fca00078e0200 */
[----:B------:R-:W3:Y:S01]  /*d180*/  LDL.64 R26, [R7] ;  /* 0x00000000071a7983 */ /* 0x000ee20000100a00 */
[----:B------:R-:W-:Y:S01]  /*d190*/  HFMA2 R18, -RZ, RZ, 0, 5.9604644775390625e-08 ;  /* 0x00000001ff127431 */ /* 0x000fe200000001ff */
[----:B------:R-:W-:Y:S01]  /*d1a0*/  BSSY.RECONVERGENT B1, `(.L_x_202) ;  /* 0x0000015000017945 */ /* 0x000fe20003800200 */
[----:B--2---:R-:W0:Y:S04]  /*d1b0*/  MUFU.RCP64H R19, R13 ;  /* 0x0000000d00137308 */ /* 0x004e280000001800 */
[----:B0-----:R-:W-:-:S08]  /*d1c0*/  DFMA R20, -R12, R18, 1 ;  /* 0x3ff000000c14742b */ /* 0x001fd00000000112 */
[----:B------:R-:W-:Y:S01]  /*d1d0*/  DFMA R20, R20, R20, R20 ;  /* 0x000000141414722b */ /* 0x000fe20000000014 */
[----:B---3--:R-:W-:-:S07]  /*d1e0*/  FSETP.GEU.AND P1, PT, |R27|, 6.5827683646048100446e-37, PT ;  /* 0x036000001b00780b */ /* 0x008fce0003f2e200 */
        /* <DEDUP_REMOVED lines=16> */
.L_x_203:
[----:B------:R-:W-:Y:S05]  /*d2f0*/  BSYNC.RECONVERGENT B1 ;  /* 0x0000000000017941 */ /* 0x000fea0003800200 */
.L_x_202:
[----:B------:R1:W-:Y:S01]  /*d300*/  STL.64 [R7], R20 ;  /* 0x0000001407007387 */ /* 0x0003e20000100a00 */
[----:B------:R-:W-:-:S13]  /*d310*/  ISETP.NE.AND P0, PT, R6, 0x2, PT ;  /* 0x000000020600780c */ /* 0x000fda0003f05270 */
[----:B-1----:R-:W-:Y:S05]  /*d320*/  @!P0 BRA `(.L_x_130) ;  /* 0x0000000000708947 */ /* 0x002fea0003800000 */
[----:B------:R-:W2:Y:S01]  /*d330*/  LDL.64 R22, [R14] ;  /* 0x000000000e167983 */ /* 0x000ea20000100a00 */
[----:B------:R-:W0:Y:S02]  /*d340*/  LDCU UR5, c[0x0][0x408] ;  /* 0x00008100ff0577ac */ /* 0x000e240008000800 */
[----:B0-----:R-:W-:-:S05]  /*d350*/  IADD3 R5, PT, PT, R5, UR5, RZ ;  /* 0x0000000505057c10 */ /* 0x001fca000fffe0ff */
[----:B------:R-:W-:-:S05]  /*d360*/  IMAD R5, R5, 0x8, R0 ;  /* 0x0000000805057824 */ /* 0x000fca00078e0200 */
[----:B------:R-:W3:Y:S01]  /*d370*/  LDL.64 R18, [R5] ;  /* 0x0000000005127983 */ /* 0x000ee20000100a00 */
[----:B------:R-:W-:Y:S01]  /*d380*/  IMAD.MOV.U32 R6, RZ, RZ, 0x1 ;  /* 0x00000001ff067424 */ /* 0x000fe200078e00ff */
        /* <DEDUP_REMOVED lines=14> */
[----:B------:R-:W-:Y:S01]  /*d470*/  MOV R20, R18 ;  /* 0x0000001200147202 */ /* 0x000fe20000000f00 */
[----:B------:R-:W-:Y:S01]  /*d480*/  IMAD.MOV.U32 R24, RZ, RZ, R22 ;  /* 0x000000ffff187224 */ /* 0x000fe200078e0016 */
[----:B------:R-:W-:Y:S01]  /*d490*/  MOV R18, 0xd4c0 ;  /* 0x0000d4c000127802 */ /* 0x000fe20000000f00 */
[----:B------:R-:W-:-:S07]  /*d4a0*/  IMAD.MOV.U32 R21, RZ, RZ, R23 ;  /* 0x000000ffff157224 */ /* 0x000fce00078e0017 */
[----:B------:R-:W-:Y:S05]  /*d4b0*/  CALL.REL.NOINC `($__internal_1_$__cuda_sm20_div_rn_f64_full) ;  /* 0x0000027800047944 */ /* 0x000fea0003c00000 */
[----:B------:R-:W-:-:S07]  /*d4c0*/  MOV R21, R19 ;  /* 0x0000001300157202 */ /* 0x000fce0000000f00 */
.L_x_205:
[----:B------:R-:W-:Y:S05]  /*d4d0*/  BSYNC.RECONVERGENT B1 ;  /* 0x0000000000017941 */ /* 0x000fea0003800200 */
.L_x_204:
[----:B------:R1:W-:Y:S02]  /*d4e0*/  STL.64 [R5], R20 ;  /* 0x0000001405007387 */ /* 0x0003e40000100a00 */
.L_x_130:
[----:B01----:R-:W0:Y:S01]  /*d4f0*/  LDC R5, c[0x0][0x408] ;  /* 0x00010200ff057b82 */ /* 0x003e220000000800 */
[----:B------:R-:W-:Y:S02]  /*d500*/  VIADD R15, R15, 0x1 ;  /* 0x000000010f0f7836 */ /* 0x000fe40000000000 */
[----:B------:R-:W-:Y:S01]  /*d510*/  VIADD R16, R16, 0x1 ;  /* 0x0000000110107836 */ /* 0x000fe20000000000 */
[----:B0-----:R-:W-:-:S13]  /*d520*/  ISETP.NE.AND P0, PT, R5, UR4, PT ;  /* 0x0000000405007c0c */ /* 0x001fda000bf05270 */
[----:B------:R-:W-:Y:S05]  /*d530*/  @P0 BRA `(.L_x_206) ;  /* 0xffffffb0004c0947 */ /* 0x000fea000383ffff */
.L_x_122:
[----:B------:R-:W5:Y:S02]  /*d540*/  LDCU.S8 UR4, c[0x0][0x415] ;  /* 0x000082a0ff0477ac */ /* 0x000f640008000200 */
[----:B-----5:R-:W-:-:S09]  /*d550*/  UISETP.NE.AND UP0, UPT, UR4, URZ, UPT ;  /* 0x000000ff0400728c */ /* 0x020fd2000bf05270 */
[----:B------:R-:W-:Y:S05]  /*d560*/  BRA.U !UP0, `(.L_x_207) ;  /* 0x00000011088c7547 */ /* 0x000fea000b800000 */
[----:B------:R-:W-:-:S05]  /*d570*/  IADD3 R8, PT, PT, R5, -0x1, RZ ;  /* 0xffffffff05087810 */ /* 0x000fca0007ffe0ff */
[----:B------:R-:W-:-:S04]  /*d580*/  IMAD R5, R8, R5, R8 ;  /* 0x0000000508057224 */ /* 0x000fc800078e0208 */
[----:B------:R-:W-:-:S05]  /*d590*/  IMAD R5, R5, 0x8, R0 ;  /* 0x0000000805057824 */ /* 0x000fca00078e0200 */
[----:B0-----:R-:W1:Y:S01]  /*d5a0*/  LDL.64 R6, [R5] ;  /* 0x0000000005067983 */ /* 0x001e620000100a00 */
[----:B------:R-:W-:Y:S01]  /*d5b0*/  BSSY.RECONVERGENT B0, `(.L_x_208) ;  /* 0x0000012000007945 */ /* 0x000fe20003800200 */
[----:B-1----:R-:W0:Y:S01]  /*d5c0*/  MUFU.RCP64H R13, R7 ;  /* 0x00000007000d7308 */ /* 0x002e220000001800 */
[----:B------:R-:W-:-:S05]  /*d5d0*/  VIADD R12, R7, 0x300402 ;  /* 0x00300402070c7836 */ /* 0x000fca0000000000 */
[----:B------:R-:W-:Y:S01]  /*d5e0*/  FSETP.GEU.AND P0, PT, |R12|, 5.8789094863358348022e-39, PT ;  /* 0x004004020c00780b */ /* 0x000fe20003f0e200 */
[----:B0-----:R-:W-:-:S08]  /*d5f0*/  DFMA R14, -R6, R12, 1 ;  /* 0x3ff00000060e742b */ /* 0x001fd0000000010c */
[----:B------:R-:W-:-:S08]  /*d600*/  DFMA R14, R14, R14, R14 ;  /* 0x0000000e0e0e722b */ /* 0x000fd0000000000e */
[----:B------:R-:W-:-:S08]  /*d610*/  DFMA R14, R12, R14, R12 ;  /* 0x0000000e0c0e722b */ /* 0x000fd0000000000c */
[----:B--2-4-:R-:W-:-:S08]  /*d620*/  DFMA R16, -R6, R14, 1 ;  /* 0x3ff000000610742b */ /* 0x014fd0000000010e */
[----:B------:R-:W-:Y:S01]  /*d630*/  DFMA R14, R14, R16, R14 ;  /* 0x000000100e0e722b */ /* 0x000fe2000000000e */
[----:B------:R-:W-:Y:S10]  /*d640*/  @P0 BRA `(.L_x_209) ;  /* 0x0000000000200947 */ /* 0x000ff40003800000 */
[----:B------:R-:W-:Y:S01]  /*d650*/  LOP3.LUT R5, R7, 0x7fffffff, RZ, 0xc0, !PT ;  /* 0x7fffffff07057812 */ /* 0x000fe200078ec0ff */
[----:B------:R-:W-:Y:S01]  /*d660*/  IMAD.MOV.U32 R15, RZ, RZ, R7 ;  /* 0x000000ffff0f7224 */ /* 0x000fe200078e0007 */
[----:B------:R-:W-:Y:S02]  /*d670*/  MOV R14, R6 ;  /* 0x00000006000e7202 */ /* 0x000fe40000000f00 */
[----:B------:R-:W-:Y:S01]  /*d680*/  MOV R12, 0xd6b0 ;  /* 0x0000d6b0000c7802 */ /* 0x000fe20000000f00 */
[----:B------:R-:W-:-:S07]  /*d690*/  VIADD R18, R5, 0xfff00000 ;  /* 0xfff0000005127836 */ /* 0x000fce0000000000 */
[----:B---3--:R-:W-:Y:S05]  /*d6a0*/  CALL.REL.NOINC `($__internal_0_$__cuda_sm20_dblrcp_rn_slowpath_v3) ;  /* 0x0000027000e07944 */ /* 0x008fea0003c00000 */
[----:B------:R-:W-:Y:S01]  /*d6b0*/  MOV R14, R18 ;  /* 0x00000012000e7202 */ /* 0x000fe20000000f00 */
[----:B------:R-:W-:-:S07]  /*d6c0*/  IMAD.MOV.U32 R15, RZ, RZ, R19 ;  /* 0x000000ffff0f7224 */ /* 0x000fce00078e0013 */
.L_x_209:
[----:B------:R-:W-:Y:S05]  /*d6d0*/  BSYNC.RECONVERGENT B0 ;  /* 0x0000000000007941 */ /* 0x000fea0003800200 */
.L_x_208:
[----:B------:R-:W0:Y:S01]  /*d6e0*/  LDCU UR4, c[0x0][0x408] ;  /* 0x00008100ff0477ac */ /* 0x000e220008000800 */
[----:B------:R-:W-:-:S05]  /*d6f0*/  IMAD R5, R8, 0x8, R2 ;  /* 0x0000000808057824 */ /* 0x000fca00078e0202 */
[----:B------:R1:W-:Y:S01]  /*d700*/  STL.64 [R5], R14 ;  /* 0x0000000e05007387 */ /* 0x0003e20000100a00 */
[----:B0-----:R-:W-:-:S09]  /*d710*/  UISETP.GE.AND UP0, UPT, UR4, 0x2, UPT ;  /* 0x000000020400788c */ /* 0x001fd2000bf06270 */
[----:B-1----:R-:W-:Y:S05]  /*d720*/  BRA.U !UP0, `(.L_x_207) ;  /* 0x00000011081c7547 */ /* 0x002fea000b800000 */
[----:B------:R-:W-:Y:S01]  /*d730*/  UIADD3 UR4, UPT, UPT, UR4, -0x2, URZ ;  /* 0xfffffffe04047890 */ /* 0x000fe2000fffe0ff */
[----:B------:R-:W-:Y:S02]  /*d740*/  PRMT R6, RZ, 0x7610, R6 ;  /* 0x00007610ff067816 */ /* 0x000fe40000000006 */
[----:B------:R-:W-:-:S03]  /*d750*/  PRMT R5, RZ, 0x7610, R5 ;  /* 0x00007610ff057816 */ /* 0x000fc60000000005 */
[----:B------:R-:W-:Y:S01]  /*d760*/  MOV R7, UR4 ;  /* 0x0000000400077c02 */ /* 0x000fe20008000f00 */
[----:B------:R-:W-:-:S06]  /*d770*/  UMOV UR4, URZ ;  /* 0x000000ff00047c82 */ /* 0x000fcc0008000000 */
.L_x_217:
[----:B------:R-:W-:Y:S01]  /*d780*/  ISETP.GT.AND P0, PT, R8, R7, PT ;  /* 0x000000070800720c */ /* 0x000fe20003f04270 */
[----:B------:R-:W-:Y:S01]  /*d790*/  UMOV UR5, UR4 ;  /* 0x0000000400057c82 */ /* 0x000fe20008000000 */
[----:B------:R-:W-:Y:S01]  /*d7a0*/  UIADD3 UR4, UPT, UPT, UR4, 0x1, URZ ;  /* 0x0000000104047890 */ /* 0x000fe2000fffe0ff */
[----:B------:R-:W-:Y:S01]  /*d7b0*/  VIADD R6, R6, 0x1 ;  /* 0x0000000106067836 */ /* 0x000fe20000000000 */
[----:B------:R-:W-:Y:S01]  /*d7c0*/  CS2R R44, SRZ ;  /* 0x00000000002c7805 */ /* 0x000fe2000001ff00 */
[----:B------:R-:W-:-:S08]  /*d7d0*/  VIADD R5, R5, 0x1 ;  /* 0x0000000105057836 */ /* 0x000fd00000000000 */
[----:B0-----:R-:W-:Y:S05]  /*d7e0*/  @!P0 BRA `(.L_x_210) ;  /* 0x0000000c006c8947 */ /* 0x001fea0003800000 */
[----:B------:R-:W-:Y:S01]  /*d7f0*/  UISETP.GE.U32.AND UP0, UPT, UR5, 0xf, UPT ;  /* 0x0000000f0500788c */ /* 0x000fe2000bf06070 */
[----:B------:R-:W-:Y:S02]  /*d800*/  MOV R24, R8 ;  /* 0x0000000800187202 */ /* 0x000fe40000000f00 */
[----:B------:R-:W-:-:S06]  /*d810*/  CS2R R44, SRZ ;  /* 0x00000000002c7805 */ /* 0x000fcc000001ff00 */
[----:B------:R-:W-:Y:S05]  /*d820*/  BRA.U !UP0, `(.L_x_211) ;  /* 0x0000000508a07547 */ /* 0x000fea000b800000 */
[----:B------:R-:W-:Y:S01]  /*d830*/  IMAD.MOV.U32 R24, RZ, RZ, R8 ;  /* 0x000000ffff187224 */ /* 0x000fe200078e0008 */
[----:B------:R-:W-:Y:S01]  /*d840*/  CS2R R44, SRZ ;  /* 0x00000000002c7805 */ /* 0x000fe2000001ff00 */
[----:B------:R-:W-:Y:S01]  /*d850*/  ULOP3.LUT UR6, UR4, 0xfffffff0, URZ, 0xc0, !UPT ;  /* 0xfffffff004067892 */ /* 0x000fe2000f8ec0ff */
[----:B------:R-:W-:-:S11]  /*d860*/  UMOV UR5, URZ ;  /* 0x000000ff00057c82 */ /* 0x000fd60008000000 */
.L_x_212:
[----:B------:R-:W0:Y:S01]  /*d870*/  LDC R40, c[0x0][0x408] ;  /* 0x00010200ff287b82 */ /* 0x000e220000000800 */
[----:B------:R-:W-:-:S05]  /*d880*/  IMAD R36, R24, 0x8, R2 ;  /* 0x0000000818247824 */ /* 0x000fca00078e0202 */
[----:B------:R-:W2:Y:S04]  /*d890*/  LDL.64 R18, [R36] ;  /* 0x0000000024127983 */ /* 0x000ea80000100a00 */
[----:B---3--:R-:W3:Y:S04]  /*d8a0*/  LDL.64 R22, [R36+-0x8] ;  /* 0xfffff80024167983 */ /* 0x008ee80000100a00 */
[----:B------:R-:W4:Y:S04]  /*d8b0*/  LDL.64 R28, [R36+-0x10] ;  /* 0xfffff000241c7983 */ /* 0x000f280000100a00 */
[----:B------:R-:W5:Y:S04]  /*d8c0*/  LDL.64 R32, [R36+-0x18] ;  /* 0xffffe80024207983 */ /* 0x000f680000100a00 */
[----:B------:R-:W5:Y:S01]  /*d8d0*/  LDL.64 R38, [R36+-0x20] ;  /* 0xffffe00024267983 */ /* 0x000f620000100a00 */
[----:B0-----:R-:W-:-:S02]  /*d8e0*/  IMAD R13, R24, R40, R7 ;  /* 0x00000028180d7224 */ /* 0x001fc400078e0207 */
[--C-:B------:R-:W-:Y:S01]  /*d8f0*/  IMAD R14, R24, R40, -R40.reuse ;  /* 0x00000028180e7224 */ /* 0x100fe200078e0a28 */
[----:B------:R-:W5:Y:S02]  /*d900*/  LDL.64 R56, [R36+-0x28] ;  /* 0xffffd80024387983 */ /* 0x000f640000100a00 */
[----:B------:R-:W-:Y:S01]  /*d910*/  LEA R13, R13, R0, 0x3 ;  /* 0x000000000d0d7211 */ /* 0x000fe200078e18ff */
[C---:B------:R-:W-:Y:S01]  /*d920*/  IMAD.IADD R15, R14.reuse, 0x1, R7 ;  /* 0x000000010e0f7824 */ /* 0x040fe200078e0207 */
[----:B------:R-:W5:Y:S01]  /*d930*/  LDL.64 R52, [R36+-0x30] ;  /* 0xffffd00024347983 */ /* 0x000f620000100a00 */
[----:B------:R-:W-:-:S03]  /*d940*/  IMAD.IADD R14, R14, 0x1, -R40 ;  /* 0x000000010e0e7824 */ /* 0x000fc600078e0a28 */
[----:B------:R-:W2:Y:S01]  /*d950*/  LDL.64 R12, [R13] ;  /* 0x000000000d0c7983 */ /* 0x000ea20000100a00 */
[-C--:B------:R-:W-:Y:S01]  /*d960*/  LEA R15, R15, R0.reuse, 0x3 ;  /* 0x000000000f0f7211 */ /* 0x080fe200078e18ff */
[C-C-:B------:R-:W-:Y:S02]  /*d970*/  IMAD.IADD R21, R14.reuse, 0x1, R7.reuse ;  /* 0x000000010e157824 */ /* 0x140fe400078e0207 */
[----:B------:R-:W-:Y:S01]  /*d980*/  IMAD.IADD R14, R14, 0x1, -R40 ;  /* 0x000000010e0e7824 */ /* 0x000fe200078e0a28 */
[----:B------:R-:W5:Y:S02]  /*d990*/  LDL.64 R48, [R36+-0x38] ;  /* 0xffffc80024307983 */ /* 0x000f640000100a00 */
[----:B------:R-:W-:Y:S02]  /*d9a0*/  LEA R21, R21, R0, 0x3 ;  /* 0x0000000015157211 */ /* 0x000fe400078e18ff */
[----:B------:R0:W3:Y:S01]  /*d9b0*/  LDL.64 R16, [R15] ;  /* 0x000000000f107983 */ /* 0x0000e20000100a00 */
[----:B------:R-:W-:-:S02]  /*d9c0*/  IMAD.IADD R27, R14, 0x1, R7 ;  /* 0x000000010e1b7824 */ /* 0x000fc400078e0207 */
[----:B------:R-:W-:Y:S01]  /*d9d0*/  IMAD.IADD R14, R14, 0x1, -R40 ;  /* 0x000000010e0e7824 */ /* 0x000fe200078e0a28 */
[----:B------:R-:W4:Y:S02]  /*d9e0*/  LDL.64 R20, [R21] ;  /* 0x0000000015147983 */ /* 0x000f240000100a00 */
[----:B------:R-:W-:Y:S01]  /*d9f0*/  LEA R27, R27, R0, 0x3 ;  /* 0x000000001b1b7211 */ /* 0x000fe200078e18ff */
[----:B------:R-:W-:-:S05]  /*da00*/  IMAD.IADD R31, R14, 0x1, R7 ;  /* 0x000000010e1f7824 */ /* 0x000fca00078e0207 */
[----:B------:R-:W5:Y:S01]  /*da10*/  LDL.64 R26, [R27] ;  /* 0x000000001b1a7983 */ /* 0x000f620000100a00 */
[----:B------:R-:W-:Y:S01]  /*da20*/  LEA R31, R31, R0, 0x3 ;  /* 0x000000001f1f7211 */ /* 0x000fe200078e18ff */
[----:B------:R-:W-:-:S04]  /*da30*/  IMAD.IADD R14, R14, 0x1, -R40 ;  /* 0x000000010e0e7824 */ /* 0x000fc800078e0a28 */
[----:B0-----:R-:W-:Y:S01]  /*da40*/  IMAD.IADD R15, R14, 0x1, R7 ;  /* 0x000000010e0f7824 */ /* 0x001fe200078e0207 */
[----:B------:R-:W5:Y:S03]  /*da50*/  LDL.64 R30, [R31] ;  /* 0x000000001f1e7983 */ /* 0x000f660000100a00 */
[----:B------:R-:W-:-:S05]  /*da60*/  IMAD R15, R15, 0x8, R0 ;  /* 0x000000080f0f7824 */ /* 0x000fca00078e0200 */
[----:B------:R0:W5:Y:S01]  /*da70*/  LDL.64 R34, [R15] ;  /* 0x000000000f227983 */ /* 0x0001620000100a00 */
[----:B------:R-:W-:-:S05]  /*da80*/  IADD3 R14, PT, PT, R14, -R40, RZ ;  /* 0x800000280e0e7210 */ /* 0x000fca0007ffe0ff */
[C---:B------:R-:W-:Y:S02]  /*da90*/  IMAD.IADD R41, R14.reuse, 0x1, R7 ;  /* 0x000000010e297824 */ /* 0x040fe400078e0207 */
[----:B------:R-:W-:-:S03]  /*daa0*/  IMAD.IADD R14, R14, 0x1, -R40 ;  /* 0x000000010e0e7824 */ /* 0x000fc600078e0a28 */
[-C--:B------:R-:W-:Y:S01]  /*dab0*/  LEA R41, R41, R0.reuse, 0x3 ;  /* 0x0000000029297211 */ /* 0x080fe200078e18ff */
[C-C-:B------:R-:W-:Y:S02]  /*dac0*/  IMAD.IADD R43, R14.reuse, 0x1, R7.reuse ;  /* 0x000000010e2b7824 */ /* 0x140fe400078e0207 */
[--C-:B------:R-:W-:Y:S02]  /*dad0*/  IMAD.IADD R14, R14, 0x1, -R40.reuse ;  /* 0x000000010e0e7824 */ /* 0x100fe400078e0a28 */
[----:B------:R1:W5:Y:S01]  /*dae0*/  LDL.64 R54, [R41] ;  /* 0x0000000029367983 */ /* 0x0003620000100a00 */
[-C--:B------:R-:W-:Y:S01]  /*daf0*/  LEA R43, R43, R0.reuse, 0x3 ;  /* 0x000000002b2b7211 */ /* 0x080fe200078e18ff */
[C---:B0-----:R-:W-:Y:S02]  /*db00*/  IMAD.IADD R15, R14.reuse, 0x1, R7 ;  /* 0x000000010e0f7824 */ /* 0x041fe400078e0207 */
[----:B------:R-:W-:Y:S02]  /*db10*/  IMAD.IADD R42, R14, 0x1, -R40 ;  /* 0x000000010e2a7824 */ /* 0x000fe400078e0a28 */
[----:B------:R0:W5:Y:S01]  /*db20*/  LDL.64 R50, [R43] ;  /* 0x000000002b327983 */ /* 0x0001620000100a00 */
[----:B------:R-:W-:-:S06]  /*db30*/  LEA R15, R15, R0, 0x3 ;  /* 0x000000000f0f7211 */ /* 0x000fcc00078e18ff */
[----:B------:R-:W5:Y:S01]  /*db40*/  LDL.64 R14, [R15] ;  /* 0x000000000f0e7983 */ /* 0x000f620000100a00 */
[----:B--2---:R-:W-:Y:S01]  /*db50*/  DFMA R18, R12, R18, R44 ;  /* 0x000000120c12722b */ /* 0x004fe2000000002c */
[C-C-:B------:R-:W-:Y:S02]  /*db60*/  IMAD.IADD R45, R42.reuse, 0x1, R7.reuse ;  /* 0x000000012a2d7824 */ /* 0x140fe400078e0207 */
[----:B------:R-:W2:Y:S01]  /*db70*/  LDL.64 R12, [R36+-0x40] ;  /* 0xffffc000240c7983 */ /* 0x000ea20000100a00 */
[--C-:B------:R-:W-:Y:S02]  /*db80*/  IMAD.IADD R42, R42, 0x1, -R40.reuse ;  /* 0x000000012a2a7824 */ /* 0x100fe400078e0a28 */
[----:B------:R-:W-:Y:S02]  /*db90*/  LEA R45, R45, R0, 0x3 ;  /* 0x000000002d2d7211 */ /* 0x000fe400078e18ff */
[C---:B-1----:R-:W-:Y:S01]  /*dba0*/  IMAD.IADD R41, R42.reuse, 0x1, R7 ;  /* 0x000000012a297824 */ /* 0x042fe200078e0207 */
[----:B---3--:R-:W-:Y:S01]  /*dbb0*/  DFMA R22, R16, R22, R18 ;  /* 0x000000161016722b */ /* 0x008fe20000000012 */
[----:B------:R-:W3:Y:S01]  /*dbc0*/  LDL.64 R16, [R36+-0x48] ;  /* 0xffffb80024107983 */ /* 0x000ee20000100a00 */
[----:B------:R-:W-:-:S03]  /*dbd0*/  IMAD.IADD R42, R42, 0x1, -R40 ;  /* 0x000000012a2a7824 */ /* 0x000fc600078e0a28 */
[----:B------:R1:W3:Y:S01]  /*dbe0*/  LDL.64 R18, [R45] ;  /* 0x000000002d127983 */ /* 0x0002e20000100a00 */
[----:B------:R-:W-:Y:S02]  /*dbf0*/  LEA R41, R41, R0, 0x3 ;  /* 0x0000000029297211 */ /* 0x000fe400078e18ff */
[----:B----4-:R-:W-:Y:S01]  /*dc00*/  DFMA R28, R20, R28, R22 ;  /* 0x0000001c141c722b */ /* 0x010fe20000000016 */
[C---:B0-----:R-:W-:Y:S01]  /*dc10*/  IMAD.IADD R43, R42.reuse, 0x1, R7 ;  /* 0x000000012a2b7824 */ /* 0x041fe200078e0207 */
[----:B------:R-:W4:Y:S01]  /*dc20*/  LDL.64 R20, [R36+-0x50] ;  /* 0xffffb00024147983 */ /* 0x000f220000100a00 */
[----:B------:R-:W-:-:S03]  /*dc30*/  IMAD.IADD R42, R42, 0x1, -R40 ;  /* 0x000000012a2a7824 */ /* 0x000fc600078e0a28 */
[----:B------:R0:W4:Y:S01]  /*dc40*/  LDL.64 R22, [R41] ;  /* 0x0000000029167983 */ /* 0x0001220000100a00 */
[----:B------:R-:W-:Y:S01]  /*dc50*/  LEA R43, R43, R0, 0x3 ;  /* 0x000000002b2b7211 */ /* 0x000fe200078e18ff */
[----:B-----5:R-:W-:Y:S01]  /*dc60*/  DFMA R32, R26, R32, R28 ;  /* 0x000000201a20722b */ /* 0x020fe2000000001c */
[C---:B-1----:R-:W-:Y:S01]  /*dc70*/  IMAD.IADD R45, R42.reuse, 0x1, R7 ;  /* 0x000000012a2d7824 */ /* 0x042fe200078e0207 */
[----:B------:R-:W5:Y:S01]  /*dc80*/  LDL.64 R26, [R36+-0x58] ;  /* 0xffffa800241a7983 */ /* 0x000f620000100a00 */
[----:B------:R-:W-:-:S03]  /*dc90*/  IMAD.IADD R42, R42, 0x1, -R40 ;  /* 0x000000012a2a7824 */ /* 0x000fc600078e0a28 */
[----:B------:R1:W5:Y:S01]  /*dca0*/  LDL.64 R28, [R43] ;  /* 0x000000002b1c7983 */ /* 0x0003620000100a00 */
[----:B------:R-:W-:Y:S01]  /*dcb0*/  LEA R45, R45, R0, 0x3 ;  /* 0x000000002d2d7211 */ /* 0x000fe200078e18ff */
[----:B------:R-:W-:Y:S01]  /*dcc0*/  DFMA R38, R30, R38, R32 ;  /* 0x000000261e26722b */ /* 0x000fe20000000020 */
[C---:B0-----:R-:W-:Y:S01]  /*dcd0*/  IMAD.IADD R41, R42.reuse, 0x1, R7 ;  /* 0x000000012a297824 */ /* 0x041fe200078e0207 */
[----:B------:R-:W5:Y:S01]  /*dce0*/  LDL.64 R30, [R36+-0x60] ;  /* 0xffffa000241e7983 */ /* 0x000f620000100a00 */
[----:B------:R-:W-:-:S03]  /*dcf0*/  IMAD.IADD R42, R42, 0x1, -R40 ;  /* 0x000000012a2a7824 */ /* 0x000fc600078e0a28 */
[----:B------:R-:W5:Y:S01]  /*dd00*/  LDL.64 R32, [R45] ;  /* 0x000000002d207983 */ /* 0x000f620000100a00 */
[----:B------:R-:W-:Y:S01]  /*dd10*/  LEA R58, R41, R0, 0x3 ;  /* 0x00000000293a7211 */ /* 0x000fe200078e18ff */
[----:B------:R-:W-:Y:S01]  /*dd20*/  IMAD.IADD R41, R42, 0x1, R7 ;  /* 0x000000012a297824 */ /* 0x000fe200078e0207 */
[----:B------:R-:W-:Y:S01]  /*dd30*/  DFMA R56, R34, R56, R38 ;  /* 0x000000382238722b */ /* 0x000fe20000000026 */
[----:B------:R-:W5:Y:S02]  /*dd40*/  LDL.64 R34, [R36+-0x68] ;  /* 0xffff980024227983 */ /* 0x000f640000100a00 */
[----:B-1----:R-:W-:Y:S02]  /*dd50*/  IMAD R43, R41, 0x8, R0 ;  /* 0x00000008292b7824 */ /* 0x002fe400078e0200 */
[----:B------:R-:W5:Y:S01]  /*dd60*/  LDL.64 R38, [R58] ;  /* 0x000000003a267983 */ /* 0x000f620000100a00 */
[----:B------:R-:W-:-:S03]  /*dd70*/  IADD3 R47, PT, PT, R7, -R40, R42 ;  /* 0x80000028072f7210 */ /* 0x000fc60007ffe02a */
[----:B------:R-:W5:Y:S01]  /*dd80*/  LDL.64 R40, [R36+-0x70] ;  /* 0xffff900024287983 */ /* 0x000f620000100a00 */
[----:B------:R-:W-:-:S03]  /*dd90*/  LEA R47, R47, R0, 0x3 ;  /* 0x000000002f2f7211 */ /* 0x000fc600078e18ff */
[----:B------:R-:W5:Y:S04]  /*dda0*/  LDL.64 R42, [R43] ;  /* 0x000000002b2a7983 */ /* 0x000f680000100a00 */
[----:B------:R-:W5:Y:S04]  /*ddb0*/  LDL.64 R44, [R36+-0x78] ;  /* 0xffff8800242c7983 */ /* 0x000f680000100a00 */
[----:B------:R-:W5:Y:S01]  /*ddc0*/  LDL.64 R46, [R47] ;  /* 0x000000002f2e7983 */ /* 0x000f620000100a00 */
[----:B------:R-:W-:-:S08]  /*ddd0*/  DFMA R52, R54, R52, R56 ;  /* 0x000000343634722b */ /* 0x000fd00000000038 */
[----:B------:R-:W-:Y:S01]  /*dde0*/  DFMA R48, R50, R48, R52 ;  /* 0x000000303230722b */ /* 0x000fe20000000034 */
[----:B------:R-:W-:-:S04]  /*ddf0*/  UIADD3 UR5, UPT, UPT, UR5, 0x10, URZ ;  /* 0x0000001005057890 */ /* 0x000fc8000fffe0ff */
[----:B------:R-:W-:Y:S01]  /*de00*/  UISETP.NE.AND UP0, UPT, UR5, UR6, UPT ;  /* 0x000000060500728c */ /* 0x000fe2000bf05270 */
[----:B------:R-:W-:Y:S02]  /*de10*/  VIADD R24, R24, 0xfffffff0 ;  /* 0xfffffff018187836 */ /* 0x000fe40000000000 */
[----:B--2---:R-:W-:-:S08]  /*de20*/  DFMA R12, R14, R12, R48 ;  /* 0x0000000c0e0c722b */ /* 0x004fd00000000030 */
[----:B---3--:R-:W-:-:S08]  /*de30*/  DFMA R12, R18, R16, R12 ;  /* 0x00000010120c722b */ /* 0x008fd0000000000c */
[----:B----4-:R-:W-:-:S08]  /*de40*/  DFMA R12, R22, R20, R12 ;  /* 0x00000014160c722b */ /* 0x010fd0000000000c */
[----:B-----5:R-:W-:-:S08]  /*de50*/  DFMA R12, R28, R26, R12 ;  /* 0x0000001a1c0c722b */ /* 0x020fd0000000000c */
[----:B------:R-:W-:-:S08]  /*de60*/  DFMA R12, R32, R30, R12 ;  /* 0x0000001e200c722b */ /* 0x000fd0000000000c */
[----:B------:R-:W-:-:S08]  /*de70*/  DFMA R12, R38, R34, R12 ;  /* 0x00000022260c722b */ /* 0x000fd0000000000c */
[----:B------:R-:W-:-:S08]  /*de80*/  DFMA R12, R42, R40, R12 ;  /* 0x000000282a0c722b */ /* 0x000fd0000000000c */
[----:B------:R-:W-:Y:S01]  /*de90*/  DFMA R44, R46, R44, R12 ;  /* 0x0000002c2e2c722b */ /* 0x000fe2000000000c */
[----:B------:R-:W-:Y:S10]  /*dea0*/  BRA.U UP0, `(.L_x_212) ;  /* 0xfffffff900707547 */ /* 0x000ff4000b83ffff */
.L_x_211:
[----:B------:R-:W-:-:S09]  /*deb0*/  ULOP3.LUT UP0, URZ, UR4, 0xf, URZ, 0xc0, !UPT ;  /* 0x0000000f04ff7892 */ /* 0x000fd2000f80c0ff */
[----:B------:R-:W-:Y:S05]  /*dec0*/  BRA.U !UP0, `(.L_x_210) ;  /* 0x0000000508b47547 */ /* 0x000fea000b800000 */
[----:B------:R-:W-:-:S04]  /*ded0*/  LOP3.LUT R13, R5, 0xf, RZ, 0xc0, !PT ;  /* 0x0000000f050d7812 */ /* 0x000fc800078ec0ff */
[C---:B------:R-:W-:Y:S01]  /*dee0*/  LOP3.LUT P1, RZ, R13.reuse, 0x7, RZ, 0xc0, !PT ;  /* 0x000000070dff7812 */ /* 0x040fe2000782c0ff */
[----:B------:R-:W-:-:S05]  /*def0*/  VIADD R12, R13, 0xffffffff ;  /* 0xffffffff0d0c7836 */ /* 0x000fca0000000000 */
[----:B------:R-:W-:-:S13]  /*df00*/  ISETP.GE.U32.AND P0, PT, R12, 0x7, PT ;  /* 0x000000070c00780c */ /* 0x000fda0003f06070 */
[----:B------:R-:W-:Y:S05]  /*df10*/  @!P0 BRA `(.L_x_213) ;  /* 0x0000000000c48947 */ /* 0x000fea0003800000 */
[----:B------:R-:W0:Y:S01]  /*df20*/  LDC R34, c[0x0][0x408] ;  /* 0x00010200ff227b82 */ /* 0x000e220000000800 */
[----:B------:R-:W-:-:S05]  /*df30*/  LEA R36, R24, R2, 0x3 ;  /* 0x0000000218247211 */ /* 0x000fca00078e18ff */
[----:B------:R-:W2:Y:S01]  /*df40*/  LDL.64 R46, [R36] ;  /* 0x00000000242e7983 */ /* 0x000ea20000100a00 */
[CCC-:B0-----:R-:W-:Y:S02]  /*df50*/  IMAD R13, R24.reuse, R34.reuse, R7.reuse ;  /* 0x00000022180d7224 */ /* 0x1c1fe400078e0207 */
[-C--:B------:R-:W-:Y:S02]  /*df60*/  IMAD R12, R24, R34.reuse, -R34 ;  /* 0x00000022180c7224 */ /* 0x080fe400078e0a22 */
[----:B------:R-:W-:Y:S02]  /*df70*/  IMAD R48, R13, 0x8, R0 ;  /* 0x000000080d307824 */ /* 0x000fe400078e0200 */
[C---:B------:R-:W-:Y:S01]  /*df80*/  IMAD.IADD R13, R12.reuse, 0x1, R7 ;  /* 0x000000010c0d7824 */ /* 0x040fe200078e0207 */
[----:B------:R-:W-:-:S03]  /*df90*/  IADD3 R16, PT, PT, R12, -R34, RZ ;  /* 0x800000220c107210 */ /* 0x000fc60007ffe0ff */
[----:B------:R-:W2:Y:S01]  /*dfa0*/  LDL.64 R48, [R48] ;  /* 0x0000000030307983 */ /* 0x000ea20000100a00 */
[----:B------:R-:W-:Y:S02]  /*dfb0*/  IMAD R14, R13, 0x8, R0 ;  /* 0x000000080d0e7824 */ /* 0x000fe400078e0200 */
[C---:B------:R-:W-:Y:S01]  /*dfc0*/  IMAD.IADD R17, R16.reuse, 0x1, R7 ;  /* 0x0000000110117824 */ /* 0x040fe200078e0207 */
[----:B------:R-:W4:Y:S01]  /*dfd0*/  LDL.64 R12, [R36+-0x8] ;  /* 0xfffff800240c7983 */ /* 0x000f220000100a00 */
[----:B---3--:R-:W-:-:S03]  /*dfe0*/  IADD3 R20, PT, PT, R16, -R34, RZ ;  /* 0x8000002210147210 */ /* 0x008fc60007ffe0ff */
[----:B------:R-:W4:Y:S01]  /*dff0*/  LDL.64 R14, [R14] ;  /* 0x000000000e0e7983 */ /* 0x000f220000100a00 */
[----:B------:R-:W-:Y:S02]  /*e000*/  IMAD R18, R17, 0x8, R0 ;  /* 0x0000000811127824 */ /* 0x000fe400078e0200 */
[C---:B------:R-:W-:Y:S01]  /*e010*/  IMAD.IADD R21, R20.reuse, 0x1, R7 ;  /* 0x0000000114157824 */ /* 0x040fe200078e0207 */
[----:B------:R-:W3:Y:S01]  /*e020*/  LDL.64 R16, [R36+-0x10] ;  /* 0xfffff00024107983 */ /* 0x000ee20000100a00 */
[----:B------:R-:W-:-:S03]  /*e030*/  IADD3 R26, PT, PT, R20, -R34, RZ ;  /* 0x80000022141a7210 */ /* 0x000fc60007ffe0ff */
[----:B------:R-:W3:Y:S01]  /*e040*/  LDL.64 R18, [R18] ;  /* 0x0000000012127983 */ /* 0x000ee20000100a00 */
[----:B------:R-:W-:Y:S02]  /*e050*/  IMAD R22, R21, 0x8, R0 ;  /* 0x0000000815167824 */ /* 0x000fe400078e0200 */
[C---:B------:R-:W-:Y:S01]  /*e060*/  IMAD.IADD R27, R26.reuse, 0x1, R7 ;  /* 0x000000011a1b7824 */ /* 0x040fe200078e0207 */
[----:B------:R-:W5:Y:S01]  /*e070*/  LDL.64 R20, [R36+-0x18] ;  /* 0xffffe80024147983 */ /* 0x000f620000100a00 */
[----:B------:R-:W-:-:S03]  /*e080*/  IADD3 R30, PT, PT, R26, -R34, RZ ;  /* 0x800000221a1e7210 */ /* 0x000fc60007ffe0ff */
[----:B------:R-:W5:Y:S01]  /*e090*/  LDL.64 R22, [R22] ;  /* 0x0000000016167983 */ /* 0x000f620000100a00 */
[----:B------:R-:W-:Y:S02]  /*e0a0*/  IMAD R28, R27, 0x8, R0 ;  /* 0x000000081b1c7824 */ /* 0x000fe400078e0200 */
[C---:B------:R-:W-:Y:S01]  /*e0b0*/  IMAD.IADD R31, R30.reuse, 0x1, R7 ;  /* 0x000000011e1f7824 */ /* 0x040fe200078e0207 */
[----:B------:R-:W5:Y:S01]  /*e0c0*/  LDL.64 R26, [R36+-0x20] ;  /* 0xffffe000241a7983 */ /* 0x000f620000100a00 */
[----:B------:R-:W-:-:S03]  /*e0d0*/  IADD3 R38, PT, PT, R30, -R34, RZ ;  /* 0x800000221e267210 */ /* 0x000fc60007ffe0ff */
[----:B------:R-:W5:Y:S01]  /*e0e0*/  LDL.64 R28, [R28] ;  /* 0x000000001c1c7983 */ /* 0x000f620000100a00 */
[----:B------:R-:W-:Y:S02]  /*e0f0*/  IMAD R32, R31, 0x8, R0 ;  /* 0x000000081f207824 */ /* 0x000fe400078e0200 */
[----:B------:R-:W-:Y:S01]  /*e100*/  IMAD.IADD R35, R38, 0x1, R7 ;  /* 0x0000000126237824 */ /* 0x000fe200078e0207 */
[----:B------:R-:W5:Y:S04]  /*e110*/  LDL.64 R30, [R36+-0x28] ;  /* 0xffffd800241e7983 */ /* 0x000f680000100a00 */
[----:B------:R-:W5:Y:S01]  /*e120*/  LDL.64 R32, [R32] ;  /* 0x0000000020207983 */ /* 0x000f620000100a00 */
[----:B------:R-:W-:Y:S02]  /*e130*/  LEA R39, R35, R0, 0x3 ;  /* 0x0000000023277211 */ /* 0x000fe400078e18ff */
[----:B------:R-:W-:-:S02]  /*e140*/  IADD3 R41, PT, PT, R7, -R34, R38 ;  /* 0x8000002207297210 */ /* 0x000fc40007ffe026 */
[----:B------:R-:W5:Y:S04]  /*e150*/  LDL.64 R34, [R36+-0x30] ;  /* 0xffffd00024227983 */ /* 0x000f680000100a00 */
[----:B------:R-:W5:Y:S01]  /*e160*/  LDL.64 R38, [R39] ;  /* 0x0000000027267983 */ /* 0x000f620000100a00 */
[----:B------:R-:W-:-:S03]  /*e170*/  IMAD R42, R41, 0x8, R0 ;  /* 0x00000008292a7824 */ /* 0x000fc600078e0200 */
[----:B------:R-:W5:Y:S04]  /*e180*/  LDL.64 R40, [R36+-0x38] ;  /* 0xffffc80024287983 */ /* 0x000f680000100a00 */
[----:B------:R-:W5:Y:S01]  /*e190*/  LDL.64 R42, [R42] ;  /* 0x000000002a2a7983 */ /* 0x000f620000100a00 */
[----:B------:R-:W-:Y:S01]  /*e1a0*/  VIADD R24, R24, 0xfffffff8 ;  /* 0xfffffff818187836 */ /* 0x000fe20000000000 */
[----:B--2---:R-:W-:-:S08]  /*e1b0*/  DFMA R46, R48, R46, R44 ;  /* 0x0000002e302e722b */ /* 0x004fd0000000002c */
[----:B----4-:R-:W-:-:S08]  /*e1c0*/  DFMA R12, R14, R12, R46 ;  /* 0x0000000c0e0c722b */ /* 0x010fd0000000002e */
[----:B---3--:R-:W-:-:S08]  /*e1d0*/  DFMA R12, R18, R16, R12 ;  /* 0x00000010120c722b */ /* 0x008fd0000000000c */
[----:B-----5:R-:W-:-:S08]  /*e1e0*/  DFMA R12, R22, R20, R12 ;  /* 0x00000014160c722b */ /* 0x020fd0000000000c */
[----:B------:R-:W-:-:S08]  /*e1f0*/  DFMA R12, R28, R26, R12 ;  /* 0x0000001a1c0c722b */ /* 0x000fd0000000000c */
[----:B------:R-:W-:-:S08]  /*e200*/  DFMA R12, R32, R30, R12 ;  /* 0x0000001e200c722b */ /* 0x000fd0000000000c */
[----:B------:R-:W-:-:S08]  /*e210*/  DFMA R12, R38, R34, R12 ;  /* 0x00000022260c722b */ /* 0x000fd0000000000c */
[----:B------:R-:W-:-:S11]  /*e220*/  DFMA R44, R42, R40, R12 ;  /* 0x000000282a2c722b */ /* 0x000fd6000000000c */
.L_x_213:
[----:B------:R-:W-:Y:S05]  /*e230*/  @!P1 BRA `(.L_x_210) ;  /* 0x0000000000d89947 */ /* 0x000fea0003800000 */
[----:B------:R-:W-:-:S04]  /*e240*/  LOP3.LUT R12, R6, 0xffff, RZ, 0xc0, !PT ;  /* 0x0000ffff060c7812 */ /* 0x000fc800078ec0ff */
[C---:B------:R-:W-:Y:S02]  /*e250*/  LOP3.LUT R13, R12.reuse, 0x7, RZ, 0xc0, !PT ;  /* 0x000000070c0d7812 */ /* 0x040fe400078ec0ff */
[----:B------:R-:W-:Y:S02]  /*e260*/  LOP3.LUT R30, R12, 0x3, RZ, 0xc0, !PT ;  /* 0x000000030c1e7812 */ /* 0x000fe400078ec0ff */
[----:B------:R-:W-:Y:S02]  /*e270*/  IADD3 R13, PT, PT, R13, -0x1, RZ ;  /* 0xffffffff0d0d7810 */ /* 0x000fe40007ffe0ff */
[----:B------:R-:W-:Y:S02]  /*e280*/  ISETP.NE.AND P1, PT, R30, RZ, PT ;  /* 0x000000ff1e00720c */ /* 0x000fe40003f25270 */
[----:B------:R-:W-:-:S13]  /*e290*/  ISETP.GE.U32.AND P0, PT, R13, 0x3, PT ;  /* 0x000000030d00780c */ /* 0x000fda0003f06070 */
[----:B------:R-:W-:Y:S05]  /*e2a0*/  @!P0 BRA `(.L_x_214) ;  /* 0x0000000000648947 */ /* 0x000fea0003800000 */
[----:B---3--:R-:W0:Y:S01]  /*e2b0*/  LDC R23, c[0x0][0x408] ;  /* 0x00010200ff177b82 */ /* 0x008e220000000800 */
[----:B------:R-:W-:-:S05]  /*e2c0*/  IMAD R31, R24, 0x8, R2 ;  /* 0x00000008181f7824 */ /* 0x000fca00078e0202 */
[----:B------:R-:W2:Y:S01]  /*e2d0*/  LDL.64 R28, [R31+-0x18] ;  /* 0xffffe8001f1c7983 */ /* 0x000ea20000100a00 */
[CC--:B0-----:R-:W-:Y:S02]  /*e2e0*/  IMAD R13, R24.reuse, R23.reuse, R7 ;  /* 0x00000017180d7224 */ /* 0x0c1fe400078e0207 */
[--C-:B------:R-:W-:Y:S02]  /*e2f0*/  IMAD R16, R24, R23, -R23.reuse ;  /* 0x0000001718107224 */ /* 0x100fe400078e0a17 */
[--C-:B------:R-:W-:Y:S02]  /*e300*/  IMAD R14, R13, 0x8, R0.reuse ;  /* 0x000000080d0e7824 */ /* 0x100fe400078e0200 */
[----:B------:R-:W3:Y:S01]  /*e310*/  LDL.64 R12, [R31] ;  /* 0x000000001f0c7983 */ /* 0x000ee20000100a00 */
[CC--:B------:R-:W-:Y:S01]  /*e320*/  IADD3 R17, PT, PT, R16.reuse, R7.reuse, RZ ;  /* 0x0000000710117210 */ /* 0x0c0fe20007ffe0ff */
[----:B------:R-:W-:Y:S02]  /*e330*/  IMAD.IADD R20, R16, 0x1, -R23 ;  /* 0x0000000110147824 */ /* 0x000fe400078e0a17 */
[----:B------:R-:W3:Y:S02]  /*e340*/  LDL.64 R14, [R14] ;  /* 0x000000000e0e7983 */ /* 0x000ee40000100a00 */
[--C-:B------:R-:W-:Y:S01]  /*e350*/  IMAD R18, R17, 0x8, R0.reuse ;  /* 0x0000000811127824 */ /* 0x100fe200078e0200 */
[----:B------:R-:W-:Y:S01]  /*e360*/  IADD3 R21, PT, PT, R20, R7, RZ ;  /* 0x0000000714157210 */ /* 0x000fe20007ffe0ff */
[----:B------:R-:W4:Y:S04]  /*e370*/  LDL.64 R16, [R31+-0x8] ;  /* 0xfffff8001f107983 */ /* 0x000f280000100a00 */
[----:B------:R-:W4:Y:S01]  /*e380*/  LDL.64 R18, [R18] ;  /* 0x0000000012127983 */ /* 0x000f220000100a00 */
[----:B------:R-:W-:Y:S01]  /*e390*/  IMAD R26, R21, 0x8, R0 ;  /* 0x00000008151a7824 */ /* 0x000fe200078e0200 */
[----:B------:R-:W-:-:S02]  /*e3a0*/  IADD3 R23, PT, PT, R7, -R23, R20 ;  /* 0x8000001707177210 */ /* 0x000fc40007ffe014 */
[----:B------:R-:W5:Y:S04]  /*e3b0*/  LDL.64 R20, [R31+-0x10] ;  /* 0xfffff0001f147983 */ /* 0x000f680000100a00 */
[----:B------:R-:W5:Y:S01]  /*e3c0*/  LDL.64 R26, [R26] ;  /* 0x000000001a1a7983 */ /* 0x000f620000100a00 */
[----:B------:R-:W-:-:S06]  /*e3d0*/  IMAD R23, R23, 0x8, R0 ;  /* 0x0000000817177824 */ /* 0x000fcc00078e0200 */
[----:B------:R-:W2:Y:S01]  /*e3e0*/  LDL.64 R22, [R23] ;  /* 0x0000000017167983 */ /* 0x000ea20000100a00 */
[----:B------:R-:W-:Y:S01]  /*e3f0*/  IADD3 R24, PT, PT, R24, -0x4, RZ ;  /* 0xfffffffc18187810 */ /* 0x000fe20007ffe0ff */
[----:B---3--:R-:W-:-:S08]  /*e400*/  DFMA R12, R14, R12, R44 ;  /* 0x0000000c0e0c722b */ /* 0x008fd0000000002c */
[----:B----4-:R-:W-:-:S08]  /*e410*/  DFMA R12, R18, R16, R12 ;  /* 0x00000010120c722b */ /* 0x010fd0000000000c */
[----:B-----5:R-:W-:-:S08]  /*e420*/  DFMA R12, R26, R20, R12 ;  /* 0x000000141a0c722b */ /* 0x020fd0000000000c */
[----:B--2---:R-:W-:-:S11]  /*e430*/  DFMA R44, R28, R22, R12 ;  /* 0x000000161c2c722b */ /* 0x004fd6000000000c */
.L_x_214:
[----:B------:R-:W-:Y:S05]  /*e440*/  @!P1 BRA `(.L_x_210) ;  /* 0x0000000000549947 */ /* 0x000fea0003800000 */
[----:B------:R-:W0:Y:S01]  /*e450*/  LDC R17, c[0x0][0x408] ;  /* 0x00010200ff117b82 */ /* 0x000e220000000800 */
[----:B---3--:R-:W-:-:S05]  /*e460*/  IMAD R20, R24, 0x8, R2 ;  /* 0x0000000818147824 */ /* 0x008fca00078e0202 */
[----:B------:R-:W2:Y:S01]  /*e470*/  LDL.64 R14, [R20] ;  /* 0x00000000140e7983 */ /* 0x000ea20000100a00 */
[----:B0-----:R-:W-:-:S04]  /*e480*/  IMAD R13, R24, R17, R7 ;  /* 0x00000011180d7224 */ /* 0x001fc800078e0207 */
[----:B------:R-:W-:-:S06]  /*e490*/  IMAD R13, R13, 0x8, R0 ;  /* 0x000000080d0d7824 */ /* 0x000fcc00078e0200 */
[----:B------:R-:W2:Y:S01]  /*e4a0*/  LDL.64 R12, [R13] ;  /* 0x000000000d0c7983 */ /* 0x000ea20000100a00 */
[----:B------:R-:W-:Y:S01]  /*e4b0*/  ISETP.NE.AND P0, PT, R30, 0x1, PT ;  /* 0x000000011e00780c */ /* 0x000fe20003f05270 */
[----:B--2---:R-:W-:-:S12]  /*e4c0*/  DFMA R44, R12, R14, R44 ;  /* 0x0000000e0c2c722b */ /* 0x004fd8000000002c */
[----:B------:R-:W-:Y:S05]  /*e4d0*/  @!P0 BRA `(.L_x_210) ;  /* 0x0000000000308947 */ /* 0x000fea0003800000 */
[----:B------:R-:W-:Y:S01]  /*e4e0*/  ISETP.NE.AND P0, PT, R30, 0x2, PT ;  /* 0x000000021e00780c */ /* 0x000fe20003f05270 */
[----:B------:R-:W-:Y:S01]  /*e4f0*/  IMAD R12, R24, R17, -R17 ;  /* 0x00000011180c7224 */ /* 0x000fe200078e0a11 */
[----:B------:R-:W2:Y:S04]  /*e500*/  LDL.64 R14, [R20+-0x8] ;  /* 0xfffff800140e7983 */ /* 0x000ea80000100a00 */
[----:B------:R-:W-:-:S05]  /*e510*/  IADD3 R13, PT, PT, R12, R7, RZ ;  /* 0x000000070c0d7210 */ /* 0x000fca0007ffe0ff */
[----:B------:R-:W-:Y:S02]  /*e520*/  IMAD R13, R13, 0x8, R0 ;  /* 0x000000080d0d7824 */ /* 0x000fe400078e0200 */
[----:B------:R-:W-:Y:S01]  /*e530*/  @P0 IADD3 R17, PT, PT, R7, -R17, R12 ;  /* 0x8000001107110210 */ /* 0x000fe20007ffe00c */
[----:B------:R-:W3:Y:S04]  /*e540*/  @P0 LDL.64 R18, [R20+-0x10] ;  /* 0xfffff00014120983 */ /* 0x000ee80000100a00 */
[----:B------:R-:W2:Y:S01]  /*e550*/  LDL.64 R12, [R13] ;  /* 0x000000000d0c7983 */ /* 0x000ea20000100a00 */
[----:B------:R-:W-:-:S06]  /*e560*/  @P0 IMAD R17, R17, 0x8, R0 ;  /* 0x0000000811110824 */ /* 0x000fcc00078e0200 */
[----:B------:R-:W3:Y:S01]  /*e570*/  @P0 LDL.64 R16, [R17] ;  /* 0x0000000011100983 */ /* 0x000ee20000100a00 */
[----:B--2---:R-:W-:-:S08]  /*e580*/  DFMA R44, R12, R14, R44 ;  /* 0x0000000e0c2c722b */ /* 0x004fd0000000002c */
[----:B---3--:R-:W-:-:S11]  /*e590*/  @P0 DFMA R44, R16, R18, R44 ;  /* 0x00000012102c022b */ /* 0x008fd6000000002c */
.L_x_210:
[----:B------:R-:W0:Y:S02]  /*e5a0*/  LDC R12, c[0x0][0x408] ;  /* 0x00010200ff0c7b82 */ /* 0x000e240000000800 */
[----:B0-----:R-:W-:-:S05]  /*e5b0*/  IMAD R13, R7, R12, R7 ;  /* 0x0000000c070d7224 */ /* 0x001fca00078e0207 */
[----:B------:R-:W-:-:S06]  /*e5c0*/  LEA R16, R13, R0, 0x3 ;  /* 0x000000000d107211 */ /* 0x000fcc00078e18ff */
[----:B------:R-:W2:Y:S01]  /*e5d0*/  LDL.64 R16, [R16] ;  /* 0x0000000010107983 */ /* 0x000ea20000100a00 */
[----:B------:R-:W-:Y:S01]  /*e5e0*/  IMAD.MOV.U32 R12, RZ, RZ, 0x1 ;  /* 0x00000001ff0c7424 */ /* 0x000fe200078e00ff */
[----:B------:R-:W-:Y:S01]  /*e5f0*/  DADD R18, -RZ, -R44 ;  /* 0x00000000ff127229 */ /* 0x000fe2000000092c */
[----:B------:R-:W-:Y:S09]  /*e600*/  BSSY.RECONVERGENT B1, `(.L_x_215) ;  /* 0x0000014000017945 */ /* 0x000ff20003800200 */
[----:B------:R-:W-:Y:S01]  /*e610*/  FSETP.GEU.AND P1, PT, |R19|, 6.5827683646048100446e-37, PT ;  /* 0x036000001300780b */ /* 0x000fe20003f2e200 */
[----:B--2---:R-:W0:Y:S02]  /*e620*/  MUFU.RCP64H R13, R17 ;  /* 0x00000011000d7308 */ /* 0x004e240000001800 */
[----:B0-----:R-:W-:-:S08]  /*e630*/  DFMA R14, -R16, R12, 1 ;  /* 0x3ff00000100e742b */ /* 0x001fd0000000010c */
[----:B------:R-:W-:-:S08]  /*e640*/  DFMA R14, R14, R14, R14 ;  /* 0x0000000e0e0e722b */ /* 0x000fd0000000000e */
[----:B------:R-:W-:-:S08]  /*e650*/  DFMA R14, R12, R14, R12 ;  /* 0x0000000e0c0e722b */ /* 0x000fd0000000000c */
[----:B------:R-:W-:-:S08]  /*e660*/  DFMA R12, -R16, R14, 1 ;  /* 0x3ff00000100c742b */ /* 0x000fd0000000010e */
[----:B------:R-:W-:-:S08]  /*e670*/  DFMA R12, R14, R12, R14 ;  /* 0x0000000c0e0c722b */ /* 0x000fd0000000000e */
[----:B---3--:R-:W-:-:S08]  /*e680*/  DMUL R20, R12, -R44 ;  /* 0x8000002c0c147228 */ /* 0x008fd00000000000 */
[----:B------:R-:W-:-:S08]  /*e690*/  DFMA R14, -R16, R20, -R44 ;  /* 0x00000014100e722b */ /* 0x000fd0000000092c */
[----:B------:R-:W-:-:S10]  /*e6a0*/  DFMA R20, R12, R14, R20 ;  /* 0x0000000e0c14722b */ /* 0x000fd40000000014 */
[----:B------:R-:W-:-:S05]  /*e6b0*/  FFMA R12, RZ, R17, R21 ;  /* 0x00000011ff0c7223 */ /* 0x000fca0000000015 */
[----:B------:R-:W-:-:S13]  /*e6c0*/  FSETP.GT.AND P0, PT, |R12|, 1.469367938527859385e-39, PT ;  /* 0x001000000c00780b */ /* 0x000fda0003f04200 */
[----:B------:R-:W-:Y:S05]  /*e6d0*/  @P0 BRA P1, `(.L_x_216) ;  /* 0x0000000000180947 */ /* 0x000fea0000800000 */
[----:B------:R-:W-:Y:S01]  /*e6e0*/  IMAD.MOV.U32 R20, RZ, RZ, R18 ;  /* 0x000000ffff147224 */ /* 0x000fe200078e0012 */
[----:B------:R-:W-:Y:S01]  /*e6f0*/  MOV R24, R16 ;  /* 0x0000001000187202 */ /* 0x000fe20000000f00 */
[----:B------:R-:W-:Y:S01]  /*e700*/  IMAD.MOV.U32 R21, RZ, RZ, R17 ;  /* 0x000000ffff157224 */ /* 0x000fe200078e0011 */
[----:B------:R-:W-:-:S07]  /*e710*/  MOV R18, 0xe730 ;  /* 0x0000e73000127802 */ /* 0x000fce0000000f00 */
[----:B------:R-:W-:Y:S05]  /*e720*/  CALL.REL.NOINC `($__internal_1_$__cuda_sm20_div_rn_f64_full) ;  /* 0x0000026400687944 */ /* 0x000fea0003c00000 */
[----:B------:R-:W-:-:S07]  /*e730*/  IMAD.MOV.U32 R21, RZ, RZ, R19 ;  /* 0x000000ffff157224 */ /* 0x000fce00078e0013 */
.L_x_216:
[----:B------:R-:W-:Y:S05]  /*e740*/  BSYNC.RECONVERGENT B1 ;  /* 0x0000000000017941 */ /* 0x000fea0003800200 */
.L_x_215:
[C---:B------:R-:W-:Y:S02]  /*e750*/  LEA R13, R7.reuse, R2, 0x3 ;  /* 0x00000002070d7211 */ /* 0x040fe400078e18ff */
[C---:B------:R-:W-:Y:S01]  /*e760*/  ISETP.NE.AND P0, PT, R7.reuse, RZ, PT ;  /* 0x000000ff0700720c */ /* 0x040fe20003f05270 */
[----:B------:R-:W-:Y:S02]  /*e770*/  VIADD R7, R7, 0xffffffff ;  /* 0xffffffff07077836 */ /* 0x000fe40000000000 */
[----:B------:R0:W-:Y:S10]  /*e780*/  STL.64 [R13], R20 ;  /* 0x000000140d007387 */ /* 0x0001f40000100a00 */
[----:B------:R-:W-:Y:S05]  /*e790*/  @P0 BRA `(.L_x_217) ;  /* 0xffffffec00f80947 */ /* 0x000fea000383ffff */
.L_x_207:
[----:B------:R-:W5:Y:S02]  /*e7a0*/  LDCU.U8 UR4, c[0x0][0x414] ;  /* 0x00008280ff0477ac */ /* 0x000f640008000000 */
[----:B-----5:R-:W-:-:S04]  /*e7b0*/  UPRMT UR4, UR4, 0x8880, URZ ;  /* 0x0000888004047896 */ /* 0x020fc800080000ff */
[----:B------:R-:W-:-:S09]  /*e7c0*/  UISETP.NE.AND UP0, UPT, UR4, URZ, UPT ;  /* 0x000000ff0400728c */ /* 0x000fd2000bf05270 */
[----:B------:R-:W-:Y:S05]  /*e7d0*/  BRA.U !UP0, `(.L_x_218) ;  /* 0x0000003d08b47547 */ /* 0x000fea000b800000 */
[----:B------:R-:W5:Y:S02]  /*e7e0*/  LDCU UR4, c[0x0][0x404] ;  /* 0x00008080ff0477ac */ /* 0x000f640008000800 */
[----:B-----5:R-:W-:-:S09]  /*e7f0*/  UISETP.GE.AND UP0, UPT, UR4, 0x1, UPT ;  /* 0x000000010400788c */ /* 0x020fd2000bf06270 */
[----:B------:R-:W-:Y:S05]  /*e800*/  BRA.U !UP0, `(.L_x_219) ;  /* 0x0000002d08907547 */ /* 0x000fea000b800000 */
[----:B0---4-:R0:W5:Y:S01]  /*e810*/  LDL.64 R28, [R1+0xf3d8] ;  /* 0x00f3d800011c7983 */ /* 0x0111620000100a00 */
[----:B------:R-:W-:Y:S01]  /*e820*/  UIADD3 UR5, UPT, UPT, UR4, -0x1, URZ ;  /* 0xffffffff04057890 */ /* 0x000fe2000fffe0ff */
[----:B------:R-:W-:Y:S01]  /*e830*/  IMAD.MOV.U32 R8, RZ, RZ, RZ ;  /* 0x000000ffff087224 */ /* 0x000fe200078e00ff */
[----:B------:R-:W-:Y:S02]  /*e840*/  ULOP3.LUT UR6, UR4, 0xf, URZ, 0xc0, !UPT ;  /* 0x0000000f04067892 */ /* 0x000fe4000f8ec0ff */
[----:B------:R-:W-:-:S09]  /*e850*/  UISETP.GE.U32.AND UP0, UPT, UR5, 0xf, UPT ;  /* 0x0000000f0500788c */ /* 0x000fd2000bf06070 */
[----:B0-----:R-:W-:Y:S05]  /*e860*/  BRA.U !UP0, `(.L_x_220) ;  /* 0x00000019082c7547 */ /* 0x001fea000b800000 */
[----:B------:R-:W-:Y:S01]  /*e870*/  ULOP3.LUT UR4, UR4, 0x7ffffff0, URZ, 0xc0, !UPT ;  /* 0x7ffffff004047892 */ /* 0x000fe2000f8ec0ff */
[----:B------:R-:W-:-:S05]  /*e880*/  MOV R6, RZ ;  /* 0x000000ff00067202 */ /* 0x000fca0000000f00 */
[----:B------:R-:W-:-:S07]  /*e890*/  IMAD.U32 R8, RZ, RZ, UR4 ;  /* 0x00000004ff087e24 */ /* 0x000fce000f8e00ff */
.L_x_253:
[----:B0-----:R-:W-:-:S05]  /*e8a0*/  IMAD R5, R6, 0x8, R1 ;  /* 0x0000000806057824 */ /* 0x001fca00078e0201 */
[----:B-123--:R-:W2:Y:S01]  /*e8b0*/  LDL.128 R20, [R5+0x15510] ;  /* 0x0155100005147983 */ /* 0x00eea20000100c00 */
[----:B-----5:R-:W0:Y:S01]  /*e8c0*/  MUFU.RCP64H R13, R29 ;  /* 0x0000001d000d7308 */ /* 0x020e220000001800 */
[----:B------:R-:W-:Y:S02]  /*e8d0*/  HFMA2 R12, -RZ, RZ, 0, 5.9604644775390625e-08 ;  /* 0x00000001ff0c7431 */ /* 0x000fe400000001ff */
[----:B------:R-:W-:Y:S01]  /*e8e0*/  VIADD R6, R6, 0x10 ;  /* 0x0000001006067836 */ /* 0x000fe20000000000 */
[----:B------:R-:W-:Y:S04]  /*e8f0*/  BSSY.RECONVERGENT B1, `(.L_x_221) ;  /* 0x0000015000017945 */ /* 0x000fe80003800200 */
[----:B------:R-:W-:Y:S01]  /*e900*/  ISETP.NE.AND P4, PT, R6, R8, PT ;  /* 0x000000080600720c */ /* 0x000fe20003f85270 */
[----:B0-----:R-:W-:-:S08]  /*e910*/  DFMA R14, -R28, R12, 1 ;  /* 0x3ff000001c0e742b */ /* 0x001fd0000000010c */
[----:B------:R-:W-:-:S08]  /*e920*/  DFMA R14, R14, R14, R14 ;  /* 0x0000000e0e0e722b */ /* 0x000fd0000000000e */
[----:B------:R-:W-:-:S08]  /*e930*/  DFMA R14, R12, R14, R12 ;  /* 0x0000000e0c0e722b */ /* 0x000fd0000000000c */
[----:B------:R-:W-:-:S08]  /*e940*/  DFMA R12, -R28, R14, 1 ;  /* 0x3ff000001c0c742b */ /* 0x000fd0000000010e */
[----:B------:R-:W-:-:S08]  /*e950*/  DFMA R12, R14, R12, R14 ;  /* 0x0000000c0e0c722b */ /* 0x000fd0000000000e */
[----:B--2---:R-:W-:Y:S01]  /*e960*/  DMUL R16, R20, R12 ;  /* 0x0000000c14107228 */ /* 0x004fe20000000000 */
[----:B------:R-:W-:-:S07]  /*e970*/  FSETP.GEU.AND P1, PT, |R21|, 6.5827683646048100446e-37, PT ;  /* 0x036000001500780b */ /* 0x000fce0003f2e200 */
        /* <DEDUP_REMOVED lines=10> */
[----:B------:R-:W-:Y:S01]  /*ea20*/  IMAD.MOV.U32 R16, RZ, RZ, R20 ;  /* 0x000000ffff107224 */ /* 0x000fe200078e0014 */
[----:B------:R-:W-:-:S07]  /*ea30*/  MOV R17, R19 ;  /* 0x0000001300117202 */ /* 0x000fce0000000f00 */
.L_x_222:
[----:B------:R-:W-:Y:S05]  /*ea40*/  BSYNC.RECONVERGENT B1 ;  /* 0x0000000000017941 */ /* 0x000fea0003800200 */
.L_x_221:
[----:B------:R-:W0:Y:S01]  /*ea50*/  MUFU.RCP64H R13, R29 ;  /* 0x0000001d000d7308 */ /* 0x000e220000001800 */
[----:B------:R-:W-:Y:S01]  /*ea60*/  IMAD.MOV.U32 R12, RZ, RZ, 0x1 ;  /* 0x00000001ff0c7424 */ /* 0x000fe200078e00ff */
[----:B------:R-:W-:Y:S01]  /*ea70*/  FSETP.GEU.AND P1, PT, |R23|, 6.5827683646048100446e-37, PT ;  /* 0x036000001700780b */ /* 0x000fe20003f2e200 */
[----:B------:R-:W-:Y:S04]  /*ea80*/  BSSY.RECONVERGENT B1, `(.L_x_223) ;  /* 0x0000013000017945 */ /* 0x000fe80003800200 */
[----:B0-----:R-:W-:-:S08]  /*ea90*/  DFMA R14, -R28, R12, 1 ;  /* 0x3ff000001c0e742b */ /* 0x001fd0000000010c */
        /* <DEDUP_REMOVED lines=17> */
.L_x_224:
[----:B------:R-:W-:Y:S05]  /*ebb0*/  BSYNC.RECONVERGENT B1 ;  /* 0x0000000000017941 */ /* 0x000fea0003800200 */
.L_x_223:
[----:B------:R-:W2:Y:S01]  /*ebc0*/  LDL.128 R20, [R5+0x15520] ;  /* 0x0155200005147983 */ /* 0x000ea20000100c00 */
[----:B------:R-:W0:Y:S01]  /*ebd0*/  MUFU.RCP64H R13, R29 ;  /* 0x0000001d000d7308 */ /* 0x000e220000001800 */
[----:B------:R-:W-:Y:S01]  /*ebe0*/  IMAD.MOV.U32 R12, RZ, RZ, 0x1 ;  /* 0x00000001ff0c7424 */ /* 0x000fe200078e00ff */
[----:B------:R-:W-:Y:S01]  /*ebf0*/  BSSY.RECONVERGENT B1, `(.L_x_225) ;  /* 0x0000015000017945 */ /* 0x000fe20003800200 */
[----:B------:R1:W-:Y:S04]  /*ec00*/  STL.128 [R5+0x14520], R16 ;  /* 0x0145201005007387 */ /* 0x0003e80000100c00 */
        /* <DEDUP_REMOVED lines=11> */
[----:B-1----:R-:W-:Y:S05]  /*ecc0*/  @P0 BRA P1, `(.L_x_226) ;  /* 0x00000000001c0947 */ /* 0x002fea0000800000 */
[----:B------:R-:W-:Y:S01]  /*ecd0*/  IMAD.MOV.U32 R19, RZ, RZ, R21 ;  /* 0x000000ffff137224 */ /* 0x000fe200078e0015 */
[----:B------:R-:W-:Y:S01]  /*ece0*/  MOV R24, R28 ;  /* 0x0000001c00187202 */ /* 0x000fe20000000f00 */
[----:B------:R-:W-:Y:S01]  /*ecf0*/  IMAD.MOV.U32 R21, RZ, RZ, R29 ;  /* 0x000000ffff157224 */ /* 0x000fe200078e001d */
[----:B------:R-:W-:-:S07]  /*ed00*/  MOV R18, 0xed20 ;  /* 0x0000ed2000127802 */ /* 0x000fce0000000f00 */
[----:B------:R-:W-:Y:S05]  /*ed10*/  CALL.REL.NOINC `($__internal_1_$__cuda_sm20_div_rn_f64_full) ;  /* 0x0000025c00ec7944 */ /* 0x000fea0003c00000 */
[----:B------:R-:W-:Y:S01]  /*ed20*/  IMAD.MOV.U32 R12, RZ, RZ, R20 ;  /* 0x000000ffff0c7224 */ /* 0x000fe200078e0014 */
[----:B------:R-:W-:-:S07]  /*ed30*/  MOV R13, R19 ;  /* 0x00000013000d7202 */ /* 0x000fce0000000f00 */
.L_x_226:
[----:B------:R-:W-:Y:S05]  /*ed40*/  BSYNC.RECONVERGENT B1 ;  /* 0x0000000000017941 */ /* 0x000fea0003800200 */
.L_x_225:
        /* <DEDUP_REMOVED lines=21> */
[----:B------:R-:W-:Y:S01]  /*eea0*/  MOV R14, R20 ;  /* 0x00000014000e7202 */ /* 0x000fe20000000f00 */
[----:B------:R-:W-:-:S07]  /*eeb0*/  IMAD.MOV.U32 R15, RZ, RZ, R19 ;  /* 0x000000ffff0f7224 */ /* 0x000fce00078e0013 */
.L_x_228:
[----:B------:R-:W-:Y:S05]  /*eec0*/  BSYNC.RECONVERGENT B1 ;  /* 0x0000000000017941 */ /* 0x000fea0003800200 */
.L_x_227:
        /* <DEDUP_REMOVED lines=17> */
[----:B------:R-:W-:Y:S01]  /*efe0*/  MOV R19, R21 ;  /* 0x0000001500137202 */ /* 0x000fe20000000f00 */
[----:B------:R-:W-:Y:S01]  /*eff0*/  IMAD.MOV.U32 R24, RZ, RZ, R28 ;  /* 0x000000ffff187224 */ /* 0x000fe200078e001c */
[----:B------:R-:W-:Y:S01]  /*f000*/  MOV R18, 0xf030 ;  /* 0x0000f03000127802 */ /* 0x000fe20000000f00 */
[----:B------:R-:W-:-:S07]  /*f010*/  IMAD.MOV.U32 R21, RZ, RZ, R29 ;  /* 0x000000ffff157224 */ /* 0x000fce00078e001d */
[----:B------:R-:W-:Y:S05]  /*f020*/  CALL.REL.NOINC `($__internal_1_$__cuda_sm20_div_rn_f64_full) ;  /* 0x0000025c00287944 */ /* 0x000fea0003c00000 */
[----:B------:R-:W-:Y:S01]  /*f030*/  MOV R16, R20 ;  /* 0x0000001400107202 */ /* 0x000fe20000000f00 */
[----:B------:R-:W-:-:S07]  /*f040*/  IMAD.MOV.U32 R17, RZ, RZ, R19 ;  /* 0x000000ffff117224 */ /* 0x000fce00078e0013 */
.L_x_230:
[----:B------:R-:W-:Y:S05]  /*f050*/  BSYNC.RECONVERGENT B1 ;  /* 0x0000000000017941 */ /* 0x000fea0003800200 */
.L_x_229:
        /* <DEDUP_REMOVED lines=22> */
.L_x_232:
[----:B------:R-:W-:Y:S05]  /*f1c0*/  BSYNC.RECONVERGENT B1 ;  /* 0x0000000000017941 */ /* 0x000fea0003800200 */
.L_x_231:
        /* <DEDUP_REMOVED lines=24> */
.L_x_234:
[----:B------:R-:W-:Y:S05]  /*f350*/  BSYNC.RECONVERGENT B1 ;  /* 0x0000000000017941 */ /* 0x000fea0003800200 */
.L_x_233:
        /* <DEDUP_REMOVED lines=21> */
[----:B------:R-:W-:Y:S02]  /*f4b0*/  IMAD.MOV.U32 R14, RZ, RZ, R20 ;  /* 0x000000ffff0e7224 */ /* 0x000fe400078e0014 */
[----:B------:R-:W-:-:S07]  /*f4c0*/  IMAD.MOV.U32 R15, RZ, RZ, R19 ;  /* 0x000000ffff0f7224 */ /* 0x000fce00078e0013 */
.L_x_236:
[----:B------:R-:W-:Y:S05]  /*f4d0*/  BSYNC.RECONVERGENT B1 ;  /* 0x0000000000017941 */ /* 0x000fea0003800200 */
.L_x_235:
[----:B------:R-:W2:Y:S01]  /*f4e0*/  LDL.128 R20, [R5+0x15550] ;  /* 0x0155500005147983 */ /* 0x000ea20000100c00 */
[----:B------:R-:W0:Y:S01]  /*f4f0*/  MUFU.RCP64H R17, R29 ;  /* 0x0000001d00117308 */ /* 0x000e220000001800 */
[----:B------:R-:W-:Y:S01]  /*f500*/  MOV R16, 0x1 ;  /* 0x0000000100107802 */ /* 0x000fe20000000f00 */
        /* <DEDUP_REMOVED lines=19> */
[----:B------:R-:W-:Y:S02]  /*f640*/  IMAD.MOV.U32 R16, RZ, RZ, R20 ;  /* 0x000000ffff107224 */ /* 0x000fe400078e0014 */
[----:B------:R-:W-:-:S07]  /*f650*/  IMAD.MOV.U32 R17, RZ, RZ, R19 ;  /* 0x000000ffff117224 */ /* 0x000fce00078e0013 */
.L_x_238:
[----:B------:R-:W-:Y:S05]  /*f660*/  BSYNC.RECONVERGENT B1 ;  /* 0x0000000000017941 */ /* 0x000fea0003800200 */
.L_x_237:
[----:B------:R-:W0:Y:S01]  /*f670*/  MUFU.RCP64H R13, R29 ;  /* 0x0000001d000d7308 */ /* 0x000e220000001800 */
[----:B------:R-:W-:Y:S01]  /*f680*/  MOV R12, 0x1 ;  /* 0x00000001000c7802 */ /* 0x000fe20000000f00 */
[----:B------:R-:W-:Y:S01]  /*f690*/  BSSY.RECONVERGENT B1, `(.L_x_239) ;  /* 0x0000014000017945 */ /* 0x000fe20003800200 */
[----:B------:R-:W-:-:S04]  /*f6a0*/  FSETP.GEU.AND P1, PT, |R23|, 6.5827683646048100446e-37, PT ;  /* 0x036000001700780b */ /* 0x000fc80003f2e200 */
        /* <DEDUP_REMOVED lines=18> */
.L_x_240:
[----:B------:R-:W-:Y:S05]  /*f7d0*/  BSYNC.RECONVERGENT B1 ;  /* 0x0000000000017941 */ /* 0x000fea0003800200 */
.L_x_239:
        /* <DEDUP_REMOVED lines=24> */
.L_x_242:
[----:B------:R-:W-:Y:S05]  /*f960*/  BSYNC.RECONVERGENT B1 ;  /* 0x0000000000017941 */ /* 0x000fea0003800200 */
.L_x_241:
        /* <DEDUP_REMOVED lines=21> */
[----:B------:R-:W-:Y:S01]  /*fac0*/  IMAD.MOV.U32 R14, RZ, RZ, R20 ;  /* 0x000000ffff0e7224 */ /* 0x000fe200078e0014 */
[----:B------:R-:W-:-:S07]  /*fad0*/  MOV R15, R19 ;  /* 0x00000013000f7202 */ /* 0x000fce0000000f00 */
.L_x_244:
[----:B------:R-:W-:Y:S05]  /*fae0*/  BSYNC.RECONVERGENT B1 ;  /* 0x0000000000017941 */ /* 0x000fea0003800200 */
.L_x_243:
        /* <DEDUP_REMOVED lines=24> */
.L_x_246:
[----:B------:R-:W-:Y:S05]  /*fc70*/  BSYNC.RECONVERGENT B1 ;  /* 0x0000000000017941 */ /* 0x000fea0003800200 */
.L_x_245:
        /* <DEDUP_REMOVED lines=22> */
.L_x_248:
[----:B------:R-:W-:Y:S05]  /*fde0*/  BSYNC.RECONVERGENT B1 ;  /* 0x0000000000017941 */ /* 0x000fea0003800200 */
.L_x_247:
        /* <DEDUP_REMOVED lines=24> */
.L_x_250:
[----:B------:R-:W-:Y:S05]  /*ff70*/  BSYNC.RECONVERGENT B1 ;  /* 0x0000000000017941 */ /* 0x000fea0003800200 */
.L_x_249:
        /* <DEDUP_REMOVED lines=23> */
.L_x_252:
[----:B------:R-:W-:Y:S05]  /*100f0*/  BSYNC.RECONVERGENT B1 ;  /* 0x0000000000017941 */ /* 0x000fea0003800200 */
.L_x_251:
[----:B------:R0:W-:Y:S01]  /*10100*/  STL.128 [R5+0x14590], R12 ;  /* 0x0145900c05007387 */ /* 0x0001e20000100c00 */
[----:B------:R-:W-:Y:S05]  /*10110*/  @P4 BRA `(.L_x_253) ;  /* 0xffffffe400e04947 */ /* 0x000fea000383ffff */
.L_x_220:
[----:B------:R-:W-:-:S09]  /*10120*/  UISETP.NE.AND UP0, UPT, UR6, URZ, UPT ;  /* 0x000000ff0600728c */ /* 0x000fd2000bf05270 */
[----:B------:R-:W-:Y:S05]  /*10130*/  BRA.U !UP0, `(.L_x_219) ;  /* 0x0000001508447547 */ /* 0x000fea000b800000 */
[----:B------:R-:W4:Y:S01]  /*10140*/  LDCU UR4, c[0x0][0x404] ;  /* 0x00008080ff0477ac */ /* 0x000f220008000800 */
[----:B------:R-:W-:Y:S02]  /*10150*/  UISETP.GE.U32.AND UP0, UPT, UR6, 0x8, UPT ;  /* 0x000000080600788c */ /* 0x000fe4000bf06070 */
[----:B----4-:R-:W-:-:S07]  /*10160*/  ULOP3.LUT UR4, UR4, 0x7, URZ, 0xc0, !UPT ;  /* 0x0000000704047892 */ /* 0x010fce000f8ec0ff */
[----:B------:R-:W-:Y:S05]  /*10170*/  BRA.U !UP0, `(.L_x_254) ;  /* 0x0000000d080c7547 */ /* 0x000fea000b800000 */
[----:B------:R-:W-:-:S05]  /*10180*/  IMAD R6, R8, 0x8, R1 ;  /* 0x0000000808067824 */ /* 0x000fca00078e0201 */
[----:B-1----:R-:W2:Y:S01]  /*10190*/  LDL.64 R18, [R6+0x15510] ;  /* 0x0155100006127983 */ /* 0x002ea20000100a00 */
[----:B0----5:R-:W0:Y:S01]  /*101a0*/  MUFU.RCP64H R13, R29 ;  /* 0x0000001d000d7308 */ /* 0x021e220000001800 */
[----:B------:R-:W-:Y:S01]  /*101b0*/  HFMA2 R12, -RZ, RZ, 0, 5.9604644775390625e-08 ;  /* 0x00000001ff0c7431 */ /* 0x000fe200000001ff */
[----:B------:R-:W-:Y:S05]  /*101c0*/  BSSY.RECONVERGENT B1, `(.L_x_255) ;  /* 0x0000013000017945 */ /* 0x000fea0003800200 */
[----:B0-----:R-:W-:-:S08]  /*101d0*/  DFMA R14, -R28, R12, 1 ;  /* 0x3ff000001c0e742b */ /* 0x001fd0000000010c */
[----:B------:R-:W-:-:S08]  /*101e0*/  DFMA R14, R14, R14, R14 ;  /* 0x0000000e0e0e722b */ /* 0x000fd0000000000e */
[----:B------:R-:W-:-:S08]  /*101f0*/  DFMA R14, R12, R14, R12 ;  /* 0x0000000e0c0e722b */ /* 0x000fd0000000000c */
[----:B------:R-:W-:-:S08]  /*10200*/  DFMA R12, -R28, R14, 1 ;  /* 0x3ff000001c0c742b */ /* 0x000fd0000000010e */
[----:B------:R-:W-:-:S08]  /*10210*/  DFMA R14, R14, R12, R14 ;  /* 0x0000000c0e0e722b */ /* 0x000fd0000000000e */
[----:B--23--:R-:W-:Y:S01]  /*10220*/  DMUL R20, R14, R18 ;  /* 0x000000120e147228 */ /* 0x00cfe20000000000 */
        /* <DEDUP_REMOVED lines=12> */
.L_x_256:
[----:B------:R-:W-:Y:S05]  /*102f0*/  BSYNC.RECONVERGENT B1 ;  /* 0x0000000000017941 */ /* 0x000fea0003800200 */
.L_x_255:
[----:B------:R-:W-:-:S05]  /*10300*/  IMAD R5, R8, 0x8, R1 ;  /* 0x0000000808057824 */ /* 0x000fca00078e0201 */
[----:B------:R0:W-:Y:S04]  /*10310*/  STL.64 [R5+0x14520], R20 ;  /* 0x0145201405007387 */ /* 0x0001e80000100a00 */
[----:B------:R-:W2:Y:S01]  /*10320*/  LDL.64 R18, [R6+0x15518] ;  /* 0x0155180006127983 */ /* 0x000ea20000100a00 */
[----:B------:R-:W1:Y:S01]  /*10330*/  MUFU.RCP64H R13, R29 ;  /* 0x0000001d000d7308 */ /* 0x000e620000001800 */
[----:B------:R-:W-:Y:S01]  /*10340*/  MOV R12, 0x1 ;  /* 0x00000001000c7802 */ /* 0x000fe20000000f00 */
[----:B------:R-:W-:Y:S05]  /*10350*/  BSSY.RECONVERGENT B1, `(.L_x_257) ;  /* 0x0000013000017945 */ /* 0x000fea0003800200 */
[----:B-1----:R-:W-:-:S08]  /*10360*/  DFMA R14, -R28, R12, 1 ;  /* 0x3ff000001c0e742b */ /* 0x002fd0000000010c */
[----:B------:R-:W-:-:S08]  /*10370*/  DFMA R14, R14, R14, R14 ;  /* 0x0000000e0e0e722b */ /* 0x000fd0000000000e */
[----:B------:R-:W-:-:S08]  /*10380*/  DFMA R14, R12, R14, R12 ;  /* 0x0000000e0c0e722b */ /* 0x000fd0000000000c */
[----:B------:R-:W-:-:S08]  /*10390*/  DFMA R12, -R28, R14, 1 ;  /* 0x3ff000001c0c742b */ /* 0x000fd0000000010e */
[----:B------:R-:W-:-:S08]  /*103a0*/  DFMA R16, R14, R12, R14 ;  /* 0x0000000c0e10722b */ /* 0x000fd0000000000e */
[----:B--2---:R-:W-:Y:S01]  /*103b0*/  DMUL R12, R16, R18 ;  /* 0x00000012100c7228 */ /* 0x004fe20000000000 */
[----:B------:R-:W-:-:S07]  /*103c0*/  FSETP.GEU.AND P1, PT, |R19|, 6.5827683646048100446e-37, PT ;  /* 0x036000001300780b */ /* 0x000fce0003f2e200 */
[----:B------:R-:W-:-:S08]  /*103d0*/  DFMA R14, -R28, R12, R18 ;  /* 0x0000000c1c0e722b */ /* 0x000fd00000000112 */
[----:B0-----:R-:W-:-:S10]  /*103e0*/  DFMA R20, R16, R14, R12 ;  /* 0x0000000e1014722b */ /* 0x001fd4000000000c */
        /* <DEDUP_REMOVED lines=9> */
.L_x_258:
[----:B------:R-:W-:Y:S05]  /*10480*/  BSYNC.RECONVERGENT B1 ;  /* 0x0000000000017941 */ /* 0x000fea0003800200 */
.L_x_257:
[----:B------:R0:W-:Y:S04]  /*10490*/  STL.64 [R5+0x14528], R20 ;  /* 0x0145281405007387 */ /* 0x0001e80000100a00 */
[----:B------:R-:W2:Y:S01]  /*104a0*/  LDL.64 R18, [R6+0x15520] ;  /* 0x0155200006127983 */ /* 0x000ea20000100a00 */
[----:B------:R-:W1:Y:S01]  /*104b0*/  MUFU.RCP64H R13, R29 ;  /* 0x0000001d000d7308 */ /* 0x000e620000001800 */
[----:B------:R-:W-:Y:S01]  /*104c0*/  IMAD.MOV.U32 R12, RZ, RZ, 0x1 ;  /* 0x00000001ff0c7424 */ /* 0x000fe200078e00ff */
        /* <DEDUP_REMOVED lines=19> */
.L_x_260:
[----:B------:R-:W-:Y:S05]  /*10600*/  BSYNC.RECONVERGENT B1 ;  /* 0x0000000000017941 */ /* 0x000fea0003800200 */
.L_x_259:
        /* <DEDUP_REMOVED lines=23> */
.L_x_262:
[----:B------:R-:W-:Y:S05]  /*10780*/  BSYNC.RECONVERGENT B1 ;  /* 0x0000000000017941 */ /* 0x000fea0003800200 */
.L_x_261:
        /* <DEDUP_REMOVED lines=23> */
.L_x_264:
[----:B------:R-:W-:Y:S05]  /*10900*/  BSYNC.RECONVERGENT B1 ;  /* 0x0000000000017941 */ /* 0x000fea0003800200 */
.L_x_263:
        /* <DEDUP_REMOVED lines=23> */
.L_x_266:
[----:B------:R-:W-:Y:S05]  /*10a80*/  BSYNC.RECONVERGENT B1 ;  /* 0x0000000000017941 */ /* 0x000fea0003800200 */
.L_x_265:
        /* <DEDUP_REMOVED lines=23> */
.L_x_268:
[----:B------:R-:W-:Y:S05]  /*10c00*/  BSYNC.RECONVERGENT B1 ;  /* 0x0000000000017941 */ /* 0x000fea0003800200 */
.L_x_267:
        /* <DEDUP_REMOVED lines=23> */
.L_x_270:
[----:B------:R-:W-:Y:S05]  /*10d80*/  BSYNC.RECONVERGENT B1 ;  /* 0x0000000000017941 */ /* 0x000fea0003800200 */
.L_x_269:
[----:B------:R4:W-:Y:S01]  /*10d90*/  STL.64 [R5+0x14558], R20 ;  /* 0x0145581405007387 */ /* 0x0009e20000100a00 */
[----:B------:R-:W-:-:S07]  /*10da0*/  VIADD R8, R8, 0x8 ;  /* 0x0000000808087836 */ /* 0x000fce0000000000 */
.L_x_254:
[----:B------:R-:W-:-:S09]  /*10db0*/  UISETP.NE.AND UP0, UPT, UR4, URZ, UPT ;  /* 0x000000ff0400728c */ /* 0x000fd2000bf05270 */
[----:B------:R-:W-:Y:S05]  /*10dc0*/  BRA.U !UP0, `(.L_x_219) ;  /* 0x0000000908207547 */ /* 0x000fea000b800000 */
[----:B------:R-:W0:Y:S01]  /*10dd0*/  LDCU UR5, c[0x0][0x404] ;  /* 0x00008080ff0577ac */ /* 0x000e220008000800 */
[----:B------:R-:W-:Y:S02]  /*10de0*/  UISETP.GE.U32.AND UP0, UPT, UR4, 0x4, UPT ;  /* 0x000000040400788c */ /* 0x000fe4000bf06070 */
[----:B0-----:R-:W-:-:S07]  /*10df0*/  ULOP3.LUT UR5, UR5, 0x3, URZ, 0xc0, !UPT ;  /* 0x0000000305057892 */ /* 0x001fce000f8ec0ff */
[----:B------:R-:W-:Y:S05]  /*10e00*/  BRA.U !UP0, `(.L_x_271) ;  /* 0x00000005088c7547 */ /* 0x000fea000b800000 */
[----:B----4-:R-:W-:-:S05]  /*10e10*/  LEA R5, R8, R1, 0x3 ;  /* 0x0000000108057211 */ /* 0x010fca00078e18ff */
[----:B-1----:R-:W2:Y:S01]  /*10e20*/  LDL.64 R18, [R5+0x15510] ;  /* 0x0155100005127983 */ /* 0x002ea20000100a00 */
[----:B-----5:R-:W0:Y:S01]  /*10e30*/  MUFU.RCP64H R7, R29 ;  /* 0x0000001d00077308 */ /* 0x020e220000001800 */
[----:B------:R-:W-:Y:S01]  /*10e40*/  IMAD.MOV.U32 R6, RZ, RZ, 0x1 ;  /* 0x00000001ff067424 */ /* 0x000fe200078e00ff */
        /* <DEDUP_REMOVED lines=19> */
.L_x_273:
[----:B------:R-:W-:Y:S05]  /*10f80*/  BSYNC.RECONVERGENT B1 ;  /* 0x0000000000017941 */ /* 0x000fea0003800200 */
.L_x_272:
[----:B------:R-:W-:-:S05]  /*10f90*/  LEA R6, R8, R1, 0x3 ;  /* 0x0000000108067211 */ /* 0x000fca00078e18ff */
        /* <DEDUP_REMOVED lines=23> */
.L_x_275:
[----:B------:R-:W-:Y:S05]  /*11110*/  BSYNC.RECONVERGENT B1 ;  /* 0x0000000000017941 */ /* 0x000fea0003800200 */
.L_x_274:
        /* <DEDUP_REMOVED lines=23> */
.L_x_277:
[----:B------:R-:W-:Y:S05]  /*11290*/  BSYNC.RECONVERGENT B1 ;  /* 0x0000000000017941 */ /* 0x000fea0003800200 */
.L_x_276:
        /* <DEDUP_REMOVED lines=23> */
.L_x_279:
[----:B------:R-:W-:Y:S05]  /*11410*/  BSYNC.RECONVERGENT B1 ;  /* 0x0000000000017941 */ /* 0x000fea0003800200 */
.L_x_278:
[----:B------:R0:W-:Y:S01]  /*11420*/  STL.64 [R6+0x14538], R20 ;  /* 0x0145381406007387 */ /* 0x0001e20000100a00 */
[----:B------:R-:W-:-:S07]  /*11430*/  VIADD R8, R8, 0x4 ;  /* 0x0000000408087836 */ /* 0x000fce0000000000 */
.L_x_271:
[----:B------:R-:W-:-:S09]  /*11440*/  UISETP.NE.AND UP0, UPT, UR5, URZ, UPT ;  /* 0x000000ff0500728c */ /* 0x000fd2000bf05270 */
[----:B------:R-:W-:Y:S05]  /*11450*/  BRA.U !UP0, `(.L_x_219) ;  /* 0x00000001087c7547 */ /* 0x000fea000b800000 */
[----:B------:R-:W-:-:S05]  /*11460*/  UMOV UR4, URZ ;  /* 0x000000ff00047c82 */ /* 0x000fca0008000000 */
.L_x_282:
[----:B-1----:R-:W-:-:S06]  /*11470*/  IMAD R18, R8, 0x8, R1 ;  /* 0x0000000808127824 */ /* 0x002fcc00078e0201 */
[----:B------:R-:W2:Y:S01]  /*11480*/  LDL.64 R18, [R18+0x15510] ;  /* 0x0155100012127983 */ /* 0x000ea20000100a00 */
[----:B-----5:R-:W1:Y:S01]  /*11490*/  MUFU.RCP64H R7, R29 ;  /* 0x0000001d00077308 */ /* 0x020e620000001800 */
[----:B0-----:R-:W-:Y:S01]  /*114a0*/  HFMA2 R6, -RZ, RZ, 0, 5.9604644775390625e-08 ;  /* 0x00000001ff067431 */ /* 0x001fe200000001ff */
[----:B------:R-:W-:Y:S01]  /*114b0*/  UIADD3 UR4, UPT, UPT, UR4, 0x1, URZ ;  /* 0x0000000104047890 */ /* 0x000fe2000fffe0ff */
[----:B------:R-:W-:Y:S03]  /*114c0*/  BSSY.RECONVERGENT B1, `(.L_x_280) ;  /* 0x0000014000017945 */ /* 0x000fe60003800200 */
[----:B------:R-:W-:Y:S01]  /*114d0*/  UISETP.NE.AND UP0, UPT, UR4, UR5, UPT ;  /* 0x000000050400728c */ /* 0x000fe2000bf05270 */
[----:B-1----:R-:W-:-:S08]  /*114e0*/  DFMA R12, -R28, R6, 1 ;  /* 0x3ff000001c0c742b */ /* 0x002fd00000000106 */
[----:B------:R-:W-:-:S08]  /*114f0*/  DFMA R12, R12, R12, R12 ;  /* 0x0000000c0c0c722b */ /* 0x000fd0000000000c */
[----:B------:R-:W-:-:S08]  /*11500*/  DFMA R12, R6, R12, R6 ;  /* 0x0000000c060c722b */ /* 0x000fd00000000006 */
[----:B------:R-:W-:-:S08]  /*11510*/  DFMA R6, -R28, R12, 1 ;  /* 0x3ff000001c06742b */ /* 0x000fd0000000010c */
[----:B------:R-:W-:-:S08]  /*11520*/  DFMA R12, R12, R6, R12 ;  /* 0x000000060c0c722b */ /* 0x000fd0000000000c */
[----:B--234-:R-:W-:Y:S01]  /*11530*/  DMUL R20, R12, R18 ;  /* 0x000000120c147228 */ /* 0x01cfe20000000000 */
        /* <DEDUP_REMOVED lines=12> */
.L_x_281:
[----:B------:R-:W-:Y:S05]  /*11600*/  BSYNC.RECONVERGENT B1 ;  /* 0x0000000000017941 */ /* 0x000fea0003800200 */
.L_x_280:
[C---:B------:R-:W-:Y:S01]  /*11610*/  IMAD R5, R8.reuse, 0x8, R1 ;  /* 0x0000000808057824 */ /* 0x040fe200078e0201 */
[----:B------:R-:W-:-:S04]  /*11620*/  IADD3 R8, PT, PT, R8, 0x1, RZ ;  /* 0x0000000108087810 */ /* 0x000fc80007ffe0ff */
[----:B------:R0:W-:Y:S01]  /*11630*/  STL.64 [R5+0x14520], R20 ;  /* 0x0145201405007387 */ /* 0x0001e20000100a00 */
[----:B------:R-:W-:Y:S05]  /*11640*/  BRA.U UP0, `(.L_x_282) ;  /* 0xfffffffd00887547 */ /* 0x000fea000b83ffff */
.L_x_219:
[----:B------:R-:W1:Y:S01]  /*11650*/  LDCU UR4, c[0x0][0x404] ;  /* 0x00008080ff0477ac */ /* 0x000e620008000800 */
[----:B------:R-:W2:Y:S01]  /*11660*/  LDCU UR5, c[0x0][0x408] ;  /* 0x00008100ff0577ac */ /* 0x000ea20008000800 */
[----:B-1----:R-:W-:-:S04]  /*11670*/  UISETP.GE.AND UP0, UPT, UR4, 0x1, UPT ;  /* 0x000000010400788c */ /* 0x002fc8000bf06270 */
[----:B--2---:R-:W-:-:S09]  /*11680*/  UISETP.LT.OR UP0, UPT, UR5, 0x2, !UP0 ;  /* 0x000000020500788c */ /* 0x004fd2000c701670 */
[----:B------:R-:W-:Y:S05]  /*11690*/  BRA.U UP0, `(.L_x_218) ;  /* 0x0000001100047547 */ /* 0x000fea000b800000 */
[----:B----4-:R-:W-:Y:S01]  /*116a0*/  PRMT R16, RZ, 0x7610, R16 ;  /* 0x00007610ff107816 */ /* 0x010fe20000000010 */
[----:B------:R-:W-:Y:S01]  /*116b0*/  UMOV UR6, 0x1 ;  /* 0x0000000100067882 */ /* 0x000fe20000000000 */
[----:B0-----:R-:W-:Y:S01]  /*116c0*/  PRMT R15, RZ, 0x7610, R15 ;  /* 0x00007610ff0f7816 */ /* 0x001fe2000000000f */
[----:B------:R-:W-:-:S06]  /*116d0*/  UMOV UR4, URZ ;  /* 0x000000ff00047c82 */ /* 0x000fcc0008000000 */
.L_x_291:
[----:B------:R-:W0:Y:S02]  /*116e0*/  LDC R6, c[0x0][0x408] ;  /* 0x00010200ff067b82 */ /* 0x000e240000000800 */
[----:B0-----:R-:W-:-:S04]  /*116f0*/  IMAD R7, R6, UR6, RZ ;  /* 0x0000000606077c24 */ /* 0x001fc8000f8e02ff */
[----:B------:R-:W-:-:S04]  /*11700*/  VIADD R5, R7, UR6 ;  /* 0x0000000607057c36 */ /* 0x000fc80008000000 */
[----:B------:R-:W-:-:S06]  /*11710*/  IMAD R22, R5, 0x8, R0 ;  /* 0x0000000805167824 */ /* 0x000fcc00078e0200 */
[----:B---3-5:R-:W5:Y:S01]  /*11720*/  LDL.64 R22, [R22] ;  /* 0x0000000016167983 */ /* 0x028f620000100a00 */
[----:B------:R-:W-:Y:S01]  /*11730*/  VIADD R15, R15, 0x1 ;  /* 0x000000010f0f7836 */ /* 0x000fe20000000000 */
[----:B------:R-:W-:Y:S01]  /*11740*/  IADD3 R16, PT, PT, R16, 0x1, RZ ;  /* 0x0000000110107810 */ /* 0x000fe20007ffe0ff */
[----:B------:R-:W-:Y:S01]  /*11750*/  UMOV UR7, UR6 ;  /* 0x0000000600077c82 */ /* 0x000fe20008000000 */
[----:B------:R-:W-:Y:S01]  /*11760*/  ULOP3.LUT UR10, UR6, 0x7ffffff0, URZ, 0xc0, !UPT ;  /* 0x7ffffff0060a7892 */ /* 0x000fe2000f8ec0ff */
[----:B------:R-:W-:Y:S01]  /*11770*/  IMAD.MOV.U32 R14, RZ, RZ, RZ ;  /* 0x000000ffff0e7224 */ /* 0x000fe200078e00ff */
[----:B------:R-:W-:Y:S01]  /*11780*/  LOP3.LUT R12, R15, 0xffff, RZ, 0xc0, !PT ;  /* 0x0000ffff0f0c7812 */ /* 0x000fe200078ec0ff */
[----:B------:R-:W-:Y:S01]  /*11790*/  UIADD3 UR6, UPT, UPT, UR6, 0x1, URZ ;  /* 0x0000000106067890 */ /* 0x000fe2000fffe0ff */
[----:B------:R-:W-:Y:S02]  /*117a0*/  LOP3.LUT R5, R16, 0xffff, RZ, 0xc0, !PT ;  /* 0x0000ffff10057812 */ /* 0x000fe400078ec0ff */
[----:B------:R-:W-:-:S02]  /*117b0*/  LOP3.LUT R8, R12, 0xf, RZ, 0xc0, !PT ;  /* 0x0000000f0c087812 */ /* 0x000fc400078ec0ff */
[C---:B------:R-:W-:Y:S02]  /*117c0*/  LOP3.LUT R13, R5.reuse, 0x7, RZ, 0xc0, !PT ;  /* 0x00000007050d7812 */ /* 0x040fe400078ec0ff */
[----:B------:R-:W-:Y:S01]  /*117d0*/  ISETP.NE.AND P4, PT, R6, UR6, PT ;  /* 0x0000000606007c0c */ /* 0x000fe2000bf85270 */
[----:B------:R-:W-:Y:S01]  /*117e0*/  VIADD R8, R8, 0xffffffff ;  /* 0xffffffff08087836 */ /* 0x000fe20000000000 */
[----:B------:R-:W-:Y:S02]  /*117f0*/  LOP3.LUT R5, R5, 0x3, RZ, 0xc0, !PT ;  /* 0x0000000305057812 */ /* 0x000fe400078ec0ff */
[----:B------:R-:W-:-:S09]  /*11800*/  IADD3 R13, PT, PT, R13, -0x1, RZ ;  /* 0xffffffff0d0d7810 */ /* 0x000fd20007ffe0ff */
.L_x_290:
[----:B------:R-:W-:Y:S01]  /*11810*/  UISETP.GE.U32.AND UP0, UPT, UR4, 0xf, UPT ;  /* 0x0000000f0400788c */ /* 0x000fe2000bf06070 */
[----:B------:R-:W-:Y:S01]  /*11820*/  IMAD.MOV.U32 R24, RZ, RZ, RZ ;  /* 0x000000ffff187224 */ /* 0x000fe200078e00ff */
[----:B------:R-:W-:-:S07]  /*11830*/  CS2R R44, SRZ ;  /* 0x00000000002c7805 */ /* 0x000fce000001ff00 */
[----:B------:R-:W-:Y:S05]  /*11840*/  BRA.U !UP0, `(.L_x_283) ;  /* 0x0000000508647547 */ /* 0x000fea000b800000 */
[----:B------:R-:W-:Y:S01]  /*11850*/  CS2R R44, SRZ ;  /* 0x00000000002c7805 */ /* 0x000fe2000001ff00 */
[----:B------:R-:W-:-:S06]  /*11860*/  UMOV UR5, URZ ;  /* 0x000000ff00057c82 */ /* 0x000fcc0008000000 */
.L_x_284:
[----:B------:R-:W0:Y:S01]  /*11870*/  LDC R17, c[0x0][0x404] ;  /* 0x00010100ff117b82 */ /* 0x000e220000000800 */
[----:B------:R-:W-:-:S05]  /*11880*/  IADD3 R19, PT, PT, R7, UR5, RZ ;  /* 0x0000000507137c10 */ /* 0x000fca000fffe0ff */
[----:B------:R-:W-:-:S05]  /*11890*/  IMAD R6, R19, 0x8, R0 ;  /* 0x0000000813067824 */ /* 0x000fca00078e0200 */
[----:B------:R-:W2:Y:S04]  /*118a0*/  LDL.64 R50, [R6] ;  /* 0x0000000006327983 */ /* 0x000ea80000100a00 */
[----:B------:R-:W3:Y:S04]  /*118b0*/  LDL.64 R46, [R6+0x8] ;  /* 0x00000800062e7983 */ /* 0x000ee80000100a00 */
[----:B------:R-:W4:Y:S04]  /*118c0*/  LDL.64 R40, [R6+0x10] ;  /* 0x0000100006287983 */ /* 0x000f280000100a00 */
[----:B------:R-:W4:Y:S01]  /*118d0*/  LDL.64 R26, [R6+0x20] ;  /* 0x00002000061a7983 */ /* 0x000f220000100a00 */
[----:B0-----:R-:W-:-:S03]  /*118e0*/  IMAD R18, R17, UR5, R14 ;  /* 0x0000000511127c24 */ /* 0x001fc6000f8e020e */
[----:B------:R-:W4:Y:S01]  /*118f0*/  LDL.64 R30, [R6+0x28] ;  /* 0x00002800061e7983 */ /* 0x000f220000100a00 */
[C-C-:B------:R-:W-:Y:S01]  /*11900*/  IMAD R48, R18.reuse, 0x8, R10.reuse ;  /* 0x0000000812307824 */ /* 0x140fe200078e020a */
[----:B------:R-:W-:Y:S02]  /*11910*/  IADD3 R18, PT, PT, R18, R17, RZ ;  /* 0x0000001112127210 */ /* 0x000fe40007ffe0ff */
[----:B------:R-:W4:Y:S04]  /*11920*/  LDL.64 R34, [R6+0x30] ;  /* 0x0000300006227983 */ /* 0x000f280000100a00 */
[----:B------:R-:W2:Y:S01]  /*11930*/  LDL.64 R48, [R48] ;  /* 0x0000000030307983 */ /* 0x000ea20000100a00 */
[C---:B------:R-:W-:Y:S02]  /*11940*/  IMAD R42, R18.reuse, 0x8, R10 ;  /* 0x00000008122a7824 */ /* 0x040fe400078e020a */
[--C-:B------:R-:W-:Y:S01]  /*11950*/  IMAD.IADD R18, R18, 0x1, R17.reuse ;  /* 0x0000000112127824 */ /* 0x100fe200078e0211 */
[----:B------:R-:W4:Y:S04]  /*11960*/  LDL.64 R58, [R6+0x38] ;  /* 0x00003800063a7983 */ /* 0x000f280000100a00 */
[----:B------:R-:W3:Y:S01]  /*11970*/  LDL.64 R42, [R42] ;  /* 0x000000002a2a7983 */ /* 0x000ee20000100a00 */
[C---:B------:R-:W-:Y:S01]  /*11980*/  LEA R20, R18.reuse, R10, 0x3 ;  /* 0x0000000a12147211 */ /* 0x040fe200078e18ff */
[----:B------:R-:W-:-:S02]  /*11990*/  IMAD.IADD R24, R18, 0x1, R17 ;  /* 0x0000000112187824 */ /* 0x000fc400078e0211 */
[----:B------:R-:W4:Y:S02]  /*119a0*/  LDL.64 R18, [R6+0x18] ;  /* 0x0000180006127983 */ /* 0x000f240000100a00 */
[C---:B------:R-:W-:Y:S02]  /*119b0*/  IMAD R28, R24.reuse, 0x8, R10 ;  /* 0x00000008181c7824 */ /* 0x040fe400078e020a */
[----:B------:R-:W4:Y:S01]  /*119c0*/  LDL.64 R20, [R20] ;  /* 0x0000000014147983 */ /* 0x000f220000100a00 */
[----:B------:R-:W-:-:S03]  /*119d0*/  IADD3 R24, PT, PT, R24, R17, RZ ;  /* 0x0000001118187210 */ /* 0x000fc60007ffe0ff */
[----:B------:R-:W4:Y:S02]  /*119e0*/  LDL.64 R28, [R28] ;  /* 0x000000001c1c7983 */ /* 0x000f240000100a00 */
[C---:B------:R-:W-:Y:S02]  /*119f0*/  IMAD R32, R24.reuse, 0x8, R10 ;  /* 0x0000000818207824 */ /* 0x040fe400078e020a */
[--C-:B------:R-:W-:Y:S01]  /*11a00*/  IMAD.IADD R24, R24, 0x1, R17.reuse ;  /* 0x0000000118187824 */ /* 0x100fe200078e0211 */
[----:B------:R-:W4:Y:S04]  /*11a10*/  LDL.64 R54, [R6+0x40] ;  /* 0x0000400006367983 */ /* 0x000f280000100a00 */
[----:B------:R-:W4:Y:S01]  /*11a20*/  LDL.64 R32, [R32] ;  /* 0x0000000020207983 */ /* 0x000f220000100a00 */
[C---:B------:R-:W-:Y:S01]  /*11a30*/  LEA R38, R24.reuse, R10, 0x3 ;  /* 0x0000000a18267211 */ /* 0x040fe200078e18ff */
[----:B------:R-:W-:-:S05]  /*11a40*/  IMAD.IADD R24, R24, 0x1, R17 ;  /* 0x0000000118187824 */ /* 0x000fca00078e0211 */
[----:B------:R-:W4:Y:S01]  /*11a50*/  LDL.64 R38, [R38] ;  /* 0x0000000026267983 */ /* 0x000f220000100a00 */
[----:B------:R-:W-:-:S06]  /*11a60*/  IMAD R60, R24, 0x8, R10 ;  /* 0x00000008183c7824 */ /* 0x000fcc00078e020a */
[----:B------:R-:W4:Y:S01]  /*11a70*/  LDL.64 R60, [R60] ;  /* 0x000000003c3c7983 */ /* 0x000f220000100a00 */
[----:B------:R-:W-:-:S05]  /*11a80*/  IADD3 R24, PT, PT, R24, R17, RZ ;  /* 0x0000001118187210 */ /* 0x000fca0007ffe0ff */
[C---:B------:R-:W-:Y:S02]  /*11a90*/  IMAD R56, R24.reuse, 0x8, R10 ;  /* 0x0000000818387824 */ /* 0x040fe400078e020a */
[----:B------:R-:W-:-:S04]  /*11aa0*/  IMAD.IADD R24, R24, 0x1, R17 ;  /* 0x0000000118187824 */ /* 0x000fc800078e0211 */
[----:B------:R-:W4:Y:S01]  /*11ab0*/  LDL.64 R56, [R56] ;  /* 0x0000000038387983 */ /* 0x000f220000100a00 */
[C---:B------:R-:W-:Y:S01]  /*11ac0*/  LEA R52, R24.reuse, R10, 0x3 ;  /* 0x0000000a18347211 */ /* 0x040fe200078e18ff */
[----:B------:R-:W-:-:S05]  /*11ad0*/  IMAD.IADD R24, R24, 0x1, R17 ;  /* 0x0000000118187824 */ /* 0x000fca00078e0211 */
[----:B------:R-:W4:Y:S01]  /*11ae0*/  LDL.64 R52, [R52] ;  /* 0x0000000034347983 */ /* 0x000f220000100a00 */
[----:B--2---:R-:W-:Y:S01]  /*11af0*/  DFMA R44, R50, R48, R44 ;  /* 0x00000030322c722b */ /* 0x004fe2000000002c */
[C-C-:B------:R-:W-:Y:S02]  /*11b00*/  IMAD R48, R24.reuse, 0x8, R10.reuse ;  /* 0x0000000818307824 */ /* 0x140fe400078e020a */
[----:B------:R-:W2:Y:S05]  /*11b10*/  LDL.64 R50, [R6+0x48] ;  /* 0x0000480006327983 */ /* 0x000eaa0000100a00 */
[----:B---3--:R-:W-:Y:S01]  /*11b20*/  DFMA R42, R46, R42, R44 ;  /* 0x0000002a2e2a722b */ /* 0x008fe2000000002c */
[----:B------:R-:W-:Y:S01]  /*11b30*/  IADD3 R24, PT, PT, R24, R17, RZ ;  /* 0x0000001118187210 */ /* 0x000fe20007ffe0ff */
[----:B------:R-:W2:Y:S06]  /*11b40*/  LDL.64 R48, [R48] ;  /* 0x0000000030307983 */ /* 0x000eac0000100a00 */
[----:B----4-:R-:W-:Y:S01]  /*11b50*/  DFMA R20, R40, R20, R42 ;  /* 0x000000142814722b */ /* 0x010fe2000000002a */
[----:B------:R-:W-:-:S02]  /*11b60*/  IMAD R36, R24, 0x8, R10 ;  /* 0x0000000818247824 */ /* 0x000fc400078e020a */
[----:B------:R-:W-:-:S05]  /*11b70*/  IMAD.IADD R24, R24, 0x1, R17 ;  /* 0x0000000118187824 */ /* 0x000fca00078e0211 */
[----:B------:R-:W-:Y:S01]  /*11b80*/  DFMA R28, R18, R28, R20 ;  /* 0x0000001c121c722b */ /* 0x000fe20000000014 */
[----:B------:R-:W3:Y:S01]  /*11b90*/  LDL.64 R18, [R6+0x50] ;  /* 0x0000500006127983 */ /* 0x000ee20000100a00 */
[----:B------:R-:W-:-:S03]  /*11ba0*/  LEA R40, R24, R10, 0x3 ;  /* 0x0000000a18287211 */ /* 0x000fc600078e18ff */
[----:B------:R0:W3:Y:S01]  /*11bb0*/  LDL.64 R20, [R36] ;  /* 0x0000000024147983 */ /* 0x0000e20000100a00 */
[----:B------:R-:W-:Y:S02]  /*11bc0*/  IMAD.IADD R24, R24, 0x1, R17 ;  /* 0x0000000118187824 */ /* 0x000fe400078e0211 */
[----:B------:R-:W-:Y:S01]  /*11bd0*/  DFMA R32, R26, R32, R28 ;  /* 0x000000201a20722b */ /* 0x000fe2000000001c */
[----:B------:R-:W4:Y:S01]  /*11be0*/  LDL.64 R26, [R6+0x58] ;  /* 0x00005800061a7983 */ /* 0x000f220000100a00 */
[----:B------:R-:W-:-:S03]  /*11bf0*/  IMAD R44, R24, 0x8, R10 ;  /* 0x00000008182c7824 */ /* 0x000fc600078e020a */
[----:B------:R-:W4:Y:S01]  /*11c00*/  LDL.64 R28, [R40] ;  /* 0x00000000281c7983 */ /* 0x000f220000100a00 */
[----:B------:R-:W-:Y:S02]  /*11c10*/  IADD3 R24, PT, PT, R24, R17, RZ ;  /* 0x0000001118187210 */ /* 0x000fe40007ffe0ff */
[----:B------:R-:W-:Y:S01]  /*11c20*/  DFMA R38, R30, R38, R32 ;  /* 0x000000261e26722b */ /* 0x000fe20000000020 */
[----:B------:R-:W4:Y:S04]  /*11c30*/  LDL.64 R30, [R6+0x60] ;  /* 0x00006000061e7983 */ /* 0x000f280000100a00 */
[----:B------:R-:W4:Y:S01]  /*11c40*/  LDL.64 R32, [R44] ;  /* 0x000000002c207983 */ /* 0x000f220000100a00 */
[C---:B0-----:R-:W-:Y:S02]  /*11c50*/  IMAD R36, R24.reuse, 0x8, R10 ;  /* 0x0000000818247824 */ /* 0x041fe400078e020a */
[----:B------:R-:W-:Y:S01]  /*11c60*/  IMAD.IADD R24, R24, 0x1, R17 ;  /* 0x0000000118187824 */ /* 0x000fe200078e0211 */
[----:B------:R-:W-:Y:S01]  /*11c70*/  DFMA R60, R34, R60, R38 ;  /* 0x0000003c223c722b */ /* 0x000fe20000000026 */
[----:B------:R-:W4:Y:S04]  /*11c80*/  LDL.64 R40, [R6+0x70] ;  /* 0x0000700006287983 */ /* 0x000f280000100a00 */
[----:B------:R-:W4:Y:S01]  /*11c90*/  LDL.64 R34, [R6+0x68] ;  /* 0x0000680006227983 */ /* 0x000f220000100a00 */
[----:B------:R-:W-:-:S03]  /*11ca0*/  LEA R42, R24, R10, 0x3 ;  /* 0x0000000a182a7211 */ /* 0x000fc600078e18ff */
[----:B------:R-:W4:Y:S01]  /*11cb0*/  LDL.64 R38, [R36] ;  /* 0x0000000024267983 */ /* 0x000f220000100a00 */
[----:B------:R-:W-:-:S03]  /*11cc0*/  IMAD.IADD R17, R24, 0x1, R17 ;  /* 0x0000000118117824 */ /* 0x000fc600078e0211 */
[----:B------:R-:W4:Y:S01]  /*11cd0*/  LDL.64 R42, [R42] ;  /* 0x000000002a2a7983 */ /* 0x000f220000100a00 */
[----:B------:R-:W-:-:S03]  /*11ce0*/  IMAD R17, R17, 0x8, R10 ;  /* 0x0000000811117824 */ /* 0x000fc600078e020a */
[----:B------:R-:W4:Y:S04]  /*11cf0*/  LDL.64 R44, [R6+0x78] ;  /* 0x00007800062c7983 */ /* 0x000f280000100a00 */
[----:B------:R-:W4:Y:S01]  /*11d00*/  LDL.64 R46, [R17] ;  /* 0x00000000112e7983 */ /* 0x000f220000100a00 */
[----:B------:R-:W-:-:S08]  /*11d10*/  DFMA R56, R58, R56, R60 ;  /* 0x000000383a38722b */ /* 0x000fd0000000003c */
[----:B------:R-:W-:Y:S01]  /*11d20*/  DFMA R52, R54, R52, R56 ;  /* 0x000000343634722b */ /* 0x000fe20000000038 */
[----:B------:R-:W-:-:S04]  /*11d30*/  UIADD3 UR5, UPT, UPT, UR5, 0x10, URZ ;  /* 0x0000001005057890 */ /* 0x000fc8000fffe0ff */
[----:B------:R-:W-:-:S03]  /*11d40*/  UISETP.NE.AND UP0, UPT, UR5, UR10, UPT ;  /* 0x0000000a0500728c */ /* 0x000fc6000bf05270 */
[----:B--2---:R-:W-:-:S08]  /*11d50*/  DFMA R48, R50, R48, R52 ;  /* 0x000000303230722b */ /* 0x004fd00000000034 */
[----:B---3--:R-:W-:-:S08]  /*11d60*/  DFMA R18, R18, R20, R48 ;  /* 0x000000141212722b */ /* 0x008fd00000000030 */
[----:B----4-:R-:W-:-:S08]  /*11d70*/  DFMA R18, R26, R28, R18 ;  /* 0x0000001c1a12722b */ /* 0x010fd00000000012 */
[----:B------:R-:W-:-:S08]  /*11d80*/  DFMA R18, R30, R32, R18 ;  /* 0x000000201e12722b */ /* 0x000fd00000000012 */
[----:B------:R-:W-:-:S08]  /*11d90*/  DFMA R18, R34, R38, R18 ;  /* 0x000000262212722b */ /* 0x000fd00000000012 */
[----:B------:R-:W-:-:S08]  /*11da0*/  DFMA R18, R40, R42, R18 ;  /* 0x0000002a2812722b */ /* 0x000fd00000000012 */
[----:B------:R-:W-:Y:S01]  /*11db0*/  DFMA R44, R44, R46, R18 ;  /* 0x0000002e2c2c722b */ /* 0x000fe20000000012 */
[----:B------:R-:W-:Y:S10]  /*11dc0*/  BRA.U UP0, `(.L_x_284) ;  /* 0xfffffff900a87547 */ /* 0x000ff4000b83ffff */
[----:B------:R-:W-:-:S07]  /*11dd0*/  MOV R24, UR10 ;  /* 0x0000000a00187c02 */ /* 0x000fce0008000f00 */
.L_x_283:
[----:B------:R-:W-:-:S09]  /*11de0*/  ULOP3.LUT UP0, URZ, UR7, 0xf, URZ, 0xc0, !UPT ;  /* 0x0000000f07ff7892 */ /* 0x000fd2000f80c0ff */
[----:B------:R-:W-:Y:S05]  /*11df0*/  BRA.U !UP0, `(.L_x_285) ;  /* 0x00000005089c7547 */ /* 0x000fea000b800000 */
[----:B------:R-:W-:Y:S02]  /*11e00*/  ISETP.GE.U32.AND P0, PT, R8, 0x7, PT ;  /* 0x000000070800780c */ /* 0x000fe40003f06070 */
[----:B------:R-:W-:-:S11]  /*11e10*/  LOP3.LUT P1, RZ, R12, 0x7, RZ, 0xc0, !PT ;  /* 0x000000070cff7812 */ /* 0x000fd6000782c0ff */
[----:B------:R-:W-:Y:S05]  /*11e20*/  @!P0 BRA `(.L_x_286) ;  /* 0x0000000000b88947 */ /* 0x000fea0003800000 */
[----:B------:R-:W0:Y:S01]  /*11e30*/  LDC R17, c[0x0][0x404] ;  /* 0x00010100ff117b82 */ /* 0x000e220000000800 */
[C-C-:B------:R-:W-:Y:S02]  /*11e40*/  IMAD.IADD R19, R7.reuse, 0x1, R24.reuse ;  /* 0x0000000107137824 */ /* 0x140fe400078e0218 */
[----:B------:R-:W-:Y:S02]  /*11e50*/  IMAD.IADD R6, R7, 0x1, R24 ;  /* 0x0000000107067824 */ /* 0x000fe400078e0218 */
[----:B------:R-:W-:-:S05]  /*11e60*/  IMAD R19, R19, 0x8, R0 ;  /* 0x0000000813137824 */ /* 0x000fca00078e0200 */
[----:B------:R-:W2:Y:S01]  /*11e70*/  LDL.64 R56, [R19] ;  /* 0x0000000013387983 */ /* 0x000ea20000100a00 */
[----:B0-----:R-:W-:-:S05]  /*11e80*/  IMAD R18, R24, R17, R14 ;  /* 0x0000001118127224 */ /* 0x001fca00078e020e */
[C---:B------:R-:W-:Y:S01]  /*11e90*/  LEA R54, R18.reuse, R10, 0x3 ;  /* 0x0000000a12367211 */ /* 0x040fe200078e18ff */
[----:B------:R-:W-:Y:S01]  /*11ea0*/  IMAD.IADD R18, R18, 0x1, R17 ;  /* 0x0000000112127824 */ /* 0x000fe200078e0211 */
[----:B------:R-:W-:-:S04]  /*11eb0*/  LEA R6, R6, R1, 0x3 ;  /* 0x0000000106067211 */ /* 0x000fc800078e18ff */
[----:B------:R-:W2:Y:S01]  /*11ec0*/  LDL.64 R54, [R54] ;  /* 0x0000000036367983 */ /* 0x000ea20000100a00 */
[C---:B------:R-:W-:Y:S02]  /*11ed0*/  IMAD R50, R18.reuse, 0x8, R10 ;  /* 0x0000000812327824 */ /* 0x040fe400078e020a */
[--C-:B------:R-:W-:Y:S01]  /*11ee0*/  IMAD.IADD R18, R18, 0x1, R17.reuse ;  /* 0x0000000112127824 */ /* 0x100fe200078e0211 */
[----:B------:R-:W3:Y:S04]  /*11ef0*/  LDL.64 R52, [R6+0xf3e0] ;  /* 0x00f3e00006347983 */ /* 0x000ee80000100a00 */
[----:B------:R-:W3:Y:S01]  /*11f00*/  LDL.64 R50, [R50] ;  /* 0x0000000032327983 */ /* 0x000ee20000100a00 */
[C---:B------:R-:W-:Y:S01]  /*11f10*/  LEA R34, R18.reuse, R10, 0x3 ;  /* 0x0000000a12227211 */ /* 0x040fe200078e18ff */
[----:B------:R-:W-:-:S02]  /*11f20*/  IMAD.IADD R26, R18, 0x1, R17 ;  /* 0x00000001121a7824 */ /* 0x000fc400078e0211 */
[----:B------:R-:W4:Y:S02]  /*11f30*/  LDL.64 R48, [R6+0xf3e8] ;  /* 0x00f3e80006307983 */ /* 0x000f240000100a00 */
[C---:B------:R-:W-:Y:S02]  /*11f40*/  IMAD R27, R26.reuse, 0x8, R10 ;  /* 0x000000081a1b7824 */ /* 0x040fe400078e020a */
[----:B------:R-:W4:Y:S01]  /*11f50*/  LDL.64 R18, [R34] ;  /* 0x0000000022127983 */ /* 0x000f220000100a00 */
[----:B------:R-:W-:-:S03]  /*11f60*/  IADD3 R30, PT, PT, R26, R17, RZ ;  /* 0x000000111a1e7210 */ /* 0x000fc60007ffe0ff */
[----:B------:R-:W4:Y:S02]  /*11f70*/  LDL.64 R20, [R6+0xf3f0] ;  /* 0x00f3f00006147983 */ /* 0x000f240000100a00 */
[C---:B------:R-:W-:Y:S02]  /*11f80*/  IMAD R31, R30.reuse, 0x8, R10 ;  /* 0x000000081e1f7824 */ /* 0x040fe400078e020a */
[----:B------:R-:W4:Y:S01]  /*11f90*/  LDL.64 R26, [R27] ;  /* 0x000000001b1a7983 */ /* 0x000f220000100a00 */
[----:B------:R-:W-:-:S03]  /*11fa0*/  IMAD.IADD R35, R30, 0x1, R17 ;  /* 0x000000011e237824 */ /* 0x000fc600078e0211 */
[----:B------:R-:W4:Y:S04]  /*11fb0*/  LDL.64 R28, [R6+0xf3f8] ;  /* 0x00f3f800061c7983 */ /* 0x000f280000100a00 */
[----:B------:R-:W4:Y:S01]  /*11fc0*/  LDL.64 R30, [R31] ;  /* 0x000000001f1e7983 */ /* 0x000f220000100a00 */
[C---:B------:R-:W-:Y:S01]  /*11fd0*/  LEA R36, R35.reuse, R10, 0x3 ;  /* 0x0000000a23247211 */ /* 0x040fe200078e18ff */
[----:B------:R-:W-:Y:S02]  /*11fe0*/  IMAD.IADD R38, R35, 0x1, R17 ;  /* 0x0000000123267824 */ /* 0x000fe400078e0211 */
[----:B------:R-:W4:Y:S02]  /*11ff0*/  LDL.64 R32, [R6+0xf400] ;  /* 0x00f4000006207983 */ /* 0x000f240000100a00 */
[----:B------:R-:W-:-:S02]  /*12000*/  IMAD R40, R38, 0x8, R10 ;  /* 0x0000000826287824 */ /* 0x000fc400078e020a */
[----:B------:R-:W4:Y:S01]  /*12010*/  LDL.64 R34, [R36] ;  /* 0x0000000024227983 */ /* 0x000f220000100a00 */
[----:B------:R-:W-:-:S03]  /*12020*/  IADD3 R17, PT, PT, R38, R17, RZ ;  /* 0x0000001126117210 */ /* 0x000fc60007ffe0ff */
[----:B------:R-:W4:Y:S04]  /*12030*/  LDL.64 R38, [R6+0xf408] ;  /* 0x00f4080006267983 */ /* 0x000f280000100a00 */
[----:B------:R-:W4:Y:S01]  /*12040*/  LDL.64 R40, [R40] ;  /* 0x0000000028287983 */ /* 0x000f220000100a00 */
[----:B------:R-:W-:-:S03]  /*12050*/  IMAD R17, R17, 0x8, R10 ;  /* 0x0000000811117824 */ /* 0x000fc600078e020a */
[----:B------:R-:W4:Y:S04]  /*12060*/  LDL.64 R42, [R6+0xf410] ;  /* 0x00f41000062a7983 */ /* 0x000f280000100a00 */
[----:B------:R-:W4:Y:S01]  /*12070*/  LDL.64 R46, [R17] ;  /* 0x00000000112e7983 */ /* 0x000f220000100a00 */
[----:B------:R-:W-:Y:S01]  /*12080*/  VIADD R24, R24, 0x8 ;  /* 0x0000000818187836 */ /* 0x000fe20000000000 */
[----:B--2---:R-:W-:-:S08]  /*12090*/  DFMA R54, R56, R54, R44 ;  /* 0x000000363836722b */ /* 0x004fd0000000002c */
[----:B---3--:R-:W-:-:S08]  /*120a0*/  DFMA R50, R52, R50, R54 ;  /* 0x000000323432722b */ /* 0x008fd00000000036 */
[----:B----4-:R-:W-:-:S08]  /*120b0*/  DFMA R18, R48, R18, R50 ;  /* 0x000000123012722b */ /* 0x010fd00000000032 */
[----:B------:R-:W-:-:S08]  /*120c0*/  DFMA R18, R20, R26, R18 ;  /* 0x0000001a1412722b */ /* 0x000fd00000000012 */
[----:B------:R-:W-:-:S08]  /*120d0*/  DFMA R18, R28, R30, R18 ;  /* 0x0000001e1c12722b */ /* 0x000fd00000000012 */
[----:B------:R-:W-:-:S08]  /*120e0*/  DFMA R18, R32, R34, R18 ;  /* 0x000000222012722b */ /* 0x000fd00000000012 */
[----:B------:R-:W-:-:S08]  /*120f0*/  DFMA R18, R38, R40, R18 ;  /* 0x000000282612722b */ /* 0x000fd00000000012 */
[----:B------:R-:W-:-:S11]  /*12100*/  DFMA R44, R42, R46, R18 ;  /* 0x0000002e2a2c722b */ /* 0x000fd60000000012 */
.L_x_286:
[----:B------:R-:W-:Y:S05]  /*12110*/  @!P1 BRA `(.L_x_285) ;  /* 0x0000000000d49947 */ /* 0x000fea0003800000 */
[----:B------:R-:W-:Y:S02]  /*12120*/  ISETP.GE.U32.AND P0, PT, R13, 0x3, PT ;  /* 0x000000030d00780c */ /* 0x000fe40003f06070 */
[----:B------:R-:W-:-:S11]  /*12130*/  ISETP.NE.AND P1, PT, R5, RZ, PT ;  /* 0x000000ff0500720c */ /* 0x000fd60003f25270 */
[----:B------:R-:W-:Y:S05]  /*12140*/  @!P0 BRA `(.L_x_287) ;  /* 0x0000000000688947 */ /* 0x000fea0003800000 */
[----:B------:R-:W0:Y:S01]  /*12150*/  LDC R19, c[0x0][0x404] ;  /* 0x00010100ff137b82 */ /* 0x000e220000000800 */
[CC--:B------:R-:W-:Y:S02]  /*12160*/  IADD3 R17, PT, PT, R7.reuse, R24.reuse, RZ ;  /* 0x0000001807117210 */ /* 0x0c0fe40007ffe0ff */
[----:B------:R-:W-:-:S03]  /*12170*/  IADD3 R6, PT, PT, R7, R24, RZ ;  /* 0x0000001807067210 */ /* 0x000fc60007ffe0ff */
[----:B------:R-:W-:Y:S02]  /*12180*/  IMAD R17, R17, 0x8, R0 ;  /* 0x0000000811117824 */ /* 0x000fe400078e0200 */
[----:B------:R-:W-:-:S03]  /*12190*/  IMAD.U32 R6, R6, 0x8, R1 ;  /* 0x0000000806067824 */ /* 0x000fc600078e0001 */
[----:B------:R-:W2:Y:S04]  /*121a0*/  LDL.64 R26, [R17] ;  /* 0x00000000111a7983 */ /* 0x000ea80000100a00 */
[----:B------:R-:W3:Y:S04]  /*121b0*/  LDL.64 R30, [R6+0xf3e0] ;  /* 0x00f3e000061e7983 */ /* 0x000ee80000100a00 */
[----:B------:R-:W4:Y:S01]  /*121c0*/  LDL.64 R34, [R6+0xf3e8] ;  /* 0x00f3e80006227983 */ /* 0x000f220000100a00 */
[----:B0-----:R-:W-:-:S04]  /*121d0*/  IMAD R18, R24, R19, R14 ;  /* 0x0000001318127224 */ /* 0x001fc800078e020e */
[C---:B------:R-:W-:Y:S02]  /*121e0*/  IMAD R28, R18.reuse, 0x8, R10 ;  /* 0x00000008121c7824 */ /* 0x040fe400078e020a */
[----:B------:R-:W-:-:S04]  /*121f0*/  IMAD.IADD R18, R18, 0x1, R19 ;  /* 0x0000000112127824 */ /* 0x000fc800078e0213 */
[----:B------:R-:W2:Y:S01]  /*12200*/  LDL.64 R28, [R28] ;  /* 0x000000001c1c7983 */ /* 0x000ea20000100a00 */
[C---:B------:R-:W-:Y:S01]  /*12210*/  LEA R32, R18.reuse, R10, 0x3 ;  /* 0x0000000a12207211 */ /* 0x040fe200078e18ff */
[----:B------:R-:W-:-:S05]  /*12220*/  IMAD.IADD R18, R18, 0x1, R19 ;  /* 0x0000000112127824 */ /* 0x000fca00078e0213 */
[----:B------:R-:W3:Y:S01]  /*12230*/  LDL.64 R32, [R32] ;  /* 0x0000000020207983 */ /* 0x000ee20000100a00 */
[C---:B------:R-:W-:Y:S01]  /*12240*/  IMAD R38, R18.reuse, 0x8, R10 ;  /* 0x0000000812267824 */ /* 0x040fe200078e020a */
[----:B------:R-:W-:-:S05]  /*12250*/  IADD3 R19, PT, PT, R18, R19, RZ ;  /* 0x0000001312137210 */ /* 0x000fca0007ffe0ff */
        /* <DEDUP_REMOVED lines=8> */
[----:B------:R-:W-:-:S11]  /*122e0*/  DFMA R44, R18, R20, R26 ;  /* 0x00000014122c722b */ /* 0x000fd6000000001a */
.L_x_287:
[----:B------:R-:W-:Y:S05]  /*122f0*/  @!P1 BRA `(.L_x_285) ;  /* 0x00000000005c9947 */ /* 0x000fea0003800000 */
[----:B------:R-:W0:Y:S01]  /*12300*/  LDC R26, c[0x0][0x404] ;  /* 0x00010100ff1a7b82 */ /* 0x000e220000000800 */
[----:B------:R-:W-:-:S05]  /*12310*/  IADD3 R17, PT, PT, R7, R24, RZ ;  /* 0x0000001807117210 */ /* 0x000fca0007ffe0ff */
[----:B------:R-:W-:-:S05]  /*12320*/  IMAD R17, R17, 0x8, R0 ;  /* 0x0000000811117824 */ /* 0x000fca00078e0200 */
        /* <DEDUP_REMOVED lines=8> */
[----:B------:R-:W-:Y:S01]  /*123b0*/  IMAD.IADD R6, R7, 0x1, R24 ;  /* 0x0000000107067824 */ /* 0x000fe200078e0218 */
[----:B------:R-:W-:-:S04]  /*123c0*/  IADD3 R17, PT, PT, R27, R26, RZ ;  /* 0x0000001a1b117210 */ /* 0x000fc80007ffe0ff */
[----:B------:R-:W-:Y:S01]  /*123d0*/  LEA R6, R6, R1, 0x3 ;  /* 0x0000000106067211 */ /* 0x000fe200078e18ff */
[----:B------:R-:W-:-:S04]  /*123e0*/  IMAD R20, R17, 0x8, R10 ;  /* 0x0000000811147824 */ /* 0x000fc800078e020a */
[----:B------:R-:W2:Y:S02]  /*123f0*/  LDL.64 R18, [R6+0xf3e0] ;  /* 0x00f3e00006127983 */ /* 0x000ea40000100a00 */
[----:B------:R-:W-:Y:S02]  /*12400*/  @P0 IMAD.IADD R17, R17, 0x1, R26 ;  /* 0x0000000111110824 */ /* 0x000fe400078e021a */
[----:B------:R-:W2:Y:S02]  /*12410*/  LDL.64 R20, [R20] ;  /* 0x0000000014147983 */ /* 0x000ea40000100a00 */
[----:B------:R-:W-:Y:S02]  /*12420*/  @P0 IMAD R17, R17, 0x8, R10 ;  /* 0x0000000811110824 */ /* 0x000fe400078e020a */
[----:B------:R-:W3:Y:S04]  /*12430*/  @P0 LDL.64 R26, [R6+0xf3e8] ;  /* 0x00f3e800061a0983 */ /* 0x000ee80000100a00 */
[----:B------:R-:W3:Y:S01]  /*12440*/  @P0 LDL.64 R28, [R17] ;  /* 0x00000000111c0983 */ /* 0x000ee20000100a00 */
[----:B--2---:R-:W-:-:S08]  /*12450*/  DFMA R44, R18, R20, R44 ;  /* 0x00000014122c722b */ /* 0x004fd0000000002c */
[----:B---3--:R-:W-:-:S11]  /*12460*/  @P0 DFMA R44, R26, R28, R44 ;  /* 0x0000001c1a2c022b */ /* 0x008fd6000000002c */
.L_x_285:
[----:B------:R-:W0:Y:S02]  /*12470*/  LDC R17, c[0x0][0x404] ;  /* 0x00010100ff117b82 */ /* 0x000e240000000800 */
[----:B0-----:R-:W-:-:S05]  /*12480*/  IMAD R6, R17, UR7, R14 ;  /* 0x0000000711067c24 */ /* 0x001fca000f8e020e */
[----:B------:R-:W-:-:S05]  /*12490*/  LEA R17, R6, R1, 0x3 ;  /* 0x0000000106117211 */ /* 0x000fca00078e18ff */
[----:B------:R-:W2:Y:S01]  /*124a0*/  LDL.64 R18, [R17+0x15510] ;  /* 0x0155100011127983 */ /* 0x000ea20000100a00 */
[----:B-----5:R-:W0:Y:S01]  /*124b0*/  MUFU.RCP64H R21, R23 ;  /* 0x0000001700157308 */ /* 0x020e220000001800 */
[----:B------:R-:W-:Y:S01]  /*124c0*/  IMAD.MOV.U32 R20, RZ, RZ, 0x1 ;  /* 0x00000001ff147424 */ /* 0x000fe200078e00ff */
[----:B------:R-:W-:Y:S05]  /*124d0*/  BSSY.RECONVERGENT B1, `(.L_x_288) ;  /* 0x0000015000017945 */ /* 0x000fea0003800200 */
[----:B0-----:R-:W-:-:S08]  /*124e0*/  DFMA R26, -R22, R20, 1 ;  /* 0x3ff00000161a742b */ /* 0x001fd00000000114 */
[----:B------:R-:W-:-:S08]  /*124f0*/  DFMA R26, R26, R26, R26 ;  /* 0x0000001a1a1a722b */ /* 0x000fd0000000001a */
[----:B------:R-:W-:-:S08]  /*12500*/  DFMA R26, R20, R26, R20 ;  /* 0x0000001a141a722b */ /* 0x000fd00000000014 */
[----:B------:R-:W-:-:S08]  /*12510*/  DFMA R20, -R22, R26, 1 ;  /* 0x3ff000001614742b */ /* 0x000fd0000000011a */
[----:B------:R-:W-:Y:S02]  /*12520*/  DFMA R20, R26, R20, R26 ;  /* 0x000000141a14722b */ /* 0x000fe4000000001a */
[----:B--2---:R-:W-:-:S08]  /*12530*/  DADD R44, R18, -R44 ;  /* 0x00000000122c7229 */ /* 0x004fd0000000082c */
[----:B------:R-:W-:Y:S02]  /*12540*/  DMUL R18, R44, R20 ;  /* 0x000000142c127228 */ /* 0x000fe40000000000 */
[----:B------:R-:W-:-:S06]  /*12550*/  FSETP.GEU.AND P1, PT, |R45|, 6.5827683646048100446e-37, PT ;  /* 0x036000002d00780b */ /* 0x000fcc0003f2e200 */
        /* <DEDUP_REMOVED lines=12> */
.L_x_289:
[----:B------:R-:W-:Y:S05]  /*12620*/  BSYNC.RECONVERGENT B1 ;  /* 0x0000000000017941 */ /* 0x000fea0003800200 */
.L_x_288:
[----:B------:R-:W0:Y:S01]  /*12630*/  LDCU UR5, c[0x0][0x404] ;  /* 0x00008080ff0577ac */ /* 0x000e220008000800 */
[----:B------:R-:W-:Y:S02]  /*12640*/  IMAD R17, R6, 0x8, R1 ;  /* 0x0000000806117824 */ /* 0x000fe400078e0201 */
[----:B------:R-:W-:-:S03]  /*12650*/  VIADD R14, R14, 0x1 ;  /* 0x000000010e0e7836 */ /* 0x000fc60000000000 */
[----:B------:R1:W-:Y:S02]  /*12660*/  STL.64 [R17+0x14520], R20 ;  /* 0x0145201411007387 */ /* 0x0003e40000100a00 */
[----:B0-----:R-:W-:-:S13]  /*12670*/  ISETP.NE.AND P0, PT, R14, UR5, PT ;  /* 0x000000050e007c0c */ /* 0x001fda000bf05270 */
[----:B-1----:R-:W-:Y:S05]  /*12680*/  @P0 BRA `(.L_x_290) ;  /* 0xfffffff000600947 */ /* 0x002fea000383ffff */
[----:B------:R-:W-:Y:S01]  /*12690*/  UMOV UR4, UR7 ;  /* 0x0000000700047c82 */ /* 0x000fe20008000000 */
[----:B------:R-:W-:Y:S05]  /*126a0*/  @P4 BRA `(.L_x_291) ;  /* 0xfffffff0000c4947 */ /* 0x000fea000383ffff */
.L_x_218:
[----:B------:R-:W0:Y:S02]  /*126b0*/  LDCU UR4, c[0x0][0x408] ;  /* 0x00008100ff0477ac */ /* 0x000e240008000800 */
[----:B0-----:R-:W-:-:S09]  /*126c0*/  UISETP.GE.AND UP0, UPT, UR4, 0x1, UPT ;  /* 0x000000010400788c */ /* 0x001fd2000bf06270 */
[----:B------:R-:W-:Y:S05]  /*126d0*/  BRA.U !UP0, `(.L_x_292) ;  /* 0x0000000508847547 */ /* 0x000fea000b800000 */
[----:B----4-:R-:W-:Y:S01]  /*126e0*/  PRMT R5, RZ, 0x7610, R5 ;  /* 0x00007610ff057816 */ /* 0x010fe20000000005 */
[----:B--2---:R-:W0:Y:S01]  /*126f0*/  LDCU.U16 UR12, c[0x0][0x408] ;  /* 0x00008100ff0c77ac */ /* 0x004e220008000400 */
[----:B------:R-:W-:Y:S01]  /*12700*/  PRMT R7, RZ, 0x7610, R7 ;  /* 0x00007610ff077816 */ /* 0x000fe20000000007 */
[----:B------:R-:W-:-:S06]  /*12710*/  UMOV UR4, URZ ;  /* 0x000000ff00047c82 */ /* 0x000fcc0008000000 */
.L_x_298:
[----:B--2---:R-:W2:Y:S01]  /*12720*/  LDCU UR7, c[0x0][0x408] ;  /* 0x00008100ff0777ac */ /* 0x004ea20008000800 */
[----:B------:R-:W-:Y:S02]  /*12730*/  UIADD3 UR5, UPT, UPT, UR4, 0x1, URZ ;  /* 0x0000000104057890 */ /* 0x000fe4000fffe0ff */
[----:B------:R-:W-:-:S05]  /*12740*/  UMOV UR6, UR4 ;  /* 0x0000000400067c82 */ /* 0x000fca0008000000 */
[----:B------:R-:W-:Y:S01]  /*12750*/  UMOV UR4, UR5 ;  /* 0x0000000500047c82 */ /* 0x000fe20008000000 */
[----:B--2---:R-:W-:Y:S02]  /*12760*/  UISETP.GE.AND UP0, UPT, UR5, UR7, UPT ;  /* 0x000000070500728c */ /* 0x004fe4000bf06270 */
[----:B------:R-:W-:-:S07]  /*12770*/  UISETP.NE.AND UP2, UPT, UR5, UR7, UPT ;  /* 0x000000070500728c */ /* 0x000fce000bf45270 */
[----:B0---4-:R-:W-:Y:S05]  /*12780*/  BRA.U UP0, `(.L_x_293) ;  /* 0x00000005004c7547 */ /* 0x011fea000b800000 */
[----:B------:R-:W-:Y:S01]  /*12790*/  UIADD3 UR10, UPT, UPT, -UR6, -0x2, UR7 ;  /* 0xfffffffe060a7890 */ /* 0x000fe2000fffe107 */
[----:B------:R-:W-:Y:S01]  /*127a0*/  MOV R8, UR4 ;  /* 0x0000000400087c02 */ /* 0x000fe20008000f00 */
[----:B------:R-:W-:Y:S02]  /*127b0*/  ULOP3.LUT UR11, URZ, UR6, URZ, 0x33, !UPT ;  /* 0x00000006ff0b7292 */ /* 0x000fe4000f8e33ff */
[----:B------:R-:W-:Y:S02]  /*127c0*/  UISETP.GE.U32.AND UP0, UPT, UR10, 0xf, UPT ;  /* 0x0000000f0a00788c */ /* 0x000fe4000bf06070 */
[----:B------:R-:W-:Y:S02]  /*127d0*/  UIADD3 UR5, UPT, UPT, UR11, UR7, URZ ;  /* 0x000000070b057290 */ /* 0x000fe4000fffe0ff */
[----:B------:R-:W-:Y:S02]  /*127e0*/  UIMAD UR6, UR6, UR7, URZ ;  /* 0x00000007060672a4 */ /* 0x000fe4000f8e02ff */
[----:B------:R-:W-:-:S03]  /*127f0*/  ULOP3.LUT UP1, URZ, UR5, 0xf, URZ, 0xc0, !UPT ;  /* 0x0000000f05ff7892 */ /* 0x000fc6000f82c0ff */
[----:B------:R-:W-:Y:S08]  /*12800*/  BRA.U !UP0, `(.L_x_294) ;  /* 0x0000000108607547 */ /* 0x000ff0000b800000 */
[----:B------:R-:W-:Y:S01]  /*12810*/  IMAD.U32 R8, RZ, RZ, UR4 ;  /* 0x00000004ff087e24 */ /* 0x000fe2000f8e00ff */
[----:B------:R-:W-:-:S12]  /*12820*/  ULOP3.LUT UR5, UR5, 0xfffffff0, URZ, 0xc0, !UPT ;  /* 0xfffffff005057892 */ /* 0x000fd8000f8ec0ff */
.L_x_295:
[C---:B-12---:R-:W-:Y:S02]  /*12830*/  VIADD R13, R8.reuse, UR6 ;  /* 0x00000006080d7c36 */ /* 0x046fe40008000000 */
[----:B------:R-:W-:-:S03]  /*12840*/  VIADD R8, R8, 0x10 ;  /* 0x0000001008087836 */ /* 0x000fc60000000000 */
[----:B------:R-:W-:Y:S01]  /*12850*/  LEA R13, R13, R0, 0x3 ;  /* 0x000000000d0d7211 */ /* 0x000fe200078e18ff */
[----:B------:R-:W-:-:S04]  /*12860*/  VIADD R6, R8, UR11 ;  /* 0x0000000b08067c36 */ /* 0x000fc80008000000 */
[----:B------:R2:W-:Y:S01]  /*12870*/  STL.64 [R13], RZ ;  /* 0x000000ff0d007387 */ /* 0x0005e20000100a00 */
[----:B------:R-:W-:-:S03]  /*12880*/  ISETP.NE.AND P0, PT, R6, UR5, PT ;  /* 0x0000000506007c0c */ /* 0x000fc6000bf05270 */
[----:B------:R2:W-:Y:S04]  /*12890*/  STL.64 [R13+0x8], RZ ;  /* 0x000008ff0d007387 */ /* 0x0005e80000100a00 */
        /* <DEDUP_REMOVED lines=13> */
[----:B------:R2:W-:Y:S01]  /*12970*/  STL.64 [R13+0x78], RZ ;  /* 0x000078ff0d007387 */ /* 0x0005e20000100a00 */
[----:B------:R-:W-:Y:S05]  /*12980*/  @P0 BRA `(.L_x_295) ;  /* 0xfffffffc00a80947 */ /* 0x000fea000383ffff */
.L_x_294:
[----:B------:R-:W-:Y:S05]  /*12990*/  BRA.U !UP1, `(.L_x_293) ;  /* 0x0000000109c87547 */ /* 0x000fea000b800000 */
[----:B------:R-:W-:-:S04]  /*129a0*/  LOP3.LUT R6, RZ, R7, RZ, 0x33, !PT ;  /* 0x00000007ff067212 */ /* 0x000fc800078e33ff */
[----:B0-----:R-:W-:-:S04]  /*129b0*/  IADD3 R6, PT, PT, R6, UR12, RZ ;  /* 0x0000000c06067c10 */ /* 0x001fc8000fffe0ff */
[----:B------:R-:W-:-:S04]  /*129c0*/  LOP3.LUT R6, R6, 0xf, RZ, 0xc0, !PT ;  /* 0x0000000f06067812 */ /* 0x000fc800078ec0ff */
[C---:B------:R-:W-:Y:S01]  /*129d0*/  LOP3.LUT P1, RZ, R6.reuse, 0x7, RZ, 0xc0, !PT ;  /* 0x0000000706ff7812 */ /* 0x040fe2000782c0ff */
[----:B-1----:R-:W-:-:S05]  /*129e0*/  VIADD R12, R6, 0xffffffff ;  /* 0xffffffff060c7836 */ /* 0x002fca0000000000 */
[----:B------:R-:W-:-:S13]  /*129f0*/  ISETP.GE.U32.AND P0, PT, R12, 0x7, PT ;  /* 0x000000070c00780c */ /* 0x000fda0003f06070 */
[----:B------:R-:W-:Y:S05]  /*12a00*/  @!P0 BRA `(.L_x_296) ;  /* 0x0000000000348947 */ /* 0x000fea0003800000 */
[C---:B--2---:R-:W-:Y:S01]  /*12a10*/  VIADD R13, R8.reuse, UR6 ;  /* 0x00000006080d7c36 */ /* 0x044fe20008000000 */
[C---:B------:R-:W-:Y:S02]  /*12a20*/  IADD3 R6, PT, PT, R8.reuse, UR6, RZ ;  /* 0x0000000608067c10 */ /* 0x040fe4000fffe0ff */
[----:B------:R-:W-:Y:S01]  /*12a30*/  IADD3 R8, PT, PT, R8, 0x8, RZ ;  /* 0x0000000808087810 */ /* 0x000fe20007ffe0ff */
[----:B------:R-:W-:Y:S02]  /*12a40*/  IMAD R13, R13, 0x8, R0 ;  /* 0x000000080d0d7824 */ /* 0x000fe400078e0200 */
[----:B------:R-:W-:-:S03]  /*12a50*/  IMAD.U32 R6, R6, 0x8, R1 ;  /* 0x0000000806067824 */ /* 0x000fc600078e0001 */
[----:B------:R0:W-:Y:S04]  /*12a60*/  STL.64 [R13], RZ ;  /* 0x000000ff0d007387 */ /* 0x0001e80000100a00 */
[----:B------:R0:W-:Y:S04]  /*12a70*/  STL.64 [R6+0xf3e0], RZ ;  /* 0x00f3e0ff06007387 */ /* 0x0001e80000100a00 */
[----:B------:R0:W-:Y:S04]  /*12a80*/  STL.64 [R6+0xf3e8], RZ ;  /* 0x00f3e8ff06007387 */ /* 0x0001e80000100a00 */
[----:B------:R0:W-:Y:S04]  /*12a90*/  STL.64 [R6+0xf3f0], RZ ;  /* 0x00f3f0ff06007387 */ /* 0x0001e80000100a00 */
[----:B------:R0:W-:Y:S04]  /*12aa0*/  STL.64 [R6+0xf3f8], RZ ;  /* 0x00f3f8ff06007387 */ /* 0x0001e80000100a00 */
[----:B------:R0:W-:Y:S04]  /*12ab0*/  STL.64 [R6+0xf400], RZ ;  /* 0x00f400ff06007387 */ /* 0x0001e80000100a00 */
[----:B------:R0:W-:Y:S04]  /*12ac0*/  STL.64 [R6+0xf408], RZ ;  /* 0x00f408ff06007387 */ /* 0x0001e80000100a00 */
[----:B------:R0:W-:Y:S02]  /*12ad0*/  STL.64 [R6+0xf410], RZ ;  /* 0x00f410ff06007387 */ /* 0x0001e40000100a00 */
.L_x_296:
[----:B------:R-:W-:Y:S05]  /*12ae0*/  @!P1 BRA `(.L_x_293) ;  /* 0x0000000000749947 */ /* 0x000fea0003800000 */
[----:B0-----:R-:W-:-:S05]  /*12af0*/  LOP3.LUT R6, RZ, R5, RZ, 0x33, !PT ;  /* 0x00000005ff067212 */ /* 0x001fca00078e33ff */
[----:B------:R-:W-:-:S05]  /*12b00*/  VIADD R6, R6, UR12 ;  /* 0x0000000c06067c36 */ /* 0x000fca0008000000 */
[----:B------:R-:W-:-:S04]  /*12b10*/  LOP3.LUT R6, R6, 0xffff, RZ, 0xc0, !PT ;  /* 0x0000ffff06067812 */ /* 0x000fc800078ec0ff */
[C---:B------:R-:W-:Y:S02]  /*12b20*/  LOP3.LUT R12, R6.reuse, 0x7, RZ, 0xc0, !PT ;  /* 0x00000007060c7812 */ /* 0x040fe400078ec0ff */
[----:B------:R-:W-:-:S03]  /*12b30*/  LOP3.LUT R14, R6, 0x3, RZ, 0xc0, !PT ;  /* 0x00000003060e7812 */ /* 0x000fc600078ec0ff */
[----:B------:R-:W-:Y:S01]  /*12b40*/  VIADD R12, R12, 0xffffffff ;  /* 0xffffffff0c0c7836 */ /* 0x000fe20000000000 */
[----:B------:R-:W-:-:S04]  /*12b50*/  ISETP.NE.AND P1, PT, R14, RZ, PT ;  /* 0x000000ff0e00720c */ /* 0x000fc80003f25270 */
[----:B------:R-:W-:-:S13]  /*12b60*/  ISETP.GE.U32.AND P0, PT, R12, 0x3, PT ;  /* 0x000000030c00780c */ /* 0x000fda0003f06070 */
[----:B------:R-:W-:Y:S05]  /*12b70*/  @!P0 BRA `(.L_x_297) ;  /* 0x0000000000248947 */ /* 0x000fea0003800000 */
[C---:B--2---:R-:W-:Y:S01]  /*12b80*/  IADD3 R13, PT, PT, R8.reuse, UR6, RZ ;  /* 0x00000006080d7c10 */ /* 0x044fe2000fffe0ff */
[C---:B------:R-:W-:Y:S02]  /*12b90*/  VIADD R6, R8.reuse, UR6 ;  /* 0x0000000608067c36 */ /* 0x040fe40008000000 */
[----:B------:R-:W-:Y:S02]  /*12ba0*/  VIADD R8, R8, 0x4 ;  /* 0x0000000408087836 */ /* 0x000fe40000000000 */
[----:B------:R-:W-:Y:S01]  /*12bb0*/  IMAD R13, R13, 0x8, R0 ;  /* 0x000000080d0d7824 */ /* 0x000fe200078e0200 */
[----:B------:R-:W-:-:S04]  /*12bc0*/  LEA R6, R6, R1, 0x3 ;  /* 0x0000000106067211 */ /* 0x000fc800078e18ff */
[----:B------:R0:W-:Y:S04]  /*12bd0*/  STL.64 [R13], RZ ;  /* 0x000000ff0d007387 */ /* 0x0001e80000100a00 */
[----:B------:R0:W-:Y:S04]  /*12be0*/  STL.64 [R6+0xf3e0], RZ ;  /* 0x00f3e0ff06007387 */ /* 0x0001e80000100a00 */
[----:B------:R0:W-:Y:S04]  /*12bf0*/  STL.64 [R6+0xf3e8], RZ ;  /* 0x00f3e8ff06007387 */ /* 0x0001e80000100a00 */
[----:B------:R0:W-:Y:S02]  /*12c00*/  STL.64 [R6+0xf3f0], RZ ;  /* 0x00f3f0ff06007387 */ /* 0x0001e40000100a00 */
.L_x_297:
[----:B------:R-:W-:Y:S05]  /*12c10*/  @!P1 BRA `(.L_x_293) ;  /* 0x0000000000289947 */ /* 0x000fea0003800000 */
[----:B0-2---:R-:W-:Y:S01]  /*12c20*/  VIADD R13, R8, UR6 ;  /* 0x00000006080d7c36 */ /* 0x005fe20008000000 */
[----:B------:R-:W-:-:S04]  /*12c30*/  ISETP.NE.AND P0, PT, R14, 0x1, PT ;  /* 0x000000010e00780c */ /* 0x000fc80003f05270 */
[----:B------:R-:W-:-:S05]  /*12c40*/  LEA R13, R13, R0, 0x3 ;  /* 0x000000000d0d7211 */ /* 0x000fca00078e18ff */
[----:B------:R4:W-:Y:S04]  /*12c50*/  STL.64 [R13], RZ ;  /* 0x000000ff0d007387 */ /* 0x0009e80000100a00 */
[----:B------:R-:W-:Y:S05]  /*12c60*/  @!P0 BRA `(.L_x_293) ;  /* 0x0000000000148947 */ /* 0x000fea0003800000 */
[----:B------:R-:W-:Y:S01]  /*12c70*/  ISETP.NE.AND P0, PT, R14, 0x2, PT ;  /* 0x000000020e00780c */ /* 0x000fe20003f05270 */
[----:B------:R-:W-:-:S04]  /*12c80*/  VIADD R6, R8, UR6 ;  /* 0x0000000608067c36 */ /* 0x000fc80008000000 */
[----:B------:R-:W-:-:S05]  /*12c90*/  IMAD.U32 R6, R6, 0x8, R1 ;  /* 0x0000000806067824 */ /* 0x000fca00078e0001 */
[----:B------:R0:W-:Y:S04]  /*12ca0*/  STL.64 [R6+0xf3e0], RZ ;  /* 0x00f3e0ff06007387 */ /* 0x0001e80000100a00 */
[----:B------:R0:W-:Y:S02]  /*12cb0*/  @P0 STL.64 [R6+0xf3e8], RZ ;  /* 0x00f3e8ff06000387 */ /* 0x0001e40000100a00 */
.L_x_293:
[----:B------:R-:W-:Y:S01]  /*12cc0*/  IADD3 R7, PT, PT, R7, 0x1, RZ ;  /* 0x0000000107077810 */ /* 0x000fe20007ffe0ff */
[----:B------:R-:W-:Y:S01]  /*12cd0*/  VIADD R5, R5, 0x1 ;  /* 0x0000000105057836 */ /* 0x000fe20000000000 */
[----:B------:R-:W-:Y:S06]  /*12ce0*/  BRA.U UP2, `(.L_x_298) ;  /* 0xfffffff9028c7547 */ /* 0x000fec000b83ffff */
.L_x_292:
[----:B------:R-:W2:Y:S04]  /*12cf0*/  LDL.64 R52, [R1+0xf3d8] ;  /* 0x00f3d80001347983 */ /* 0x000ea80000100a00 */
[----:B-1--4-:R-:W4:Y:S01]  /*12d00*/  LDL.64 R18, [R1+0x16500] ;  /* 0x0165000001127983 */ /* 0x012f220000100a00 */
[----:B0-----:R-:W-:Y:S01]  /*12d10*/  IMAD.MOV.U32 R6, RZ, RZ, 0x1 ;  /* 0x00000001ff067424 */ /* 0x001fe200078e00ff */
[----:B------:R-:W-:Y:S01]  /*12d20*/  BSSY.RECONVERGENT B1, `(.L_x_299) ;  /* 0x0000014000017945 */ /* 0x000fe20003800200 */
[----:B--2---:R-:W0:Y:S01]  /*12d30*/  MUFU.RCP64H R7, R53 ;  /* 0x0000003500077308 */ /* 0x004e220000001800 */
[----:B----4-:R-:W-:-:S03]  /*12d40*/  FSETP.GEU.AND P1, PT, |R19|, 6.5827683646048100446e-37, PT ;  /* 0x036000001300780b */ /* 0x010fc60003f2e200 */
[----:B0-----:R-:W-:-:S08]  /*12d50*/  DFMA R12, -R52, R6, 1 ;  /* 0x3ff00000340c742b */ /* 0x001fd00000000106 */
[----:B------:R-:W-:-:S08]  /*12d60*/  DFMA R12, R12, R12, R12 ;  /* 0x0000000c0c0c722b */ /* 0x000fd0000000000c */
[----:B------:R-:W-:-:S08]  /*12d70*/  DFMA R12, R6, R12, R6 ;  /* 0x0000000c060c722b */ /* 0x000fd00000000006 */
[----:B------:R-:W-:-:S08]  /*12d80*/  DFMA R6, -R52, R12, 1 ;  /* 0x3ff000003406742b */ /* 0x000fd0000000010c */
[----:B------:R-:W-:-:S08]  /*12d90*/  DFMA R6, R12, R6, R12 ;  /* 0x000000060c06722b */ /* 0x000fd0000000000c */
[----:B------:R-:W-:-:S08]  /*12da0*/  DMUL R12, R18, R6 ;  /* 0x00000006120c7228 */ /* 0x000fd00000000000 */
[----:B------:R-:W-:-:S08]  /*12db0*/  DFMA R14, -R52, R12, R18 ;  /* 0x0000000c340e722b */ /* 0x000fd00000000112 */
[----:B---3--:R-:W-:-:S10]  /*12dc0*/  DFMA R20, R6, R14, R12 ;  /* 0x0000000e0614722b */ /* 0x008fd4000000000c */
[----:B------:R-:W-:-:S05]  /*12dd0*/  FFMA R5, RZ, R53, R21 ;  /* 0x00000035ff057223 */ /* 0x000fca0000000015 */
[----:B------:R-:W-:-:S13]  /*12de0*/  FSETP.GT.AND P0, PT, |R5|, 1.469367938527859385e-39, PT ;  /* 0x001000000500780b */ /* 0x000fda0003f04200 */
[----:B------:R-:W-:Y:S05]  /*12df0*/  @P0 BRA P1, `(.L_x_300) ;  /* 0x0000000000180947 */ /* 0x000fea0000800000 */
[----:B------:R-:W-:Y:S01]  /*12e00*/  MOV R20, R18 ;  /* 0x0000001200147202 */ /* 0x000fe20000000f00 */
[----:B------:R-:W-:Y:S01]  /*12e10*/  IMAD.MOV.U32 R24, RZ, RZ, R52 ;  /* 0x000000ffff187224 */ /* 0x000fe200078e0034 */
[----:B------:R-:W-:Y:S01]  /*12e20*/  MOV R18, 0x12e50 ;  /* 0x00012e5000127802 */ /* 0x000fe20000000f00 */
[----:B------:R-:W-:-:S07]  /*12e30*/  IMAD.MOV.U32 R21, RZ, RZ, R53 ;  /* 0x000000ffff157224 */ /* 0x000fce00078e0035 */
[----:B-----5:R-:W-:Y:S05]  /*12e40*/  CALL.REL.NOINC `($__internal_1_$__cuda_sm20_div_rn_f64_full) ;  /* 0x0000021c00a07944 */ /* 0x020fea0003c00000 */
[----:B------:R-:W-:-:S07]  /*12e50*/  MOV R21, R19 ;  /* 0x0000001300157202 */ /* 0x000fce0000000f00 */
.L_x_300:
[----:B------:R-:W-:Y:S05]  /*12e60*/  BSYNC.RECONVERGENT B1 ;  /* 0x0000000000017941 */ /* 0x000fea0003800200 */
.L_x_299:
[----:B------:R-:W0:Y:S01]  /*12e70*/  LDC R12, c[0x0][0x408] ;  /* 0x00010200ff0c7b82 */ /* 0x000e220000000800 */
[----:B------:R1:W-:Y:S01]  /*12e80*/  STL.64 [R1+0x16698], R20 ;  /* 0x0166981401007387 */ /* 0x0003e20000100a00 */
[----:B0-----:R-:W-:-:S13]  /*12e90*/  ISETP.GE.AND P0, PT, R12, 0x2, PT ;  /* 0x000000020c00780c */ /* 0x001fda0003f06270 */
[----:B-1----:R-:W-:Y:S05]  /*12ea0*/  @!P0 BRA `(.L_x_301) ;  /* 0x0000000800ec8947 */ /* 0x002fea0003800000 */
[----:B------:R-:W-:Y:S01]  /*12eb0*/  IMAD.MOV.U32 R7, RZ, RZ, 0x1 ;  /* 0x00000001ff077424 */ /* 0x000fe200078e00ff */
[----:B------:R-:W-:Y:S01]  /*12ec0*/  PRMT R6, RZ, 0x7610, R6 ;  /* 0x00007610ff067816 */ /* 0x000fe20000000006 */
[----:B------:R-:W-:Y:S01]  /*12ed0*/  IMAD.MOV.U32 R8, RZ, RZ, RZ ;  /* 0x000000ffff087224 */ /* 0x000fe200078e00ff */
[----:B------:R-:W-:-:S07]  /*12ee0*/  PRMT R5, RZ, 0x7610, R5 ;  /* 0x00007610ff057816 */ /* 0x000fce0000000005 */
.L_x_309:
[----:B------:R-:W0:Y:S01]  /*12ef0*/  LDCU UR4, c[0x0][0x408] ;  /* 0x00008100ff0477ac */ /* 0x000e220008000800 */
[----:B------:R-:W-:Y:S01]  /*12f00*/  ISETP.GE.U32.AND P0, PT, R8, 0xf, PT ;  /* 0x0000000f0800780c */ /* 0x000fe20003f06070 */
[----:B------:R-:W-:Y:S01]  /*12f10*/  HFMA2 R24, -RZ, RZ, 0, 0 ;  /* 0x00000000ff187431 */ /* 0x000fe200000001ff */
[----:B------:R-:W-:Y:S01]  /*12f20*/  MOV R8, R7 ;  /* 0x0000000700087202 */ /* 0x000fe20000000f00 */
[----:B------:R-:W-:Y:S01]  /*12f30*/  VIADD R36, R6, 0x1 ;  /* 0x0000000106247836 */ /* 0x000fe20000000000 */
[----:B------:R-:W-:Y:S01]  /*12f40*/  CS2R R30, SRZ ;  /* 0x00000000001e7805 */ /* 0x000fe2000001ff00 */
[----:B------:R-:W-:Y:S01]  /*12f50*/  VIADD R5, R5, 0x1 ;  /* 0x0000000105057836 */ /* 0x000fe20000000000 */
[----:B------:R-:W-:Y:S01]  /*12f60*/  LOP3.LUT P1, RZ, R8, 0xf, RZ, 0xc0, !PT ;  /* 0x0000000f08ff7812 */ /* 0x000fe2000782c0ff */
[----:B0-----:R-:W-:-:S06]  /*12f70*/  IMAD R55, R7, UR4, RZ ;  /* 0x0000000407377c24 */ /* 0x001fcc000f8e02ff */
[----:B------:R-:W-:Y:S06]  /*12f80*/  @!P0 BRA `(.L_x_302) ;  /* 0x0000000000e48947 */ /* 0x000fec0003800000 */
[----:B------:R-:W-:Y:S01]  /*12f90*/  LOP3.LUT R24, R8, 0x7ffffff0, RZ, 0xc0, !PT ;  /* 0x7ffffff008187812 */ /* 0x000fe200078ec0ff */
[----:B------:R-:W-:Y:S01]  /*12fa0*/  IMAD.MOV.U32 R54, RZ, RZ, RZ ;  /* 0x000000ffff367224 */ /* 0x000fe200078e00ff */
[----:B------:R-:W-:-:S07]  /*12fb0*/  CS2R R30, SRZ ;  /* 0x00000000001e7805 */ /* 0x000fce000001ff00 */
.L_x_303:
[----:B------:R-:W-:Y:S01]  /*12fc0*/  IMAD.IADD R57, R55, 0x1, R54 ;  /* 0x0000000137397824 */ /* 0x000fe200078e0236 */
[----:B------:R-:W-:-:S03]  /*12fd0*/  LEA R56, R54, R25, 0x3 ;  /* 0x0000001936387211 */ /* 0x000fc600078e18ff */
[----:B------:R-:W-:Y:S02]  /*12fe0*/  IMAD R57, R57, 0x8, R0 ;  /* 0x0000000839397824 */ /* 0x000fe400078e0200 */
[----:B------:R-:W2:Y:S04]  /*12ff0*/  LDL.64 R22, [R56] ;  /* 0x0000000038167983 */ /* 0x000ea80000100a00 */
[----:B------:R-:W2:Y:S04]  /*13000*/  LDL.64 R26, [R57] ;  /* 0x00000000391a7983 */ /* 0x000ea80000100a00 */
[----:B------:R-:W3:Y:S04]  /*13010*/  LDL.64 R34, [R56+0x8] ;  /* 0x0000080038227983 */ /* 0x000ee80000100a00 */
[----:B-----5:R-:W3:Y:S04]  /*13020*/  LDL.64 R28, [R57+0x8] ;  /* 0x00000800391c7983 */ /* 0x020ee80000100a00 */
[----:B------:R-:W4:Y:S04]  /*13030*/  LDL.64 R40, [R56+0x10] ;  /* 0x0000100038287983 */ /* 0x000f280000100a00 */
        /* <DEDUP_REMOVED lines=12> */
[----:B------:R-:W4:Y:S01]  /*13100*/  LDL.64 R20, [R57+0x40] ;  /* 0x0000400039147983 */ /* 0x000f220000100a00 */
        /* <DEDUP_REMOVED lines=9> */
[----:B------:R-:W-:-:S03]  /*131a0*/  DFMA R44, R38, R44, R40 ;  /* 0x0000002c262c722b */ /* 0x000fc60000000028 */
        /* <DEDUP_REMOVED lines=11> */
[----:B------:R-:W-:Y:S01]  /*13260*/  VIADD R54, R54, 0x10 ;  /* 0x0000001036367836 */ /* 0x000fe20000000000 */
[----:B------:R-:W-:-:S04]  /*13270*/  DFMA R6, R16, R14, R6 ;  /* 0x0000000e1006722b */ /* 0x000fc80000000006 */
[----:B------:R-:W-:-:S04]  /*13280*/  ISETP.NE.AND P0, PT, R54, R24, PT ;  /* 0x000000183600720c */ /* 0x000fc80003f05270 */
[----:B------:R-:W-:-:S08]  /*13290*/  DFMA R6, R20, R18, R6 ;  /* 0x000000121406722b */ /* 0x000fd00000000006 */
[----:B--2---:R-:W-:-:S08]  /*132a0*/  DFMA R6, R26, R22, R6 ;  /* 0x000000161a06722b */ /* 0x004fd00000000006 */
[----:B---3--:R-:W-:-:S08]  /*132b0*/  DFMA R6, R30, R28, R6 ;  /* 0x0000001c1e06722b */ /* 0x008fd00000000006 */
[----:B----4-:R-:W-:-:S08]  /*132c0*/  DFMA R6, R34, R32, R6 ;  /* 0x000000202206722b */ /* 0x010fd00000000006 */
[----:B------:R-:W-:-:S08]  /*132d0*/  DFMA R6, R40, R38, R6 ;  /* 0x000000262806722b */ /* 0x000fd00000000006 */
[----:B------:R-:W-:-:S08]  /*132e0*/  DFMA R6, R44, R42, R6 ;  /* 0x0000002a2c06722b */ /* 0x000fd00000000006 */
[----:B------:R-:W-:-:S08]  /*132f0*/  DFMA R6, R50, R48, R6 ;  /* 0x000000303206722b */ /* 0x000fd00000000006 */
[----:B------:R-:W-:Y:S01]  /*13300*/  DFMA R30, R46, R12, R6 ;  /* 0x0000000c2e1e722b */ /* 0x000fe20000000006 */
[----:B------:R-:W-:Y:S10]  /*13310*/  @P0 BRA `(.L_x_303) ;  /* 0xfffffffc00280947 */ /* 0x000ff4000383ffff */
.L_x_302:
[----:B------:R-:W-:Y:S01]  /*13320*/  PRMT R6, R36, 0x7610, R6 ;  /* 0x0000761024067816 */ /* 0x000fe20000000006 */
[----:B------:R-:W-:Y:S06]  /*13330*/  @!P1 BRA `(.L_x_304) ;  /* 0x00000004003c9947 */ /* 0x000fec0003800000 */
[----:B------:R-:W-:-:S04]  /*13340*/  LOP3.LUT R12, R5, 0xf, RZ, 0xc0, !PT ;  /* 0x0000000f050c7812 */ /* 0x000fc800078ec0ff */
[C---:B------:R-:W-:Y:S02]  /*13350*/  IADD3 R7, PT, PT, R12.reuse, -0x1, RZ ;  /* 0xffffffff0c077810 */ /* 0x040fe40007ffe0ff */
[----:B------:R-:W-:Y:S02]  /*13360*/  LOP3.LUT P1, RZ, R12, 0x7, RZ, 0xc0, !PT ;  /* 0x000000070cff7812 */ /* 0x000fe4000782c0ff */
[----:B------:R-:W-:-:S13]  /*13370*/  ISETP.GE.U32.AND P0, PT, R7, 0x7, PT ;  /* 0x000000070700780c */ /* 0x000fda0003f06070 */
[----:B------:R-:W-:Y:S05]  /*13380*/  @!P0 BRA `(.L_x_305) ;  /* 0x0000000000788947 */ /* 0x000fea0003800000 */
[C-C-:B------:R-:W-:Y:S02]  /*13390*/  IMAD.IADD R7, R55.reuse, 0x1, R24.reuse ;  /* 0x0000000137077824 */ /* 0x140fe400078e0218 */
[----:B------:R-:W-:Y:S02]  /*133a0*/  IMAD R36, R24, 0x8, R25 ;  /* 0x0000000818247824 */ /* 0x000fe400078e0219 */
[----:B------:R-:W-:Y:S01]  /*133b0*/  IMAD.IADD R12, R55, 0x1, R24 ;  /* 0x00000001370c7824 */ /* 0x000fe200078e0218 */
[----:B------:R-:W-:Y:S02]  /*133c0*/  LEA R7, R7, R0, 0x3 ;  /* 0x0000000007077211 */ /* 0x000fe400078e18ff */
[----:B------:R-:W2:Y:S01]  /*133d0*/  LDL.64 R46, [R36] ;  /* 0x00000000242e7983 */ /* 0x000ea20000100a00 */
[----:B------:R-:W-:-:S03]  /*133e0*/  IMAD.U32 R50, R12, 0x8, R1 ;  /* 0x000000080c327824 */ /* 0x000fc600078e0001 */
[----:B------:R-:W2:Y:S04]  /*133f0*/  LDL.64 R48, [R7] ;  /* 0x0000000007307983 */ /* 0x000ea80000100a00 */
[----:B------:R-:W3:Y:S04]  /*13400*/  LDL.64 R12, [R36+0x8] ;  /* 0x00000800240c7983 */ /* 0x000ee80000100a00 */
[----:B------:R-:W3:Y:S04]  /*13410*/  LDL.64 R14, [R50+0xf3e0] ;  /* 0x00f3e000320e7983 */ /* 0x000ee80000100a00 */
[----:B------:R-:W4:Y:S04]  /*13420*/  LDL.64 R16, [R36+0x10] ;  /* 0x0000100024107983 */ /* 0x000f280000100a00 */
[----:B------:R-:W4:Y:S04]  /*13430*/  LDL.64 R18, [R50+0xf3e8] ;  /* 0x00f3e80032127983 */ /* 0x000f280000100a00 */
[----:B------:R-:W4:Y:S04]  /*13440*/  LDL.64 R20, [R36+0x18] ;  /* 0x0000180024147983 */ /* 0x000f280000100a00 */
[----:B------:R-:W4:Y:S04]  /*13450*/  LDL.64 R22, [R50+0xf3f0] ;  /* 0x00f3f00032167983 */ /* 0x000f280000100a00 */
[----:B------:R-:W4:Y:S04]  /*13460*/  LDL.64 R26, [R36+0x20] ;  /* 0x00002000241a7983 */ /* 0x000f280000100a00 */
[----:B-----5:R-:W4:Y:S04]  /*13470*/  LDL.64 R28, [R50+0xf3f8] ;  /* 0x00f3f800321c7983 */ /* 0x020f280000100a00 */
[----:B------:R-:W4:Y:S04]  /*13480*/  LDL.64 R32, [R36+0x28] ;  /* 0x0000280024207983 */ /* 0x000f280000100a00 */
[----:B------:R-:W4:Y:S04]  /*13490*/  LDL.64 R34, [R50+0xf400] ;  /* 0x00f4000032227983 */ /* 0x000f280000100a00 */
[----:B------:R-:W4:Y:S04]  /*134a0*/  LDL.64 R38, [R36+0x30] ;  /* 0x0000300024267983 */ /* 0x000f280000100a00 */
[----:B------:R-:W4:Y:S04]  /*134b0*/  LDL.64 R40, [R50+0xf408] ;  /* 0x00f4080032287983 */ /* 0x000f280000100a00 */
[----:B------:R-:W4:Y:S04]  /*134c0*/  LDL.64 R42, [R36+0x38] ;  /* 0x00003800242a7983 */ /* 0x000f280000100a00 */
[----:B------:R-:W4:Y:S01]  /*134d0*/  LDL.64 R44, [R50+0xf410] ;  /* 0x00f41000322c7983 */ /* 0x000f220000100a00 */
[----:B------:R-:W-:Y:S01]  /*134e0*/  IADD3 R24, PT, PT, R24, 0x8, RZ ;  /* 0x0000000818187810 */ /* 0x000fe20007ffe0ff */
        /* <DEDUP_REMOVED lines=8> */
.L_x_305:
[----:B------:R-:W-:Y:S05]  /*13570*/  @!P1 BRA `(.L_x_304) ;  /* 0x0000000000ac9947 */ /* 0x000fea0003800000 */
[----:B------:R-:W-:-:S04]  /*13580*/  LOP3.LUT R7, R6, 0xffff, RZ, 0xc0, !PT ;  /* 0x0000ffff06077812 */ /* 0x000fc800078ec0ff */
[C---:B------:R-:W-:Y:S02]  /*13590*/  LOP3.LUT R12, R7.reuse, 0x7, RZ, 0xc0, !PT ;  /* 0x00000007070c7812 */ /* 0x040fe400078ec0ff */
[----:B------:R-:W-:-:S03]  /*135a0*/  LOP3.LUT R32, R7, 0x3, RZ, 0xc0, !PT ;  /* 0x0000000307207812 */ /* 0x000fc600078ec0ff */
[----:B------:R-:W-:Y:S01]  /*135b0*/  VIADD R12, R12, 0xffffffff ;  /* 0xffffffff0c0c7836 */ /* 0x000fe20000000000 */
[----:B------:R-:W-:-:S04]  /*135c0*/  ISETP.NE.AND P1, PT, R32, RZ, PT ;  /* 0x000000ff2000720c */ /* 0x000fc80003f25270 */
[----:B------:R-:W-:-:S13]  /*135d0*/  ISETP.GE.U32.AND P0, PT, R12, 0x3, PT ;  /* 0x000000030c00780c */ /* 0x000fda0003f06070 */
[----:B------:R-:W-:Y:S05]  /*135e0*/  @!P0 BRA `(.L_x_306) ;  /* 0x0000000000488947 */ /* 0x000fea0003800000 */
[C-C-:B------:R-:W-:Y:S01]  /*135f0*/  IMAD.IADD R7, R55.reuse, 0x1, R24.reuse ;  /* 0x0000000137077824 */ /* 0x140fe200078e0218 */
[----:B------:R-:W-:Y:S01]  /*13600*/  LEA R33, R24, R25, 0x3 ;  /* 0x0000001918217211 */ /* 0x000fe200078e18ff */
[----:B------:R-:W-:Y:S02]  /*13610*/  IMAD.IADD R12, R55, 0x1, R24 ;  /* 0x00000001370c7824 */ /* 0x000fe400078e0218 */
[----:B------:R-:W-:Y:S02]  /*13620*/  IMAD R7, R7, 0x8, R0 ;  /* 0x0000000807077824 */ /* 0x000fe400078e0200 */
[----:B------:R-:W2:Y:S01]  /*13630*/  LDL.64 R16, [R33] ;  /* 0x0000000021107983 */ /* 0x000ea20000100a00 */
[----:B------:R-:W-:-:S03]  /*13640*/  LEA R34, R12, R1, 0x3 ;  /* 0x000000010c227211 */ /* 0x000fc600078e18ff */
[----:B------:R-:W2:Y:S04]  /*13650*/  LDL.64 R14, [R7] ;  /* 0x00000000070e7983 */ /* 0x000ea80000100a00 */
[----:B------:R-:W3:Y:S04]  /*13660*/  LDL.64 R18, [R33+0x8] ;  /* 0x0000080021127983 */ /* 0x000ee80000100a00 */
[----:B------:R-:W3:Y:S04]  /*13670*/  LDL.64 R12, [R34+0xf3e0] ;  /* 0x00f3e000220c7983 */ /* 0x000ee80000100a00 */
[----:B------:R-:W4:Y:S04]  /*13680*/  LDL.64 R22, [R33+0x10] ;  /* 0x0000100021167983 */ /* 0x000f280000100a00 */
[----:B------:R-:W4:Y:S04]  /*13690*/  LDL.64 R20, [R34+0xf3e8] ;  /* 0x00f3e80022147983 */ /* 0x000f280000100a00 */
[----:B-----5:R-:W4:Y:S04]  /*136a0*/  LDL.64 R28, [R33+0x18] ;  /* 0x00001800211c7983 */ /* 0x020f280000100a00 */
[----:B------:R-:W4:Y:S01]  /*136b0*/  LDL.64 R26, [R34+0xf3f0] ;  /* 0x00f3f000221a7983 */ /* 0x000f220000100a00 */
[----:B------:R-:W-:Y:S01]  /*136c0*/  VIADD R24, R24, 0x4 ;  /* 0x0000000418187836 */ /* 0x000fe20000000000 */
[----:B--2---:R-:W-:-:S08]  /*136d0*/  DFMA R14, R14, R16, R30 ;  /* 0x000000100e0e722b */ /* 0x004fd0000000001e */
[----:B---3--:R-:W-:-:S08]  /*136e0*/  DFMA R12, R12, R18, R14 ;  /* 0x000000120c0c722b */ /* 0x008fd0000000000e */
[----:B----4-:R-:W-:-:S08]  /*136f0*/  DFMA R12, R20, R22, R12 ;  /* 0x00000016140c722b */ /* 0x010fd0000000000c */
[----:B------:R-:W-:-:S11]  /*13700*/  DFMA R30, R26, R28, R12 ;  /* 0x0000001c1a1e722b */ /* 0x000fd6000000000c */
.L_x_306:
[----:B------:R-:W-:Y:S05]  /*13710*/  @!P1 BRA `(.L_x_304) ;  /* 0x0000000000449947 */ /* 0x000fea0003800000 */
[----:B------:R-:W-:Y:S01]  /*13720*/  IMAD.IADD R7, R55, 0x1, R24 ;  /* 0x0000000137077824 */ /* 0x000fe200078e0218 */
[----:B------:R-:W-:-:S03]  /*13730*/  LEA R20, R24, R25, 0x3 ;  /* 0x0000001918147211 */ /* 0x000fc600078e18ff */
[----:B------:R-:W-:Y:S02]  /*13740*/  IMAD R7, R7, 0x8, R0 ;  /* 0x0000000807077824 */ /* 0x000fe400078e0200 */
[----:B------:R-:W2:Y:S04]  /*13750*/  LDL.64 R14, [R20] ;  /* 0x00000000140e7983 */ /* 0x000ea80000100a00 */
[----:B------:R-:W2:Y:S01]  /*13760*/  LDL.64 R12, [R7] ;  /* 0x00000000070c7983 */ /* 0x000ea20000100a00 */
[----:B------:R-:W-:Y:S01]  /*13770*/  ISETP.NE.AND P0, PT, R32, 0x1, PT ;  /* 0x000000012000780c */ /* 0x000fe20003f05270 */
[----:B--2---:R-:W-:-:S12]  /*13780*/  DFMA R30, R12, R14, R30 ;  /* 0x0000000e0c1e722b */ /* 0x004fd8000000001e */
[----:B------:R-:W-:Y:S05]  /*13790*/  @!P0 BRA `(.L_x_304) ;  /* 0x0000000000248947 */ /* 0x000fea0003800000 */
[----:B------:R-:W-:Y:S01]  /*137a0*/  IMAD.IADD R24, R55, 0x1, R24 ;  /* 0x0000000137187824 */ /* 0x000fe200078e0218 */
[----:B------:R-:W-:Y:S01]  /*137b0*/  ISETP.NE.AND P0, PT, R32, 0x2, PT ;  /* 0x000000022000780c */ /* 0x000fe20003f05270 */
[----:B------:R-:W2:Y:S03]  /*137c0*/  LDL.64 R14, [R20+0x8] ;  /* 0x00000800140e7983 */ /* 0x000ea60000100a00 */
[----:B------:R-:W-:-:S05]  /*137d0*/  LEA R24, R24, R1, 0x3 ;  /* 0x0000000118187211 */ /* 0x000fca00078e18ff */
[----:B------:R-:W2:Y:S04]  /*137e0*/  LDL.64 R12, [R24+0xf3e0] ;  /* 0x00f3e000180c7983 */ /* 0x000ea80000100a00 */
[----:B------:R-:W3:Y:S04]  /*137f0*/  @P0 LDL.64 R18, [R20+0x10] ;  /* 0x0000100014120983 */ /* 0x000ee80000100a00 */
[----:B------:R-:W3:Y:S01]  /*13800*/  @P0 LDL.64 R16, [R24+0xf3e8] ;  /* 0x00f3e80018100983 */ /* 0x000ee20000100a00 */
[----:B--2---:R-:W-:-:S08]  /*13810*/  DFMA R30, R12, R14, R30 ;  /* 0x0000000e0c1e722b */ /* 0x004fd0000000001e */
[----:B---3--:R-:W-:-:S11]  /*13820*/  @P0 DFMA R30, R16, R18, R30 ;  /* 0x00000012101e022b */ /* 0x008fd6000000001e */
.L_x_304:
[----:B------:R-:W-:-:S04]  /*13830*/  IMAD.IADD R55, R8, 0x1, R55 ;  /* 0x0000000108377824 */ /* 0x000fc800078e0237 */
[----:B------:R-:W-:-:S06]  /*13840*/  IMAD R12, R55, 0x8, R0 ;  /* 0x00000008370c7824 */ /* 0x000fcc00078e0200 */
[----:B------:R-:W2:Y:S01]  /*13850*/  LDL.64 R12, [R12] ;  /* 0x000000000c0c7983 */ /* 0x000ea20000100a00 */
[----:B------:R-:W-:-:S05]  /*13860*/  LEA R7, R8, R1, 0x3 ;  /* 0x0000000108077211 */ /* 0x000fca00078e18ff */
[----:B------:R-:W3:Y:S01]  /*13870*/  LDL.64 R14, [R7+0x16500] ;  /* 0x01650000070e7983 */ /* 0x000ee20000100a00 */
[----:B------:R-:W-:Y:S01]  /*13880*/  IMAD.MOV.U32 R16, RZ, RZ, 0x1 ;  /* 0x00000001ff107424 */ /* 0x000fe200078e00ff */
[----:B------:R-:W-:Y:S01]  /*13890*/  BSSY.RECONVERGENT B1, `(.L_x_307) ;  /* 0x0000016000017945 */ /* 0x000fe20003800200 */
[----:B--2---:R-:W0:Y:S01]  /*138a0*/  MUFU.RCP64H R17, R13 ;  /* 0x0000000d00117308 */ /* 0x004e220000001800 */
[----:B---3--:R-:W-:-:S10]  /*138b0*/  DADD R30, R14, -R30 ;  /* 0x000000000e1e7229 */ /* 0x008fd4000000081e */
[----:B------:R-:W-:Y:S01]  /*138c0*/  FSETP.GEU.AND P1, PT, |R31|, 6.5827683646048100446e-37, PT ;  /* 0x036000001f00780b */ /* 0x000fe20003f2e200 */
        /* <DEDUP_REMOVED lines=16> */
[----:B-----5:R-:W-:Y:S05]  /*139d0*/  CALL.REL.NOINC `($__internal_1_$__cuda_sm20_div_rn_f64_full) ;  /* 0x0000021000bc7944 */ /* 0x020fea0003c00000 */
[----:B------:R-:W-:-:S07]  /*139e0*/  MOV R21, R19 ;  /* 0x0000001300157202 */ /* 0x000fce0000000f00 */
.L_x_308:
[----:B------:R-:W-:Y:S05]  /*139f0*/  BSYNC.RECONVERGENT B1 ;  /* 0x0000000000017941 */ /* 0x000fea0003800200 */
.L_x_307:
[----:B------:R-:W0:Y:S01]  /*13a00*/  LDC R12, c[0x0][0x408] ;  /* 0x00010200ff0c7b82 */ /* 0x000e220000000800 */
[C---:B------:R-:W-:Y:S02]  /*13a10*/  IMAD R13, R8.reuse, 0x8, R1 ;  /* 0x00000008080d7824 */ /* 0x040fe400078e0201 */
[----:B------:R-:W-:-:S03]  /*13a20*/  VIADD R7, R8, 0x1 ;  /* 0x0000000108077836 */ /* 0x000fc60000000000 */
[----:B------:R1:W-:Y:S02]  /*13a30*/  STL.64 [R13+0x16698], R20 ;  /* 0x016698140d007387 */ /* 0x0003e40000100a00 */
[----:B0-----:R-:W-:-:S13]  /*13a40*/  ISETP.NE.AND P0, PT, R7, R12, PT ;  /* 0x0000000c0700720c */ /* 0x001fda0003f05270 */
[----:B-1----:R-:W-:Y:S05]  /*13a50*/  @P0 BRA `(.L_x_309) ;  /* 0xfffffff400240947 */ /* 0x002fea000383ffff */
.L_x_301:
[----:B------:R-:W-:-:S05]  /*13a60*/  IADD3 R36, PT, PT, R12, -0x1, RZ ;  /* 0xffffffff0c247810 */ /* 0x000fca0007ffe0ff */
[----:B------:R-:W-:-:S04]  /*13a70*/  IMAD R5, R36, R12, R36 ;  /* 0x0000000c24057224 */ /* 0x000fc800078e0224 */
[----:B------:R-:W-:-:S05]  /*13a80*/  IMAD R14, R5, 0x8, R0 ;  /* 0x00000008050e7824 */ /* 0x000fca00078e0200 */
[----:B------:R-:W2:Y:S01]  /*13a90*/  LDL.64 R6, [R14] ;  /* 0x000000000e067983 */ /* 0x000ea20000100a00 */
[----:B------:R-:W-:Y:S01]  /*13aa0*/  BSSY.RECONVERGENT B0, `(.L_x_310) ;  /* 0x0000054000007945 */ /* 0x000fe20003800200 */
[----:B------:R-:W-:Y:S01]  /*13ab0*/  IMAD.MOV.U32 R8, RZ, RZ, -0x3ff ;  /* 0xfffffc01ff087424 */ /* 0x000fe200078e00ff */
[----:B--2---:R-:W-:Y:S01]  /*13ac0*/  ISETP.GT.AND P0, PT, R7, 0xfffff, PT ;  /* 0x000fffff0700780c */ /* 0x004fe20003f04270 */
[----:B------:R-:W-:Y:S01]  /*13ad0*/  IMAD.MOV.U32 R12, RZ, RZ, R6 ;  /* 0x000000ffff0c7224 */ /* 0x000fe200078e0006 */
[----:B------:R-:W-:Y:S01]  /*13ae0*/  MOV R13, R7 ;  /* 0x00000007000d7202 */ /* 0x000fe20000000f00 */
[----:B------:R-:W-:-:S10]  /*13af0*/  IMAD.MOV.U32 R5, RZ, RZ, R7 ;  /* 0x000000ffff057224 */ /* 0x000fd400078e0007 */
[----:B------:R-:W-:Y:S01]  /*13b00*/  @!P0 DMUL R12, R12, 1.80143985094819840000e+16 ;  /* 0x435000000c0c8828 */ /* 0x000fe20000000000 */
[----:B------:R-:W-:-:S09]  /*13b10*/  @!P0 IMAD.MOV.U32 R8, RZ, RZ, -0x435 ;  /* 0xfffffbcbff088424 */ /* 0x000fd200078e00ff */
[----:B------:R-:W-:Y:S01]  /*13b20*/  @!P0 IMAD.MOV.U32 R5, RZ, RZ, R13 ;  /* 0x000000ffff058224 */ /* 0x000fe200078e000d */
[----:B------:R-:W-:-:S04]  /*13b30*/  @!P0 MOV R6, R12 ;  /* 0x0000000c00068202 */ /* 0x000fc80000000f00 */
[----:B------:R-:W-:-:S04]  /*13b40*/  IADD3 R7, PT, PT, R5, -0x1, RZ ;  /* 0xffffffff05077810 */ /* 0x000fc80007ffe0ff */
[----:B------:R-:W-:-:S13]  /*13b50*/  ISETP.GT.U32.AND P1, PT, R7, 0x7feffffe, PT ;  /* 0x7feffffe0700780c */ /* 0x000fda0003f24070 */
[----:B------:R-:W-:Y:S05]  /*13b60*/  @P1 BRA `(.L_x_311) ;  /* 0x0000000400041947 */ /* 0x000fea0003800000 */
[----:B------:R-:W-:Y:S01]  /*13b70*/  LOP3.LUT R7, R5, 0xfffff, RZ, 0xc0, !PT ;  /* 0x000fffff05077812 */ /* 0x000fe200078ec0ff */
[----:B------:R-:W-:Y:S01]  /*13b80*/  IMAD.MOV.U32 R16, RZ, RZ, R6 ;  /* 0x000000ffff107224 */ /* 0x000fe200078e0006 */
[----:B------:R-:W-:Y:S01]  /*13b90*/  MOV R21, 0x3ed0ee25 ;  /* 0x3ed0ee2500157802 */ /* 0x000fe20000000f00 */
[----:B------:R-:W-:Y:S01]  /*13ba0*/  IMAD.MOV.U32 R14, RZ, RZ, RZ ;  /* 0x000000ffff0e7224 */ /* 0x000fe200078e00ff */
[----:B------:R-:W-:Y:S01]  /*13bb0*/  LOP3.LUT R17, R7, 0x3ff00000, RZ, 0xfc, !PT ;  /* 0x3ff0000007117812 */ /* 0x000fe200078efcff */
[----:B------:R-:W-:Y:S01]  /*13bc0*/  IMAD.MOV.U32 R20, RZ, RZ, -0x748574fc ;  /* 0x8b7a8b04ff147424 */ /* 0x000fe200078e00ff */
[----:B------:R-:W-:Y:S01]  /*13bd0*/  UMOV UR4, 0x3ae80f1e ;  /* 0x3ae80f1e00047882 */ /* 0x000fe20000000000 */
[----:B------:R-:W-:Y:S01]  /*13be0*/  UMOV UR5, 0x3eb1380b ;  /* 0x3eb1380b00057882 */ /* 0x000fe20000000000 */
[----:B------:R-:W-:Y:S01]  /*13bf0*/  ISETP.GE.U32.AND P0, PT, R17, 0x3ff6a09f, PT ;  /* 0x3ff6a09f1100780c */ /* 0x000fe20003f06070 */
[----:B------:R-:W-:Y:S01]  /*13c00*/  IMAD.MOV.U32 R23, RZ, RZ, 0x43300000 ;  /* 0x43300000ff177424 */ /* 0x000fe200078e00ff */
[----:B------:R-:W-:Y:S01]  /*13c10*/  LEA.HI R5, R5, R8, RZ, 0xc ;  /* 0x0000000805057211 */ /* 0x000fe200078f60ff */
[----:B------:R-:W-:Y:S01]  /*13c20*/  UMOV UR6, 0x80000000 ;  /* 0x8000000000067882 */ /* 0x000fe20000000000 */
[----:B------:R-:W-:-:S09]  /*13c30*/  UMOV UR7, 0x43300000 ;  /* 0x4330000000077882 */ /* 0x000fd20000000000 */
[----:B------:R-:W-:Y:S02]  /*13c40*/  @P0 VIADD R7, R17, 0xfff00000 ;  /* 0xfff0000011070836 */ /* 0x000fe40000000000 */
[----:B------:R-:W-:-:S03]  /*13c50*/  @P0 VIADD R5, R5, 0x1 ;  /* 0x0000000105050836 */ /* 0x000fc60000000000 */
[----:B------:R-:W-:Y:S02]  /*13c60*/  @P0 MOV R17, R7 ;  /* 0x0000000700110202 */ /* 0x000fe40000000f00 */
[----:B------:R-:W-:-:S04]  /*13c70*/  LOP3.LUT R22, R5, 0x80000000, RZ, 0x3c, !PT ;  /* 0x8000000005167812 */ /* 0x000fc800078e3cff */
[C---:B------:R-:W-:Y:S02]  /*13c80*/  DADD R18, R16.reuse, 1 ;  /* 0x3ff0000010127429 */ /* 0x040fe40000000000 */
[----:B------:R-:W-:Y:S02]  /*13c90*/  DADD R16, R16, -1 ;  /* 0xbff0000010107429 */ /* 0x000fe40000000000 */
[----:B------:R-:W-:Y:S01]  /*13ca0*/  DADD R22, R22, -UR6 ;  /* 0x8000000616167e29 */ /* 0x000fe20008000000 */
[----:B------:R-:W-:Y:S01]  /*13cb0*/  UMOV UR6, 0xfefa39ef ;  /* 0xfefa39ef00067882 */ /* 0x000fe20000000000 */
[----:B------:R-:W0:Y:S01]  /*13cc0*/  MUFU.RCP64H R15, R19 ;  /* 0x00000013000f7308 */ /* 0x000e220000001800 */
[----:B------:R-:W-:Y:S01]  /*13cd0*/  UMOV UR7, 0x3fe62e42 ;  /* 0x3fe62e4200077882 */ /* 0x000fe20000000000 */
[----:B0-----:R-:W-:-:S08]  /*13ce0*/  DFMA R6, -R18, R14, 1 ;  /* 0x3ff000001206742b */ /* 0x001fd0000000010e */
[----:B------:R-:W-:-:S08]  /*13cf0*/  DFMA R6, R6, R6, R6 ;  /* 0x000000060606722b */ /* 0x000fd00000000006 */
[----:B------:R-:W-:-:S08]  /*13d00*/  DFMA R14, R14, R6, R14 ;  /* 0x000000060e0e722b */ /* 0x000fd0000000000e */
[----:B------:R-:W-:-:S08]  /*13d10*/  DMUL R6, R16, R14 ;  /* 0x0000000e10067228 */ /* 0x000fd00000000000 */
[----:B------:R-:W-:-:S08]  /*13d20*/  DFMA R6, R16, R14, R6 ;  /* 0x0000000e1006722b */ /* 0x000fd00000000006 */
[----:B------:R-:W-:-:S08]  /*13d30*/  DMUL R12, R6, R6 ;  /* 0x00000006060c7228 */ /* 0x000fd00000000000 */
[----:B------:R-:W-:Y:S01]  /*13d40*/  DFMA R18, R12, UR4, R20 ;  /* 0x000000040c127c2b */ /* 0x000fe20008000014 */
[----:B------:R-:W-:Y:S01]  /*13d50*/  UMOV UR4, 0x9f02676f ;  /* 0x9f02676f00047882 */ /* 0x000fe20000000000 */
[----:B------:R-:W-:Y:S01]  /*13d60*/  UMOV UR5, 0x3ef3b266 ;  /* 0x3ef3b26600057882 */ /* 0x000fe20000000000 */
[----:B------:R-:W-:-:S05]  /*13d70*/  DADD R20, R16, -R6 ;  /* 0x0000000010147229 */ /* 0x000fca0000000806 */
[----:B------:R-:W-:Y:S01]  /*13d80*/  DFMA R18, R12, R18, UR4 ;  /* 0x000000040c127e2b */ /* 0x000fe20008000012 */
[----:B------:R-:W-:Y:S01]  /*13d90*/  UMOV UR4, 0xa9ab0956 ;  /* 0xa9ab095600047882 */ /* 0x000fe20000000000 */
[----:B------:R-:W-:Y:S01]  /*13da0*/  UMOV UR5, 0x3f1745cb ;  /* 0x3f1745cb00057882 */ /* 0x000fe20000000000 */
[----:B------:R-:W-:-:S05]  /*13db0*/  DADD R20, R20, R20 ;  /* 0x0000000014147229 */ /* 0x000fca0000000014 */
[----:B------:R-:W-:Y:S01]  /*13dc0*/  DFMA R18, R12, R18, UR4 ;  /* 0x000000040c127e2b */ /* 0x000fe20008000012 */
[----:B------:R-:W-:Y:S01]  /*13dd0*/  UMOV UR4, 0x2d1b5154 ;  /* 0x2d1b515400047882 */ /* 0x000fe20000000000 */
[----:B------:R-:W-:Y:S01]  /*13de0*/  UMOV UR5, 0x3f3c71c7 ;  /* 0x3f3c71c700057882 */ /* 0x000fe20000000000 */
[----:B------:R-:W-:Y:S02]  /*13df0*/  DFMA R20, R16, -R6, R20 ;  /* 0x800000061014722b */ /* 0x000fe40000000014 */
[----:B------:R-:W-:-:S03]  /*13e00*/  DFMA R16, R22, UR6, R6 ;  /* 0x0000000616107c2b */ /* 0x000fc60008000006 */
[----:B------:R-:W-:Y:S01]  /*13e10*/  DFMA R18, R12, R18, UR4 ;  /* 0x000000040c127e2b */ /* 0x000fe20008000012 */
[----:B------:R-:W-:Y:S01]  /*13e20*/  UMOV UR4, 0x923be72d ;  /* 0x923be72d00047882 */ /* 0x000fe20000000000 */
[----:B------:R-:W-:Y:S01]  /*13e30*/  UMOV UR5, 0x3f624924 ;  /* 0x3f62492400057882 */ /* 0x000fe20000000000 */
[----:B------:R-:W-:-:S05]  /*13e40*/  DMUL R20, R14, R20 ;  /* 0x000000140e147228 */ /* 0x000fca0000000000 */
        /* <DEDUP_REMOVED lines=8> */
[----:B------:R-:W-:Y:S02]  /*13ed0*/  UMOV UR5, 0x3fe62e42 ;  /* 0x3fe62e4200057882 */ /* 0x000fe40000000000 */
[----:B------:R-:W-:Y:S01]  /*13ee0*/  DFMA R26, R22, -UR4, R16 ;  /* 0x80000004161a7c2b */ /* 0x000fe20008000010 */
[----:B------:R-:W-:Y:S01]  /*13ef0*/  UMOV UR4, 0x3b39803f ;  /* 0x3b39803f00047882 */ /* 0x000fe20000000000 */
[----:B------:R-:W-:Y:S02]  /*13f00*/  UMOV UR5, 0x3c7abc9e ;  /* 0x3c7abc9e00057882 */ /* 0x000fe40000000000 */
[----:B------:R-:W-:-:S04]  /*13f10*/  DMUL R18, R12, R18 ;  /* 0x000000120c127228 */ /* 0x000fc80000000000 */
[----:B------:R-:W-:-:S04]  /*13f20*/  DADD R26, -R6, R26 ;  /* 0x00000000061a7229 */ /* 0x000fc8000000011a */
[----:B------:R-:W-:-:S08]  /*13f30*/  DFMA R18, R6, R18, R20 ;  /* 0x000000120612722b */ /* 0x000fd00000000014 */
[----:B------:R-:W-:-:S08]  /*13f40*/  DADD R18, R18, -R26 ;  /* 0x0000000012127229 */ /* 0x000fd0000000081a */
[----:B------:R-:W-:-:S08]  /*13f50*/  DFMA R18, R22, UR4, R18 ;  /* 0x0000000416127c2b */ /* 0x000fd00008000012 */
[----:B------:R-:W-:Y:S01]  /*13f60*/  DADD R16, R16, R18 ;  /* 0x0000000010107229 */ /* 0x000fe20000000012 */
[----:B------:R-:W-:Y:S10]  /*13f70*/  BRA `(.L_x_312) ;  /* 0x0000000000187947 */ /* 0x000ff40003800000 */
.L_x_311:
[----:B------:R-:W-:Y:S01]  /*13f80*/  MOV R6, 0x0 ;  /* 0x0000000000067802 */ /* 0x000fe20000000f00 */
[----:B------:R-:W-:Y:S01]  /*13f90*/  IMAD.MOV.U32 R7, RZ, RZ, 0x7ff00000 ;  /* 0x7ff00000ff077424 */ /* 0x000fe200078e00ff */
[----:B------:R-:W-:-:S05]  /*13fa0*/  LOP3.LUT P0, RZ, R13, 0x7fffffff, RZ, 0xc0, !PT ;  /* 0x7fffffff0dff7812 */ /* 0x000fca000780c0ff */
[----:B------:R-:W-:-:S10]  /*13fb0*/  DFMA R6, R12, R6, +INF ;  /* 0x7ff000000c06742b */ /* 0x000fd40000000006 */
[----:B------:R-:W-:Y:S02]  /*13fc0*/  FSEL R16, R6, RZ, P0 ;  /* 0x000000ff06107208 */ /* 0x000fe40000000000 */
[----:B------:R-:W-:-:S07]  /*13fd0*/  FSEL R17, R7, -QNAN , P0 ;  /* 0xfff0000007117808 */ /* 0x000fce0000000000 */
.L_x_312:
[----:B------:R-:W-:Y:S05]  /*13fe0*/  BSYNC.RECONVERGENT B0 ;  /* 0x0000000000007941 */ /* 0x000fea0003800200 */
.L_x_310:
[----:B------:R-:W-:Y:S01]  /*13ff0*/  IMAD R50, R36, 0x8, R25 ;  /* 0x0000000824327824 */ /* 0x000fe200078e0219 */
[----:B------:R-:W0:Y:S01]  /*14000*/  LDC.64 R6, c[0x0][0x3a0] ;  /* 0x0000e800ff067b82 */ /* 0x000e220000000a00 */
[----:B------:R-:W1:Y:S04]  /*14010*/  LDCU UR5, c[0x0][0x404] ;  /* 0x00008080ff0577ac */ /* 0x000e680008000800 */
[----:B------:R-:W2:Y:S01]  /*14020*/  LDL.64 R50, [R50] ;  /* 0x0000000032327983 */ /* 0x000ea20000100a00 */
[----:B------:R-:W3:Y:S01]  /*14030*/  LDCU.U8 UR4, c[0x0][0x414] ;  /* 0x00008280ff0477ac */ /* 0x000ee20008000000 */
[----:B------:R-:W-:Y:S01]  /*14040*/  DADD R16, R16, R16 ;  /* 0x0000000010107229 */ /* 0x000fe20000000010 */
[----:B------:R-:W4:Y:S01]  /*14050*/  LDC.64 R14, c[0x0][0x3a8] ;  /* 0x0000ea00ff0e7b82 */ /* 0x000f220000000a00 */
[----:B-1----:R-:W-:-:S04]  /*14060*/  MOV R39, UR5 ;  /* 0x0000000500277c02 */ /* 0x002fc80008000f00 */
[----:B------:R-:W-:Y:S01]  /*14070*/  ISETP.GE.AND P0, PT, R39, 0x1, PT ;  /* 0x000000012700780c */ /* 0x000fe20003f06270 */
[----:B0-----:R-:W-:Y:S01]  /*14080*/  IMAD.WIDE R6, R37, 0x8, R6 ;  /* 0x0000000825067825 */ /* 0x001fe200078e0206 */
[----:B---3--:R-:W-:-:S04]  /*14090*/  UPRMT UR4, UR4, 0x8880, URZ ;  /* 0x0000888004047896 */ /* 0x008fc800080000ff */
[----:B------:R0:W-:Y:S02]  /*140a0*/  STG.E.64 desc[UR8][R6.64], R16 ;  /* 0x0000001006007986 */ /* 0x0001e4000c101b08 */
[----:B------:R-:W-:Y:S01]  /*140b0*/  ISETP.EQ.OR P0, PT, RZ, UR4, !P0 ;  /* 0x00000004ff007c0c */ /* 0x000fe2000c702670 */
[----:B----4-:R-:W-:Y:S01]  /*140c0*/  IMAD.WIDE R14, R37, 0x8, R14 ;  /* 0x00000008250e7825 */ /* 0x010fe200078e020e */
[----:B--2---:R-:W-:-:S07]  /*140d0*/  DMUL R12, R50, R50 ;  /* 0x00000032320c7228 */ /* 0x004fce0000000000 */
[----:B------:R0:W-:Y:S04]  /*140e0*/  STG.E.64 desc[UR8][R14.64], R12 ;  /* 0x0000000c0e007986 */ /* 0x0001e8000c101b08 */
[----:B------:R-:W-:Y:S05]  /*140f0*/  @P0 BRA `(.L_x_313) ;  /* 0x0000000800400947 */ /* 0x000fea0003800000 */
[-C--:B0-----:R-:W-:Y:S01]  /*14100*/  IMAD R6, R37, R39.reuse, RZ ;  /* 0x0000002725067224 */ /* 0x081fe200078e02ff */
[----:B------:R-:W-:Y:S01]  /*14110*/  PRMT R5, RZ, 0x7610, R5 ;  /* 0x00007610ff057816 */ /* 0x000fe20000000005 */
[----:B------:R-:W-:Y:S01]  /*14120*/  UMOV UR4, URZ ;  /* 0x000000ff00047c82 */ /* 0x000fe20008000000 */
[----:B------:R-:W-:Y:S01]  /*14130*/  PRMT R46, RZ, 0x7610, R46 ;  /* 0x00007610ff2e7816 */ /* 0x000fe2000000002e */
[----:B------:R-:W-:-:S07]  /*14140*/  IMAD R8, R6, R39, RZ ;  /* 0x0000002706087224 */ /* 0x000fce00078e02ff */
.L_x_318:
[----:B------:R-:W0:Y:S02]  /*14150*/  LDC R39, c[0x0][0x404] ;  /* 0x00010100ff277b82 */ /* 0x000e240000000800 */
[----:B0-----:R-:W-:-:S04]  /*14160*/  IMAD R7, R36, R39, UR4 ;  /* 0x0000000424077e24 */ /* 0x001fc8000f8e0227 */
[----:B-1----:R-:W-:-:S06]  /*14170*/  IMAD R12, R7, 0x8, R10 ;  /* 0x00000008070c7824 */ /* 0x002fcc00078e020a */
[----:B-----5:R-:W5:Y:S01]  /*14180*/  LDL.64 R12, [R12] ;  /* 0x000000000c0c7983 */ /* 0x020f620000100a00 */
[----:B------:R-:W-:Y:S02]  /*14190*/  UISETP.GE.U32.AND UP0, UPT, UR4, 0x7, UPT ;  /* 0x000000070400788c */ /* 0x000fe4000bf06070 */
[----:B------:R-:W-:Y:S01]  /*141a0*/  VIADD R38, R8, UR4 ;  /* 0x0000000408267c36 */ /* 0x000fe20008000000 */
[----:B------:R-:W-:Y:S02]  /*141b0*/  UIADD3 UR5, UPT, UPT, UR4, 0x1, URZ ;  /* 0x0000000104057890 */ /* 0x000fe4000fffe0ff */
[C---:B------:R-:W-:Y:S01]  /*141c0*/  IMAD R7, R39.reuse, UR4, R8 ;  /* 0x0000000427077c24 */ /* 0x040fe2000f8e0208 */
[----:B------:R-:W-:Y:S01]  /*141d0*/  UMOV UR6, UR4 ;  /* 0x0000000400067c82 */ /* 0x000fe20008000000 */
[----:B------:R-:W-:Y:S01]  /*141e0*/  IADD3 R46, PT, PT, R46, 0x1, RZ ;  /* 0x000000012e2e7810 */ /* 0x000fe20007ffe0ff */
[----:B------:R-:W-:Y:S01]  /*141f0*/  IMAD.MOV.U32 R48, RZ, RZ, RZ ;  /* 0x000000ffff307224 */ /* 0x000fe200078e00ff */
[----:B------:R-:W-:Y:S01]  /*14200*/  ISETP.NE.AND P2, PT, R39, UR5, PT ;  /* 0x0000000527007c0c */ /* 0x000fe2000bf45270 */
[----:B------:R-:W-:-:S02]  /*14210*/  UMOV UR4, UR5 ;  /* 0x0000000500047c82 */ /* 0x000fc40008000000 */
[----:B------:R-:W-:Y:S01]  /*14220*/  ULOP3.LUT UP1, URZ, UR4, 0x7, URZ, 0xc0, !UPT ;  /* 0x0000000704ff7892 */ /* 0x000fe2000f82c0ff */
[----:B------:R-:W-:Y:S10]  /*14230*/  BRA.U !UP0, `(.L_x_314) ;  /* 0x0000000108d07547 */ /* 0x000ff4000b800000 */
[----:B------:R-:W-:-:S06]  /*14240*/  ULOP3.LUT UR5, UR4, 0xfffffff8, URZ, 0xc0, !UPT ;  /* 0xfffffff804057892 */ /* 0x000fcc000f8ec0ff */
[----:B------:R-:W-:Y:S01]  /*14250*/  IMAD.U32 R48, RZ, RZ, UR5 ;  /* 0x00000005ff307e24 */ /* 0x000fe2000f8e00ff */
[----:B------:R-:W-:-:S06]  /*14260*/  UMOV UR5, URZ ;  /* 0x000000ff00057c82 */ /* 0x000fcc0008000000 */
.L_x_315:
[----:B-1----:R-:W-:Y:S01]  /*14270*/  IMAD R15, R36, R39, UR5 ;  /* 0x00000005240f7e24 */ /* 0x002fe2000f8e0227 */
[----:B------:R-:W0:Y:S04]  /*14280*/  LDC.64 R18, c[0x0][0x3b0] ;  /* 0x0000ec00ff127b82 */ /* 0x000e280000000a00 */
[----:B------:R-:W-:-:S05]  /*14290*/  LEA R15, R15, R10, 0x3 ;  /* 0x0000000a0f0f7211 */ /* 0x000fca00078e18ff */
[----:B------:R-:W2:Y:S04]  /*142a0*/  LDL.64 R40, [R15] ;  /* 0x000000000f287983 */ /* 0x000ea80000100a00 */
[----:B------:R-:W3:Y:S04]  /*142b0*/  LDL.64 R24, [R15+0x8] ;  /* 0x000008000f187983 */ /* 0x000ee80000100a00 */
[----:B------:R-:W4:Y:S04]  /*142c0*/  LDL.64 R30, [R15+0x10] ;  /* 0x000010000f1e7983 */ /* 0x000f280000100a00 */
[----:B------:R-:W4:Y:S04]  /*142d0*/  LDL.64 R34, [R15+0x20] ;  /* 0x000020000f227983 */ /* 0x000f280000100a00 */
[----:B------:R-:W4:Y:S04]  /*142e0*/  LDL.64 R44, [R15+0x18] ;  /* 0x000018000f2c7983 */ /* 0x000f280000100a00 */
[----:B------:R-:W4:Y:S04]  /*142f0*/  LDL.64 R32, [R15+0x28] ;  /* 0x000028000f207983 */ /* 0x000f280000100a00 */
[----:B------:R-:W4:Y:S04]  /*14300*/  LDL.64 R28, [R15+0x30] ;  /* 0x000030000f1c7983 */ /* 0x000f280000100a00 */
[----:B------:R1:W4:Y:S01]  /*14310*/  LDL.64 R26, [R15+0x38] ;  /* 0x000038000f1a7983 */ /* 0x0003220000100a00 */
[----:B------:R-:W-:-:S04]  /*14320*/  IMAD R43, R39, UR5, R38 ;  /* 0x00000005272b7c24 */ /* 0x000fc8000f8e0226 */
[----:B0-----:R-:W-:-:S04]  /*14330*/  IMAD.WIDE R42, R43, 0x8, R18 ;  /* 0x000000082b2a7825 */ /* 0x001fc800078e0212 */
[----:B------:R-:W-:-:S04]  /*14340*/  IMAD.WIDE.U32 R16, R39, 0x8, R42 ;  /* 0x0000000827107825 */ /* 0x000fc800078e002a */
[----:B------:R-:W-:-:S04]  /*14350*/  IMAD.WIDE.U32 R22, R39, 0x8, R16 ;  /* 0x0000000827167825 */ /* 0x000fc800078e0010 */
[----:B------:R-:W-:-:S04]  /*14360*/  IMAD.WIDE.U32 R20, R39, 0x8, R22 ;  /* 0x0000000827147825 */ /* 0x000fc800078e0016 */
[----:B------:R-:W-:Y:S02]  /*14370*/  VIADD R47, R7, UR5 ;  /* 0x00000005072f7c36 */ /* 0x000fe40008000000 */
[----:B-1----:R-:W-:-:S04]  /*14380*/  IMAD.WIDE.U32 R14, R39, 0x8, R20 ;  /* 0x00000008270e7825 */ /* 0x002fc800078e0014 */
[----:B------:R-:W-:Y:S01]  /*14390*/  IMAD.WIDE R18, R47, 0x8, R18 ;  /* 0x000000082f127825 */ /* 0x000fe200078e0212 */
[----:B------:R-:W-:-:S06]  /*143a0*/  UIADD3 UR5, UPT, UPT, UR5, 0x8, URZ ;  /* 0x0000000805057890 */ /* 0x000fcc000fffe0ff */
[----:B------:R-:W-:Y:S01]  /*143b0*/  ISETP.NE.AND P0, PT, R48, UR5, PT ;  /* 0x0000000530007c0c */ /* 0x000fe2000bf05270 */
[C---:B--2--5:R-:W-:Y:S02]  /*143c0*/  DMUL R40, R12.reuse, R40 ;  /* 0x000000280c287228 */ /* 0x064fe40000000000 */
[C---:B---3--:R-:W-:Y:S02]  /*143d0*/  DMUL R24, R12.reuse, R24 ;  /* 0x000000180c187228 */ /* 0x048fe40000000000 */
[----:B----4-:R-:W-:-:S03]  /*143e0*/  DMUL R30, R12, R30 ;  /* 0x0000001e0c1e7228 */ /* 0x010fc60000000000 */
[----:B------:R-:W-:Y:S01]  /*143f0*/  STG.E.64 desc[UR8][R18.64], R40 ;  /* 0x0000002812007986 */ /* 0x000fe2000c101b08 */
[C---:B------:R-:W-:Y:S01]  /*14400*/  DMUL R54, R12.reuse, R34 ;  /* 0x000000220c367228 */ /* 0x040fe20000000000 */
[----:B------:R-:W-:Y:S01]  /*14410*/  IMAD.WIDE.U32 R34, R39, 0x8, R14 ;  /* 0x0000000827227825 */ /* 0x000fe200078e000e */
[C---:B------:R-:W-:Y:S01]  /*14420*/  DMUL R44, R12.reuse, R44 ;  /* 0x0000002c0c2c7228 */ /* 0x040fe20000000000 */
[----:B------:R-:W-:Y:S01]  /*14430*/  STG.E.64 desc[UR8][R42.64], R40 ;  /* 0x000000282a007986 */ /* 0x000fe2000c101b08 */
[----:B------:R-:W-:-:S03]  /*14440*/  DMUL R32, R12, R32 ;  /* 0x000000200c207228 */ /* 0x000fc60000000000 */
[----:B------:R-:W-:Y:S01]  /*14450*/  STG.E.64 desc[UR8][R18.64+0x8], R24 ;  /* 0x0000081812007986 */ /* 0x000fe2000c101b08 */
[----:B------:R-:W-:-:S03]  /*14460*/  DMUL R56, R12, R28 ;  /* 0x0000001c0c387228 */ /* 0x000fc60000000000 */
[----:B------:R0:W-:Y:S01]  /*14470*/  STG.E.64 desc[UR8][R16.64], R24 ;  /* 0x0000001810007986 */ /* 0x0001e2000c101b08 */
[----:B------:R-:W-:-:S03]  /*14480*/  IMAD.WIDE.U32 R28, R39, 0x8, R34 ;  /* 0x00000008271c7825 */ /* 0x000fc600078e0022 */
[----:B------:R1:W-:Y:S01]  /*14490*/  STG.E.64 desc[UR8][R18.64+0x10], R30 ;  /* 0x0000101e12007986 */ /* 0x0003e2000c101b08 */
[----:B------:R-:W-:-:S03]  /*144a0*/  DMUL R26, R12, R26 ;  /* 0x0000001a0c1a7228 */ /* 0x000fc60000000000 */
[----:B------:R1:W-:Y:S04]  /*144b0*/  STG.E.64 desc[UR8][R22.64], R30 ;  /* 0x0000001e16007986 */ /* 0x0003e8000c101b08 */
[----:B------:R1:W-:Y:S04]  /*144c0*/  STG.E.64 desc[UR8][R18.64+0x18], R44 ;  /* 0x0000182c12007986 */ /* 0x0003e8000c101b08 */
[----:B------:R1:W-:Y:S01]  /*144d0*/  STG.E.64 desc[UR8][R20.64], R44 ;  /* 0x0000002c14007986 */ /* 0x0003e2000c101b08 */
[----:B0-----:R-:W-:-:S03]  /*144e0*/  IMAD.WIDE.U32 R16, R39, 0x8, R28 ;  /* 0x0000000827107825 */ /* 0x001fc600078e001c */
[----:B------:R1:W-:Y:S04]  /*144f0*/  STG.E.64 desc[UR8][R18.64+0x20], R54 ;  /* 0x0000203612007986 */ /* 0x0003e8000c101b08 */
[----:B------:R1:W-:Y:S04]  /*14500*/  STG.E.64 desc[UR8][R14.64], R54 ;  /* 0x000000360e007986 */ /* 0x0003e8000c101b08 */
[----:B------:R1:W-:Y:S04]  /*14510*/  STG.E.64 desc[UR8][R18.64+0x28], R32 ;  /* 0x0000282012007986 */ /* 0x0003e8000c101b08 */
[----:B------:R1:W-:Y:S04]  /*14520*/  STG.E.64 desc[UR8][R34.64], R32 ;  /* 0x0000002022007986 */ /* 0x0003e8000c101b08 */
[----:B------:R1:W-:Y:S04]  /*14530*/  STG.E.64 desc[UR8][R18.64+0x30], R56 ;  /* 0x0000303812007986 */ /* 0x0003e8000c101b08 */
[----:B------:R1:W-:Y:S04]  /*14540*/  STG.E.64 desc[UR8][R28.64], R56 ;  /* 0x000000381c007986 */ /* 0x0003e8000c101b08 */
[----:B------:R1:W-:Y:S04]  /*14550*/  STG.E.64 desc[UR8][R18.64+0x38], R26 ;  /* 0x0000381a12007986 */ /* 0x0003e8000c101b08 */
[----:B------:R1:W-:Y:S01]  /*14560*/  STG.E.64 desc[UR8][R16.64], R26 ;  /* 0x0000001a10007986 */ /* 0x0003e2000c101b08 */
[----:B------:R-:W-:Y:S05]  /*14570*/  @P0 BRA `(.L_x_315) ;  /* 0xfffffffc003c0947 */ /* 0x000fea000383ffff */
.L_x_314:
[----:B------:R-:W-:Y:S05]  /*14580*/  BRA.U !UP1, `(.L_x_316) ;  /* 0x0000000509007547 */ /* 0x000fea000b800000 */
[----:B-1----:R-:W-:-:S04]  /*14590*/  LOP3.LUT R15, R46, 0x7, RZ, 0xc0, !PT ;  /* 0x000000072e0f7812 */ /* 0x002fc800078ec0ff */
[C---:B------:R-:W-:Y:S01]  /*145a0*/  LOP3.LUT P1, RZ, R15.reuse, 0x3, RZ, 0xc0, !PT ;  /* 0x000000030fff7812 */ /* 0x040fe2000782c0ff */
[----:B------:R-:W-:-:S05]  /*145b0*/  VIADD R14, R15, 0xffffffff ;  /* 0xffffffff0f0e7836 */ /* 0x000fca0000000000 */
[----:B------:R-:W-:-:S13]  /*145c0*/  ISETP.GE.U32.AND P0, PT, R14, 0x3, PT ;  /* 0x000000030e00780c */ /* 0x000fda0003f06070 */
[----:B------:R-:W-:Y:S05]  /*145d0*/  @!P0 BRA `(.L_x_317) ;  /* 0x00000000006c8947 */ /* 0x000fea0003800000 */
[----:B------:R-:W-:Y:S01]  /*145e0*/  IMAD R15, R36, R39, R48 ;  /* 0x00000027240f7224 */ /* 0x000fe200078e0230 */
[----:B------:R-:W0:Y:S04]  /*145f0*/  LDC.64 R18, c[0x0][0x3b0] ;  /* 0x0000ec00ff127b82 */ /* 0x000e280000000a00 */
[----:B------:R-:W-:-:S05]  /*14600*/  LEA R30, R15, R10, 0x3 ;  /* 0x0000000a0f1e7211 */ /* 0x000fca00078e18ff */
[----:B------:R-:W2:Y:S04]  /*14610*/  LDL.64 R22, [R30] ;  /* 0x000000001e167983 */ /* 0x000ea80000100a00 */
[----:B------:R-:W3:Y:S04]  /*14620*/  LDL.64 R28, [R30+0x8] ;  /* 0x000008001e1c7983 */ /* 0x000ee80000100a00 */
[----:B------:R-:W4:Y:S04]  /*14630*/  LDL.64 R26, [R30+0x10] ;  /* 0x000010001e1a7983 */ /* 0x000f280000100a00 */
[----:B------:R1:W4:Y:S01]  /*14640*/  LDL.64 R24, [R30+0x18] ;  /* 0x000018001e187983 */ /* 0x0003220000100a00 */
[----:B------:R-:W-:-:S02]  /*14650*/  IMAD R15, R48, R39, R38 ;  /* 0x00000027300f7224 */ /* 0x000fc400078e0226 */
[----:B------:R-:W-:Y:S02]  /*14660*/  IMAD.IADD R21, R7, 0x1, R48 ;  /* 0x0000000107157824 */ /* 0x000fe400078e0230 */
[----:B0-----:R-:W-:-:S04]  /*14670*/  IMAD.WIDE R14, R15, 0x8, R18 ;  /* 0x000000080f0e7825 */ /* 0x001fc800078e0212 */
[----:B------:R-:W-:-:S04]  /*14680*/  IMAD.WIDE R18, R21, 0x8, R18 ;  /* 0x0000000815127825 */ /* 0x000fc800078e0212 */
[----:B------:R-:W-:-:S04]  /*14690*/  IMAD.WIDE.U32 R16, R39, 0x8, R14 ;  /* 0x0000000827107825 */ /* 0x000fc800078e000e */
[----:B------:R-:W-:Y:S02]  /*146a0*/  VIADD R48, R48, 0x4 ;  /* 0x0000000430307836 */ /* 0x000fe40000000000 */
[----:B------:R-:W-:-:S04]  /*146b0*/  IMAD.WIDE.U32 R20, R39, 0x8, R16 ;  /* 0x0000000827147825 */ /* 0x000fc800078e0010 */
[----:B-1----:R-:W-:Y:S01]  /*146c0*/  IMAD.WIDE.U32 R30, R39, 0x8, R20 ;  /* 0x00000008271e7825 */ /* 0x002fe200078e0014 */
[C---:B--2--5:R-:W-:Y:S02]  /*146d0*/  DMUL R22, R12.reuse, R22 ;  /* 0x000000160c167228 */ /* 0x064fe40000000000 */
[----:B---3--:R-:W-:-:S05]  /*146e0*/  DMUL R28, R12, R28 ;  /* 0x0000001c0c1c7228 */ /* 0x008fca0000000000 */
[----:B------:R0:W-:Y:S01]  /*146f0*/  STG.E.64 desc[UR8][R18.64], R22 ;  /* 0x0000001612007986 */ /* 0x0001e2000c101b08 */
[----:B----4-:R-:W-:-:S03]  /*14700*/  DMUL R26, R12, R26 ;  /* 0x0000001a0c1a7228 */ /* 0x010fc60000000000 */
[----:B------:R0:W-:Y:S01]  /*14710*/  STG.E.64 desc[UR8][R14.64], R22 ;  /* 0x000000160e007986 */ /* 0x0001e2000c101b08 */
[----:B------:R-:W-:-:S03]  /*14720*/  DMUL R24, R12, R24 ;  /* 0x000000180c187228 */ /* 0x000fc60000000000 */
[----:B------:R0:W-:Y:S04]  /*14730*/  STG.E.64 desc[UR8][R18.64+0x8], R28 ;  /* 0x0000081c12007986 */ /* 0x0001e8000c101b08 */
[----:B------:R0:W-:Y:S04]  /*14740*/  STG.E.64 desc[UR8][R16.64], R28 ;  /* 0x0000001c10007986 */ /* 0x0001e8000c101b08 */
[----:B------:R0:W-:Y:S04]  /*14750*/  STG.E.64 desc[UR8][R18.64+0x10], R26 ;  /* 0x0000101a12007986 */ /* 0x0001e8000c101b08 */
[----:B------:R0:W-:Y:S04]  /*14760*/  STG.E.64 desc[UR8][R20.64], R26 ;  /* 0x0000001a14007986 */ /* 0x0001e8000c101b08 */
[----:B------:R0:W-:Y:S04]  /*14770*/  STG.E.64 desc[UR8][R18.64+0x18], R24 ;  /* 0x0000181812007986 */ /* 0x0001e8000c101b08 */
[----:B------:R0:W-:Y:S02]  /*14780*/  STG.E.64 desc[UR8][R30.64], R24 ;  /* 0x000000181e007986 */ /* 0x0001e4000c101b08 */
.L_x_317:
[----:B------:R-:W-:Y:S05]  /*14790*/  @!P1 BRA `(.L_x_316) ;  /* 0x00000000007c9947 */ /* 0x000fea0003800000 */
[C---:B------:R-:W-:Y:S02]  /*147a0*/  LOP3.LUT P0, RZ, R5.reuse, 0x3, RZ, 0xc0, !PT ;  /* 0x0000000305ff7812 */ /* 0x040fe4000780c0ff */
[----:B0-----:R-:W-:-:S04]  /*147b0*/  LOP3.LUT R14, R5, 0x1, RZ, 0xc0, !PT ;  /* 0x00000001050e7812 */ /* 0x001fc800078ec0ff */
[----:B------:R-:W-:-:S07]  /*147c0*/  ISETP.NE.U32.AND P1, PT, R14, 0x1, PT ;  /* 0x000000010e00780c */ /* 0x000fce0003f25070 */
[----:B------:R-:W-:Y:S01]  /*147d0*/  @P0 IADD3 R27, PT, PT, R7, R48, RZ ;  /* 0x00000030071b0210 */ /* 0x000fe20007ffe0ff */
[-C--:B------:R-:W-:Y:S01]  /*147e0*/  @P0 IMAD R29, R48, R39.reuse, R38 ;  /* 0x00000027301d0224 */ /* 0x080fe200078e0226 */
[----:B------:R-:W0:Y:S01]  /*147f0*/  @P0 LDC.64 R24, c[0x0][0x3b0] ;  /* 0x0000ec00ff180b82 */ /* 0x000e220000000a00 */
[-C--:B------:R-:W-:Y:S02]  /*14800*/  @P0 IMAD R17, R36, R39.reuse, R48 ;  /* 0x0000002724110224 */ /* 0x080fe400078e0230 */
[----:B------:R-:W-:Y:S02]  /*14810*/  @P0 VIADD R48, R48, 0x2 ;  /* 0x0000000230300836 */ /* 0x000fe40000000000 */
[----:B------:R-:W-:Y:S02]  /*14820*/  @P0 IMAD R32, R17, 0x8, R10 ;  /* 0x0000000811200824 */ /* 0x000fe400078e020a */
[----:B------:R-:W-:Y:S01]  /*14830*/  @P1 IMAD R15, R36, R39, R48 ;  /* 0x00000027240f1224 */ /* 0x000fe200078e0230 */
[----:B------:R-:W1:Y:S02]  /*14840*/  @P1 LDC.64 R16, c[0x0][0x3b0] ;  /* 0x0000ec00ff101b82 */ /* 0x000e640000000a00 */
[----:B------:R-:W2:Y:S02]  /*14850*/  @P0 LDL.64 R22, [R32] ;  /* 0x0000000020160983 */ /* 0x000ea40000100a00 */
[----:B------:R-:W-:-:S02]  /*14860*/  @P1 LEA R30, R15, R10, 0x3 ;  /* 0x0000000a0f1e1211 */ /* 0x000fc400078e18ff */
[----:B------:R-:W3:Y:S04]  /*14870*/  @P0 LDL.64 R20, [R32+0x8] ;  /* 0x0000080020140983 */ /* 0x000ee80000100a00 */
[----:B------:R-:W4:Y:S01]  /*14880*/  @P1 LDL.64 R18, [R30] ;  /* 0x000000001e121983 */ /* 0x000f220000100a00 */
[----:B------:R-:W-:Y:S02]  /*14890*/  @P1 IMAD.IADD R7, R7, 0x1, R48 ;  /* 0x0000000107071824 */ /* 0x000fe400078e0230 */
[----:B0-----:R-:W-:-:S04]  /*148a0*/  @P0 IMAD.WIDE R14, R29, 0x8, R24 ;  /* 0x000000081d0e0825 */ /* 0x001fc800078e0218 */
[----:B------:R-:W-:-:S04]  /*148b0*/  @P0 IMAD.WIDE R24, R27, 0x8, R24 ;  /* 0x000000081b180825 */ /* 0x000fc800078e0218 */
[----:B------:R-:W-:Y:S02]  /*148c0*/  @P1 IMAD R31, R48, R39, R38 ;  /* 0x00000027301f1224 */ /* 0x000fe400078e0226 */
[----:B------:R-:W-:Y:S01]  /*148d0*/  @P0 IMAD.WIDE.U32 R28, R39, 0x8, R14 ;  /* 0x00000008271c0825 */ /* 0x000fe200078e000e */
[C---:B--2--5:R-:W-:Y:S02]  /*148e0*/  @P0 DMUL R22, R12.reuse, R22 ;  /* 0x000000160c160228 */ /* 0x064fe40000000000 */
[C---:B---3--:R-:W-:Y:S01]  /*148f0*/  @P0 DMUL R26, R12.reuse, R20 ;  /* 0x000000140c1a0228 */ /* 0x048fe20000000000 */
[----:B-1----:R-:W-:Y:S01]  /*14900*/  @P1 IMAD.WIDE R20, R7, 0x8, R16 ;  /* 0x0000000807141825 */ /* 0x002fe200078e0210 */
[----:B----4-:R-:W-:-:S03]  /*14910*/  @P1 DMUL R18, R12, R18 ;  /* 0x000000120c121228 */ /* 0x010fc60000000000 */
[----:B------:R2:W-:Y:S01]  /*14920*/  @P0 STG.E.64 desc[UR8][R24.64], R22 ;  /* 0x0000001618000986 */ /* 0x0005e2000c101b08 */
[----:B------:R-:W-:-:S03]  /*14930*/  @P1 IMAD.WIDE R16, R31, 0x8, R16 ;  /* 0x000000081f101825 */ /* 0x000fc600078e0210 */
[----:B------:R2:W-:Y:S04]  /*14940*/  @P0 STG.E.64 desc[UR8][R14.64], R22 ;  /* 0x000000160e000986 */ /* 0x0005e8000c101b08 */
[----:B------:R2:W-:Y:S04]  /*14950*/  @P0 STG.E.64 desc[UR8][R24.64+0x8], R26 ;  /* 0x0000081a18000986 */ /* 0x0005e8000c101b08 */
[----:B------:R2:W-:Y:S04]  /*14960*/  @P0 STG.E.64 desc[UR8][R28.64], R26 ;  /* 0x0000001a1c000986 */ /* 0x0005e8000c101b08 */
[----:B------:R2:W-:Y:S04]  /*14970*/  @P1 STG.E.64 desc[UR8][R20.64], R18 ;  /* 0x0000001214001986 */ /* 0x0005e8000c101b08 */
[----:B------:R2:W-:Y:S02]  /*14980*/  @P1 STG.E.64 desc[UR8][R16.64], R18 ;  /* 0x0000001210001986 */ /* 0x0005e4000c101b08 */
.L_x_316:
[----:B012---:R-:W0:Y:S01]  /*14990*/  LDC.64 R14, c[0x0][0x3b8] ;  /* 0x0000ee00ff0e7b82 */ /* 0x007e220000000a00 */
[----:B------:R-:W-:Y:S01]  /*149a0*/  VIADD R7, R6, UR6 ;  /* 0x0000000606077c36 */ /* 0x000fe20008000000 */
[----:B-----5:R-:W-:Y:S01]  /*149b0*/  DMUL R12, R50, R12 ;  /* 0x0000000c320c7228 */ /* 0x020fe20000000000 */
[----:B------:R-:W-:Y:S02]  /*149c0*/  IADD3 R5, PT, PT, R5, 0x1, RZ ;  /* 0x0000000105057810 */ /* 0x000fe40007ffe0ff */
[----:B0-----:R-:W-:-:S05]  /*149d0*/  IMAD.WIDE R14, R7, 0x8, R14 ;  /* 0x00000008070e7825 */ /* 0x001fca00078e020e */
[----:B------:R1:W-:Y:S01]  /*149e0*/  STG.E.64 desc[UR8][R14.64], R12 ;  /* 0x0000000c0e007986 */ /* 0x0003e2000c101b08 */
[----:B------:R-:W-:Y:S05]  /*149f0*/  @P2 BRA `(.L_x_318) ;  /* 0xfffffff400d42947 */ /* 0x000fea000383ffff */
.L_x_313:
[----:B------:R-:W2:Y:S01]  /*14a00*/  LDC R5, c[0x0][0x410] ;  /* 0x00010400ff057b82 */ /* 0x000ea20000000800 */
[----:B------:R-:W3:Y:S01]  /*14a10*/  LDCU.S8 UR4, c[0x0][0x415] ;  /* 0x000082a0ff0477ac */ /* 0x000ee20008000200 */
[----:B--2---:R-:W-:-:S04]  /*14a20*/  ISETP.GE.AND P0, PT, R5, 0x1, PT ;  /* 0x000000010500780c */ /* 0x004fc80003f06270 */
[----:B---3--:R-:W-:-:S13]  /*14a30*/  ISETP.EQ.OR P0, PT, RZ, UR4, !P0 ;  /* 0x00000004ff007c0c */ /* 0x008fda000c702670 */
[----:B------:R-:W-:Y:S05]  /*14a40*/  @P0 EXIT ;  /* 0x000000000000094d */ /* 0x000fea0003800000 */
[----:B------:R-:W2:Y:S01]  /*14a50*/  LDC R41, c[0x0][0x408] ;  /* 0x00010200ff297b82 */ /* 0x000ea20000000800 */
[C---:B------:R-:W-:Y:S01]  /*14a60*/  VIADD R8, R39.reuse, 0xffffffff ;  /* 0xffffffff27087836 */ /* 0x040fe20000000000 */
[C---:B0-----:R-:W-:Y:S01]  /*14a70*/  LOP3.LUT R7, R39.reuse, 0xf, RZ, 0xc0, !PT ;  /* 0x0000000f27077812 */ /* 0x041fe200078ec0ff */
[----:B------:R-:W-:Y:S01]  /*14a80*/  IMAD.MOV.U32 R38, RZ, RZ, RZ ;  /* 0x000000ffff267224 */ /* 0x000fe200078e00ff */
[C---:B------:R-:W-:Y:S02]  /*14a90*/  LOP3.LUT R6, R39.reuse, 0x7, RZ, 0xc0, !PT ;  /* 0x0000000727067812 */ /* 0x040fe400078ec0ff */
[C---:B------:R-:W-:Y:S02]  /*14aa0*/  LOP3.LUT R5, R39.reuse, 0x3, RZ, 0xc0, !PT ;  /* 0x0000000327057812 */ /* 0x040fe400078ec0ff */
[C---:B------:R-:W-:Y:S02]  /*14ab0*/  LOP3.LUT R40, R39.reuse, 0x7ffffff8, RZ, 0xc0, !PT ;  /* 0x7ffffff827287812 */ /* 0x040fe400078ec0ff */
[----:B------:R-:W-:-:S02]  /*14ac0*/  LOP3.LUT R39, R39, 0x1, RZ, 0xc0, !PT ;  /* 0x0000000127277812 */ /* 0x000fc400078ec0ff */
[C---:B--2---:R-:W-:Y:S02]  /*14ad0*/  LOP3.LUT R44, R41.reuse, 0x7, RZ, 0xc0, !PT ;  /* 0x00000007292c7812 */ /* 0x044fe400078ec0ff */
[C---:B------:R-:W-:Y:S02]  /*14ae0*/  LOP3.LUT R46, R41.reuse, 0xf, RZ, 0xc0, !PT ;  /* 0x0000000f292e7812 */ /* 0x040fe400078ec0ff */
[C---:B------:R-:W-:Y:S01]  /*14af0*/  LOP3.LUT R42, R41.reuse, 0x7ffffff0, RZ, 0xc0, !PT ;  /* 0x7ffffff0292a7812 */ /* 0x040fe200078ec0ff */
[----:B------:R-:W-:Y:S01]  /*14b00*/  VIADD R43, R44, 0xffffffff ;  /* 0xffffffff2c2b7836 */ /* 0x000fe20000000000 */
[----:B------:R-:W-:Y:S02]  /*14b10*/  LOP3.LUT R41, R41, 0x3, RZ, 0xc0, !PT ;  /* 0x0000000329297812 */ /* 0x000fe400078ec0ff */
[----:B------:R-:W-:-:S07]  /*14b20*/  IADD3 R45, PT, PT, R46, -0x1, RZ ;  /* 0xffffffff2e2d7810 */ /* 0x000fce0007ffe0ff */
.L_x_369:
[----:B0-----:R-:W0:Y:S02]  /*14b30*/  LDCU UR4, c[0x0][0x408] ;  /* 0x00008100ff0477ac */ /* 0x001e240008000800 */
[----:B0-----:R-:W-:-:S09]  /*14b40*/  UISETP.GE.AND UP0, UPT, UR4, 0x1, UPT ;  /* 0x000000010400788c */ /* 0x001fd2000bf06270 */
[----:B-1234-:R-:W-:Y:S05]  /*14b50*/  BRA.U !UP0, `(.L_x_319) ;  /* 0x0000000908c47547 */ /* 0x01efea000b800000 */
[----:B------:R-:W-:-:S07]  /*14b60*/  IMAD.MOV.U32 R54, RZ, RZ, RZ ;  /* 0x000000ffff367224 */ /* 0x000fce00078e00ff */
.L_x_325:
[----:B------:R-:W-:Y:S02]  /*14b70*/  ISETP.GE.U32.AND P0, PT, R36, 0xf, PT ;  /* 0x0000000f2400780c */ /* 0x000fe40003f06070 */
[----:B------:R-:W-:Y:S02]  /*14b80*/  CS2R R20, SRZ ;  /* 0x0000000000147805 */ /* 0x000fe4000001ff00 */
[----:B------:R-:W-:-:S09]  /*14b90*/  MOV R47, RZ ;  /* 0x000000ff002f7202 */ /* 0x000fd20000000f00 */
[----:B------:R-:W-:Y:S05]  /*14ba0*/  @!P0 BRA `(.L_x_320) ;  /* 0x00000004002c8947 */ /* 0x000fea0003800000 */
[----:B------:R-:W-:Y:S01]  /*14bb0*/  IMAD.MOV.U32 R47, RZ, RZ, RZ ;  /* 0x000000ffff2f7224 */ /* 0x000fe200078e00ff */
[----:B------:R-:W-:-:S07]  /*14bc0*/  CS2R R20, SRZ ;  /* 0x0000000000147805 */ /* 0x000fce000001ff00 */
.L_x_321:
[----:B-1----:R-:W0:Y:S01]  /*14bd0*/  LDC R12, c[0x0][0x408] ;  /* 0x00010200ff0c7b82 */ /* 0x002e220000000800 */
[----:B------:R-:W-:-:S05]  /*14be0*/  IMAD R55, R47, 0x8, R2 ;  /* 0x000000082f377824 */ /* 0x000fca00078e0202 */
[----:B-----5:R-:W2:Y:S02]  /*14bf0*/  LDL.64 R28, [R55] ;  /* 0x00000000371c7983 */ /* 0x020ea40000100a00 */
[----:B------:R-:W1:Y:S02]  /*14c00*/  LDC R57, c[0x0][0x410] ;  /* 0x00010400ff397b82 */ /* 0x000e640000000800 */
[----:B------:R-:W3:Y:S04]  /*14c10*/  LDL.64 R24, [R55+0x8] ;  /* 0x0000080037187983 */ /* 0x000ee80000100a00 */
[----:B------:R-:W4:Y:S04]  /*14c20*/  LDL.64 R18, [R55+0x10] ;  /* 0x0000100037127983 */ /* 0x000f280000100a00 */
[----:B------:R-:W4:Y:S04]  /*14c30*/  LDL.64 R48, [R55+0x18] ;  /* 0x0000180037307983 */ /* 0x000f280000100a00 */
[----:B------:R-:W4:Y:S01]  /*14c40*/  LDL.64 R14, [R55+0x20] ;  /* 0x00002000370e7983 */ /* 0x000f220000100a00 */
[----:B0-----:R-:W-:-:S04]  /*14c50*/  IMAD R12, R54, R12, R47 ;  /* 0x0000000c360c7224 */ /* 0x001fc800078e022f */
[----:B-1----:R-:W-:-:S04]  /*14c60*/  IMAD R12, R12, R57, R38 ;  /* 0x000000390c0c7224 */ /* 0x002fc800078e0226 */
[----:B------:R-:W-:-:S05]  /*14c70*/  IMAD R12, R12, 0x8, R1 ;  /* 0x000000080c0c7824 */ /* 0x000fca00078e0201 */
[----:B------:R-:W2:Y:S01]  /*14c80*/  LDL.64 R30, [R12] ;  /* 0x000000000c1e7983 */ /* 0x000ea20000100a00 */
[----:B------:R-:W-:-:S05]  /*14c90*/  IMAD R32, R57, 0x8, R12 ;  /* 0x0000000839207824 */ /* 0x000fca00078e020c */
[----:B------:R-:W3:Y:S01]  /*14ca0*/  LDL.64 R26, [R32] ;  /* 0x00000000201a7983 */ /* 0x000ee20000100a00 */
[----:B------:R-:W-:-:S05]  /*14cb0*/  IMAD R56, R57, 0x8, R32 ;  /* 0x0000000839387824 */ /* 0x000fca00078e0220 */
[----:B------:R0:W4:Y:S01]  /*14cc0*/  LDL.64 R22, [R56] ;  /* 0x0000000038167983 */ /* 0x0001220000100a00 */
[----:B------:R-:W-:-:S03]  /*14cd0*/  IMAD R58, R57, 0x8, R56 ;  /* 0x00000008393a7824 */ /* 0x000fc600078e0238 */
[----:B------:R-:W4:Y:S04]  /*14ce0*/  LDL.64 R32, [R55+0x28] ;  /* 0x0000280037207983 */ /* 0x000f280000100a00 */
[----:B------:R1:W4:Y:S01]  /*14cf0*/  LDL.64 R16, [R58] ;  /* 0x000000003a107983 */ /* 0x0003220000100a00 */
[----:B------:R-:W-:-:S05]  /*14d00*/  IMAD R60, R57, 0x8, R58 ;  /* 0x00000008393c7824 */ /* 0x000fca00078e023a */
[----:B------:R1:W4:Y:S01]  /*14d10*/  LDL.64 R12, [R60] ;  /* 0x000000003c0c7983 */ /* 0x0003220000100a00 */
[----:B------:R-:W-:-:S05]  /*14d20*/  IMAD R62, R57, 0x8, R60 ;  /* 0x00000008393e7824 */ /* 0x000fca00078e023c */
[----:B------:R1:W4:Y:S01]  /*14d30*/  LDL.64 R34, [R62] ;  /* 0x000000003e227983 */ /* 0x0003220000100a00 */
[----:B0-----:R-:W-:-:S04]  /*14d40*/  IMAD R56, R57, 0x8, R62 ;  /* 0x0000000839387824 */ /* 0x001fc800078e023e */
[----:B-1----:R-:W-:-:S04]  /*14d50*/  IMAD R58, R57, 0x8, R56 ;  /* 0x00000008393a7824 */ /* 0x002fc800078e0238 */
[----:B------:R-:W-:-:S04]  /*14d60*/  IMAD R60, R57, 0x8, R58 ;  /* 0x00000008393c7824 */ /* 0x000fc800078e023a */
[----:B------:R-:W-:Y:S01]  /*14d70*/  IMAD R62, R57, 0x8, R60 ;  /* 0x00000008393e7824 */ /* 0x000fe200078e023c */
[----:B--2---:R-:W-:Y:S01]  /*14d80*/  DFMA R20, R30, R28, R20 ;  /* 0x0000001c1e14722b */ /* 0x004fe20000000014 */
[----:B------:R-:W2:Y:S04]  /*14d90*/  LDL.64 R28, [R55+0x30] ;  /* 0x00003000371c7983 */ /* 0x000ea80000100a00 */
[----:B------:R0:W2:Y:S03]  /*14da0*/  LDL.64 R30, [R56] ;  /* 0x00000000381e7983 */ /* 0x0000a60000100a00 */
[----:B---3--:R-:W-:Y:S01]  /*14db0*/  DFMA R20, R26, R24, R20 ;  /* 0x000000181a14722b */ /* 0x008fe20000000014 */
[----:B------:R-:W3:Y:S04]  /*14dc0*/  LDL.64 R24, [R55+0x38] ;  /* 0x0000380037187983 */ /* 0x000ee80000100a00 */
[----:B------:R1:W3:Y:S03]  /*14dd0*/  LDL.64 R26, [R58] ;  /* 0x000000003a1a7983 */ /* 0x0002e60000100a00 */
[----:B----4-:R-:W-:-:S02]  /*14de0*/  DFMA R18, R22, R18, R20 ;  /* 0x000000121612722b */ /* 0x010fc40000000014 */
[----:B------:R-:W4:Y:S04]  /*14df0*/  LDL.64 R20, [R55+0x40] ;  /* 0x0000400037147983 */ /* 0x000f280000100a00 */
[----:B------:R1:W4:Y:S02]  /*14e00*/  LDL.64 R22, [R60] ;  /* 0x000000003c167983 */ /* 0x0003240000100a00 */
[----:B------:R-:W-:Y:S02]  /*14e10*/  DFMA R48, R16, R48, R18 ;  /* 0x000000301030722b */ /* 0x000fe40000000012 */
[----:B------:R-:W4:Y:S04]  /*14e20*/  LDL.64 R16, [R55+0x48] ;  /* 0x0000480037107983 */ /* 0x000f280000100a00 */
[----:B------:R-:W4:Y:S02]  /*14e30*/  LDL.64 R18, [R62] ;  /* 0x000000003e127983 */ /* 0x000f240000100a00 */
[----:B------:R-:W-:Y:S01]  /*14e40*/  DFMA R12, R12, R14, R48 ;  /* 0x0000000e0c0c722b */ /* 0x000fe20000000030 */
[----:B------:R-:W-:-:S05]  /*14e50*/  IMAD R48, R57, 0x8, R62 ;  /* 0x0000000839307824 */ /* 0x000fca00078e023e */
[----:B------:R1:W4:Y:S02]  /*14e60*/  LDL.64 R14, [R48] ;  /* 0x00000000300e7983 */ /* 0x0003240000100a00 */
[----:B------:R-:W-:Y:S02]  /*14e70*/  DFMA R32, R34, R32, R12 ;  /* 0x000000202220722b */ /* 0x000fe4000000000c */
[----:B------:R-:W4:Y:S01]  /*14e80*/  LDL.64 R12, [R55+0x50] ;  /* 0x00005000370c7983 */ /* 0x000f220000100a00 */
[----:B------:R-:W-:-:S04]  /*14e90*/  IMAD R34, R57, 0x8, R48 ;  /* 0x0000000839227824 */ /* 0x000fc800078e0230 */
[----:B0-----:R-:W-:-:S04]  /*14ea0*/  IMAD R56, R57, 0x8, R34 ;  /* 0x0000000839387824 */ /* 0x001fc800078e0222 */
[----:B-1----:R-:W-:-:S04]  /*14eb0*/  IMAD R58, R57, 0x8, R56 ;  /* 0x00000008393a7824 */ /* 0x002fc800078e0238 */
[----:B------:R-:W-:-:S05]  /*14ec0*/  IMAD R60, R57, 0x8, R58 ;  /* 0x00000008393c7824 */ /* 0x000fca00078e023a */
[----:B------:R-:W-:-:S06]  /*14ed0*/  LEA R48, R57, R60, 0x3 ;  /* 0x0000003c39307211 */ /* 0x000fcc00078e18ff */
[----:B------:R-:W4:Y:S01]  /*14ee0*/  LDL.64 R48, [R48] ;  /* 0x0000000030307983 */ /* 0x000f220000100a00 */
[----:B--2---:R-:W-:-:S03]  /*14ef0*/  DFMA R32, R30, R28, R32 ;  /* 0x0000001c1e20722b */ /* 0x004fc60000000020 */
[----:B------:R-:W2:Y:S04]  /*14f00*/  LDL.64 R28, [R55+0x58] ;  /* 0x00005800371c7983 */ /* 0x000ea80000100a00 */
[----:B------:R-:W2:Y:S01]  /*14f10*/  LDL.64 R30, [R34] ;  /* 0x00000000221e7983 */ /* 0x000ea20000100a00 */
[----:B---3--:R-:W-:-:S03]  /*14f20*/  DFMA R32, R26, R24, R32 ;  /* 0x000000181a20722b */ /* 0x008fc60000000020 */
[----:B------:R-:W3:Y:S04]  /*14f30*/  LDL.64 R24, [R55+0x60] ;  /* 0x0000600037187983 */ /* 0x000ee80000100a00 */
[----:B------:R-:W3:Y:S01]  /*14f40*/  LDL.64 R26, [R56] ;  /* 0x00000000381a7983 */ /* 0x000ee20000100a00 */
[----:B----4-:R-:W-:-:S03]  /*14f50*/  DFMA R32, R22, R20, R32 ;  /* 0x000000141620722b */ /* 0x010fc60000000020 */
[----:B------:R-:W4:Y:S04]  /*14f60*/  LDL.64 R20, [R55+0x68] ;  /* 0x0000680037147983 */ /* 0x000f280000100a00 */
[----:B------:R-:W4:Y:S01]  /*14f70*/  LDL.64 R22, [R58] ;  /* 0x000000003a167983 */ /* 0x000f220000100a00 */
[----:B------:R-:W-:-:S03]  /*14f80*/  DFMA R32, R18, R16, R32 ;  /* 0x000000101220722b */ /* 0x000fc60000000020 */
[----:B------:R-:W4:Y:S04]  /*14f90*/  LDL.64 R16, [R55+0x70] ;  /* 0x0000700037107983 */ /* 0x000f280000100a00 */
[----:B------:R-:W4:Y:S04]  /*14fa0*/  LDL.64 R18, [R60] ;  /* 0x000000003c127983 */ /* 0x000f280000100a00 */
[----:B------:R-:W4:Y:S01]  /*14fb0*/  LDL.64 R34, [R55+0x78] ;  /* 0x0000780037227983 */ /* 0x000f220000100a00 */
[----:B------:R-:W-:Y:S01]  /*14fc0*/  DFMA R12, R14, R12, R32 ;  /* 0x0000000c0e0c722b */ /* 0x000fe20000000020 */
[----:B------:R-:W-:-:S05]  /*14fd0*/  VIADD R47, R47, 0x10 ;  /* 0x000000102f2f7836 */ /* 0x000fca0000000000 */
[----:B------:R-:W-:Y:S02]  /*14fe0*/  ISETP.NE.AND P0, PT, R47, R42, PT ;  /* 0x0000002a2f00720c */ /* 0x000fe40003f05270 */
[----:B--2---:R-:W-:-:S08]  /*14ff0*/  DFMA R12, R30, R28, R12 ;  /* 0x0000001c1e0c722b */ /* 0x004fd0000000000c */
[----:B---3--:R-:W-:-:S08]  /*15000*/  DFMA R12, R26, R24, R12 ;  /* 0x000000181a0c722b */ /* 0x008fd0000000000c */
[----:B----4-:R-:W-:-:S08]  /*15010*/  DFMA R12, R22, R20, R12 ;  /* 0x00000014160c722b */ /* 0x010fd0000000000c */
[----:B------:R-:W-:-:S08]  /*15020*/  DFMA R12, R18, R16, R12 ;  /* 0x00000010120c722b */ /* 0x000fd0000000000c */
[----:B------:R-:W-:Y:S01]  /*15030*/  DFMA R20, R48, R34, R12 ;  /* 0x000000223014722b */ /* 0x000fe2000000000c */
[----:B------:R-:W-:Y:S10]  /*15040*/  @P0 BRA `(.L_x_321) ;  /* 0xfffffff800e00947 */ /* 0x000ff4000383ffff */
[----:B------:R-:W-:-:S07]  /*15050*/  IMAD.MOV.U32 R47, RZ, RZ, R42 ;  /* 0x000000ffff2f7224 */ /* 0x000fce00078e002a */
.L_x_320:
[----:B------:R-:W-:-:S13]  /*15060*/  ISETP.NE.AND P0, PT, R46, RZ, PT ;  /* 0x000000ff2e00720c */ /* 0x000fda0003f05270 */
[----:B------:R-:W-:Y:S05]  /*15070*/  @!P0 BRA `(.L_x_322) ;  /* 0x0000000400608947 */ /* 0x000fea0003800000 */
[----:B------:R-:W-:Y:S02]  /*15080*/  ISETP.GE.U32.AND P0, PT, R45, 0x7, PT ;  /* 0x000000072d00780c */ /* 0x000fe40003f06070 */
[----:B------:R-:W-:-:S11]  /*15090*/  ISETP.NE.AND P1, PT, R44, RZ, PT ;  /* 0x000000ff2c00720c */ /* 0x000fd60003f25270 */
[----:B------:R-:W-:Y:S05]  /*150a0*/  @!P0 BRA `(.L_x_323) ;  /* 0x0000000000988947 */ /* 0x000fea0003800000 */
[----:B-1----:R-:W0:Y:S01]  /*150b0*/  LDC R12, c[0x0][0x408] ;  /* 0x00010200ff0c7b82 */ /* 0x002e220000000800 */
[----:B------:R-:W-:-:S05]  /*150c0*/  LEA R55, R47, R2, 0x3 ;  /* 0x000000022f377211 */ /* 0x000fca00078e18ff */
[----:B------:R-:W2:Y:S02]  /*150d0*/  LDL.64 R16, [R55] ;  /* 0x0000000037107983 */ /* 0x000ea40000100a00 */
[----:B------:R-:W1:Y:S02]  /*150e0*/  LDC R19, c[0x0][0x410] ;  /* 0x00010400ff137b82 */ /* 0x000e640000000800 */
[----:B------:R-:W3:Y:S04]  /*150f0*/  LDL.64 R48, [R55+0x8] ;  /* 0x0000080037307983 */ /* 0x000ee80000100a00 */
[----:B------:R-:W4:Y:S04]  /*15100*/  LDL.64 R32, [R55+0x10] ;  /* 0x0000100037207983 */ /* 0x000f280000100a00 */
[----:B-----5:R-:W4:Y:S04]  /*15110*/  LDL.64 R28, [R55+0x18] ;  /* 0x00001800371c7983 */ /* 0x020f280000100a00 */
        /* <DEDUP_REMOVED lines=9> */
[----:B------:R-:W-:-:S05]  /*151b0*/  IMAD R58, R19, 0x8, R56 ;  /* 0x00000008133a7824 */ /* 0x000fca00078e0238 */
[----:B------:R-:W4:Y:S01]  /*151c0*/  LDL.64 R30, [R58] ;  /* 0x000000003a1e7983 */ /* 0x000f220000100a00 */
[----:B------:R-:W-:-:S05]  /*151d0*/  IMAD R60, R19, 0x8, R58 ;  /* 0x00000008133c7824 */ /* 0x000fca00078e023a */
[----:B------:R-:W4:Y:S01]  /*151e0*/  LDL.64 R26, [R60] ;  /* 0x000000003c1a7983 */ /* 0x000f220000100a00 */
[----:B------:R-:W-:-:S05]  /*151f0*/  IMAD R62, R19, 0x8, R60 ;  /* 0x00000008133e7824 */ /* 0x000fca00078e023c */
[----:B------:R-:W4:Y:S01]  /*15200*/  LDL.64 R22, [R62] ;  /* 0x000000003e167983 */ /* 0x000f220000100a00 */
[----:B0-----:R-:W-:-:S04]  /*15210*/  IMAD R56, R19, 0x8, R62 ;  /* 0x0000000813387824 */ /* 0x001fc800078e023e */
[----:B------:R-:W-:Y:S02]  /*15220*/  IMAD R57, R19, 0x8, R56 ;  /* 0x0000000813397824 */ /* 0x000fe400078e0238 */
[----:B------:R-:W4:Y:S01]  /*15230*/  LDL.64 R18, [R55+0x38] ;  /* 0x0000380037127983 */ /* 0x000f220000100a00 */
[----:B--2---:R-:W-:-:S03]  /*15240*/  DFMA R16, R12, R16, R20 ;  /* 0x000000100c10722b */ /* 0x004fc60000000014 */
[----:B------:R-:W2:Y:S04]  /*15250*/  LDL.64 R12, [R55+0x28] ;  /* 0x00002800370c7983 */ /* 0x000ea80000100a00 */
[----:B------:R-:W2:Y:S01]  /*15260*/  LDL.64 R20, [R57] ;  /* 0x0000000039147983 */ /* 0x000ea20000100a00 */
[----:B---3--:R-:W-:-:S03]  /*15270*/  DFMA R48, R14, R48, R16 ;  /* 0x000000300e30722b */ /* 0x008fc60000000010 */
[----:B------:R-:W3:Y:S04]  /*15280*/  LDL.64 R14, [R55+0x30] ;  /* 0x00003000370e7983 */ /* 0x000ee80000100a00 */
[----:B------:R-:W3:Y:S01]  /*15290*/  LDL.64 R16, [R56] ;  /* 0x0000000038107983 */ /* 0x000ee20000100a00 */
[----:B----4-:R-:W-:-:S08]  /*152a0*/  DFMA R32, R34, R32, R48 ;  /* 0x000000202220722b */ /* 0x010fd00000000030 */
[----:B------:R-:W-:-:S08]  /*152b0*/  DFMA R28, R30, R28, R32 ;  /* 0x0000001c1e1c722b */ /* 0x000fd00000000020 */
[----:B------:R-:W-:Y:S01]  /*152c0*/  DFMA R24, R26, R24, R28 ;  /* 0x000000181a18722b */ /* 0x000fe2000000001c */
[----:B------:R-:W-:-:S07]  /*152d0*/  VIADD R47, R47, 0x8 ;  /* 0x000000082f2f7836 */ /* 0x000fce0000000000 */
[----:B--2---:R-:W-:-:S08]  /*152e0*/  DFMA R12, R22, R12, R24 ;  /* 0x0000000c160c722b */ /* 0x004fd00000000018 */
[----:B---3--:R-:W-:-:S08]  /*152f0*/  DFMA R12, R16, R14, R12 ;  /* 0x0000000e100c722b */ /* 0x008fd0000000000c */
[----:B------:R-:W-:-:S11]  /*15300*/  DFMA R20, R20, R18, R12 ;  /* 0x000000121414722b */ /* 0x000fd6000000000c */
.L_x_323:
        /* <DEDUP_REMOVED lines=9> */
[----:B------:R-:W4:Y:S01]  /*153a0*/  LDL.64 R16, [R30+0x10] ;  /* 0x000010001e107983 */ /* 0x000f220000100a00 */
[----:B0-----:R-:W-:-:S04]  /*153b0*/  IMAD R13, R54, R12, R47 ;  /* 0x0000000c360d7224 */ /* 0x001fc800078e022f */
[----:B-1----:R-:W-:-:S04]  /*153c0*/  IMAD R12, R13, R14, R38 ;  /* 0x0000000e0d0c7224 */ /* 0x002fc800078e0226 */
[----:B------:R-:W-:Y:S02]  /*153d0*/  IMAD R31, R12, 0x8, R1 ;  /* 0x000000080c1f7824 */ /* 0x000fe400078e0201 */
[----:B------:R-:W4:Y:S04]  /*153e0*/  LDL.64 R12, [R30+0x18] ;  /* 0x000018001e0c7983 */ /* 0x000f280000100a00 */
[----:B-----5:R-:W2:Y:S01]  /*153f0*/  LDL.64 R28, [R31] ;  /* 0x000000001f1c7983 */ /* 0x020ea20000100a00 */
[----:B------:R-:W-:-:S05]  /*15400*/  IMAD R33, R14, 0x8, R31 ;  /* 0x000000080e217824 */ /* 0x000fca00078e021f */
[----:B------:R-:W3:Y:S01]  /*15410*/  LDL.64 R24, [R33] ;  /* 0x0000000021187983 */ /* 0x000ee20000100a00 */
[----:B------:R-:W-:-:S05]  /*15420*/  IMAD R35, R14, 0x8, R33 ;  /* 0x000000080e237824 */ /* 0x000fca00078e0221 */
[----:B------:R-:W4:Y:S01]  /*15430*/  LDL.64 R18, [R35] ;  /* 0x0000000023127983 */ /* 0x000f220000100a00 */
[----:B------:R-:W-:-:S06]  /*15440*/  IMAD R14, R14, 0x8, R35 ;  /* 0x000000080e0e7824 */ /* 0x000fcc00078e0223 */
[----:B------:R-:W4:Y:S01]  /*15450*/  LDL.64 R14, [R14] ;  /* 0x000000000e0e7983 */ /* 0x000f220000100a00 */
[----:B------:R-:W-:Y:S01]  /*15460*/  VIADD R47, R47, 0x4 ;  /* 0x000000042f2f7836 */ /* 0x000fe20000000000 */
[----:B--2---:R-:W-:-:S08]  /*15470*/  DFMA R26, R28, R26, R20 ;  /* 0x0000001a1c1a722b */ /* 0x004fd00000000014 */
[----:B---3--:R-:W-:-:S08]  /*15480*/  DFMA R22, R24, R22, R26 ;  /* 0x000000161816722b */ /* 0x008fd0000000001a */
[----:B----4-:R-:W-:-:S08]  /*15490*/  DFMA R16, R18, R16, R22 ;  /* 0x000000101210722b */ /* 0x010fd00000000016 */
[----:B------:R-:W-:-:S11]  /*154a0*/  DFMA R20, R14, R12, R16 ;  /* 0x0000000c0e14722b */ /* 0x000fd60000000010 */
.L_x_324:
[----:B------:R-:W-:Y:S05]  /*154b0*/  @!P1 BRA `(.L_x_322) ;  /* 0x0000000000509947 */ /* 0x000fea0003800000 */
[----:B-1----:R-:W0:Y:S01]  /*154c0*/  LDC R13, c[0x0][0x408] ;  /* 0x00010200ff0d7b82 */ /* 0x002e220000000800 */
[----:B------:R-:W-:-:S07]  /*154d0*/  LEA R22, R47, R2, 0x3 ;  /* 0x000000022f167211 */ /* 0x000fce00078e18ff */
[----:B------:R-:W1:Y:S01]  /*154e0*/  LDC R17, c[0x0][0x410] ;  /* 0x00010400ff117b82 */ /* 0x000e620000000800 */
[----:B0-----:R-:W-:-:S04]  /*154f0*/  IMAD R13, R54, R13, R47 ;  /* 0x0000000d360d7224 */ /* 0x001fc800078e022f */
[----:B-1----:R-:W-:-:S04]  /*15500*/  IMAD R12, R13, R17, R38 ;  /* 0x000000110d0c7224 */ /* 0x002fc800078e0226 */
[----:B------:R-:W-:Y:S02]  /*15510*/  IMAD R16, R12, 0x8, R1 ;  /* 0x000000080c107824 */ /* 0x000fe400078e0201 */
[----:B------:R-:W2:Y:S04]  /*15520*/  LDL.64 R12, [R22] ;  /* 0x00000000160c7983 */ /* 0x000ea80000100a00 */
[----:B------:R-:W2:Y:S01]  /*15530*/  LDL.64 R14, [R16] ;  /* 0x00000000100e7983 */ /* 0x000ea20000100a00 */
[----:B------:R-:W-:Y:S01]  /*15540*/  ISETP.NE.AND P0, PT, R41, 0x1, PT ;  /* 0x000000012900780c */ /* 0x000fe20003f05270 */
[----:B--2---:R-:W-:-:S12]  /*15550*/  DFMA R20, R14, R12, R20 ;  /* 0x0000000c0e14722b */ /* 0x004fd80000000014 */
[----:B------:R-:W-:Y:S05]  /*15560*/  @!P0 BRA `(.L_x_322) ;  /* 0x0000000000248947 */ /* 0x000fea0003800000 */
[----:B------:R-:W-:Y:S01]  /*15570*/  ISETP.NE.AND P0, PT, R41, 0x2, PT ;  /* 0x000000022900780c */ /* 0x000fe20003f05270 */
[C---:B------:R-:W-:Y:S01]  /*15580*/  IMAD R23, R17.reuse, 0x8, R16 ;  /* 0x0000000811177824 */ /* 0x040fe200078e0210 */
[----:B------:R-:W2:Y:S04]  /*15590*/  LDL.64 R12, [R22+0x8] ;  /* 0x00000800160c7983 */ /* 0x000ea80000100a00 */
[----:B------:R-:W2:Y:S07]  /*155a0*/  LDL.64 R18, [R23] ;  /* 0x0000000017127983 */ /* 0x000eae0000100a00 */
[----:B------:R-:W-:Y:S01]  /*155b0*/  @P0 IMAD R16, R17, 0x8, R23 ;  /* 0x0000000811100824 */ /* 0x000fe200078e0217 */
[----:B------:R-:W3:Y:S05]  /*155c0*/  @P0 LDL.64 R14, [R22+0x10] ;  /* 0x00001000160e0983 */ /* 0x000eea0000100a00 */
[----:B------:R-:W3:Y:S01]  /*155d0*/  @P0 LDL.64 R16, [R16] ;  /* 0x0000000010100983 */ /* 0x000ee20000100a00 */
[----:B--2---:R-:W-:-:S08]  /*155e0*/  DFMA R20, R18, R12, R20 ;  /* 0x0000000c1214722b */ /* 0x004fd00000000014 */
[----:B---3--:R-:W-:-:S11]  /*155f0*/  @P0 DFMA R20, R16, R14, R20 ;  /* 0x0000000e1014022b */ /* 0x008fd60000000014 */
.L_x_322:
[----:B------:R-:W0:Y:S01]  /*15600*/  LDCU UR4, c[0x0][0x408] ;  /* 0x00008100ff0477ac */ /* 0x000e220008000800 */
[C---:B-1----:R-:W-:Y:S01]  /*15610*/  IMAD R13, R54.reuse, 0x8, R3 ;  /* 0x00000008360d7824 */ /* 0x042fe200078e0203 */
[----:B------:R-:W-:-:S04]  /*15620*/  IADD3 R54, PT, PT, R54, 0x1, RZ ;  /* 0x0000000136367810 */ /* 0x000fc80007ffe0ff */
[----:B------:R2:W-:Y:S01]  /*15630*/  STL.64 [R13], R20 ;  /* 0x000000140d007387 */ /* 0x0005e20000100a00 */
[----:B0-----:R-:W-:-:S13]  /*15640*/  ISETP.NE.AND P0, PT, R54, UR4, PT ;  /* 0x0000000436007c0c */ /* 0x001fda000bf05270 */
[----:B--2---:R-:W-:Y:S05]  /*15650*/  @P0 BRA `(.L_x_325) ;  /* 0xfffffff400440947 */ /* 0x004fea000383ffff */
[----:B------:R0:W5:Y:S02]  /*15660*/  LDL.64 R48, [R1+0x16830] ;  /* 0x0168300001307983 */ /* 0x0001640000100a00 */
.L_x_319:
[----:B-1----:R-:W1:Y:S01]  /*15670*/  MUFU.RCP64H R13, R53 ;  /* 0x00000035000d7308 */ /* 0x002e620000001800 */
[----:B------:R-:W-:Y:S01]  /*15680*/  IMAD.MOV.U32 R12, RZ, RZ, 0x1 ;  /* 0x00000001ff0c7424 */ /* 0x000fe200078e00ff */
[----:B-----5:R-:W-:Y:S01]  /*15690*/  FSETP.GEU.AND P1, PT, |R49|, 6.5827683646048100446e-37, PT ;  /* 0x036000003100780b */ /* 0x020fe20003f2e200 */
[----:B------:R-:W-:Y:S01]  /*156a0*/  UISETP.GE.AND UP0, UPT, UR4, 0x2, UPT ;  /* 0x000000020400788c */ /* 0x000fe2000bf06270 */
[----:B------:R-:W-:Y:S03]  /*156b0*/  BSSY.RECONVERGENT B1, `(.L_x_326) ;  /* 0x0000013000017945 */ /* 0x000fe60003800200 */
[----:B-1----:R-:W-:-:S08]  /*156c0*/  DFMA R14, -R52, R12, 1 ;  /* 0x3ff00000340e742b */ /* 0x002fd0000000010c */
        /* <DEDUP_REMOVED lines=17> */
.L_x_327:
[----:B------:R-:W-:Y:S05]  /*157e0*/  BSYNC.RECONVERGENT B1 ;  /* 0x0000000000017941 */ /* 0x000fea0003800200 */
.L_x_326:
[----:B------:R1:W-:Y:S01]  /*157f0*/  STL.64 [R1+0x16500], R20 ;  /* 0x0165001401007387 */ /* 0x0003e20000100a00 */
[----:B------:R-:W-:Y:S05]  /*15800*/  BRA.U !UP0, `(.L_x_328) ;  /* 0x0000000908a87547 */ /* 0x000fea000b800000 */
[----:B------:R-:W-:Y:S01]  /*15810*/  IMAD.MOV.U32 R12, RZ, RZ, 0x1 ;  /* 0x00000001ff0c7424 */ /* 0x000fe200078e00ff */
[----:B------:R-:W-:Y:S01]  /*15820*/  PRMT R29, RZ, 0x7610, R29 ;  /* 0x00007610ff1d7816 */ /* 0x000fe2000000001d */
[----:B------:R-:W-:Y:S01]  /*15830*/  IMAD.MOV.U32 R28, RZ, RZ, RZ ;  /* 0x000000ffff1c7224 */ /* 0x000fe200078e00ff */
[----:B------:R-:W-:-:S07]  /*15840*/  PRMT R25, RZ, 0x7610, R25 ;  /* 0x00007610ff197816 */ /* 0x000fce0000000019 */
.L_x_336:
[----:B------:R-:W2:Y:S01]  /*15850*/  LDCU UR4, c[0x0][0x408] ;  /* 0x00008100ff0477ac */ /* 0x000ea20008000800 */
[----:B------:R-:W-:Y:S01]  /*15860*/  ISETP.GE.U32.AND P0, PT, R28, 0xf, PT ;  /* 0x0000000f1c00780c */ /* 0x000fe20003f06070 */
[----:B------:R-:W-:Y:S01]  /*15870*/  HFMA2 R24, -RZ, RZ, 0, 0 ;  /* 0x00000000ff187431 */ /* 0x000fe200000001ff */
[----:B------:R-:W-:Y:S01]  /*15880*/  MOV R28, R12 ;  /* 0x0000000c001c7202 */ /* 0x000fe20000000f00 */
[----:B------:R-:W-:Y:S01]  /*15890*/  VIADD R29, R29, 0x1 ;  /* 0x000000011d1d7836 */ /* 0x000fe20000000000 */
[----:B------:R-:W-:Y:S01]  /*158a0*/  CS2R R32, SRZ ;  /* 0x0000000000207805 */ /* 0x000fe2000001ff00 */
[----:B------:R-:W-:Y:S01]  /*158b0*/  VIADD R25, R25, 0x1 ;  /* 0x0000000119197836 */ /* 0x000fe20000000000 */
[----:B------:R-:W-:Y:S01]  /*158c0*/  LOP3.LUT P1, RZ, R28, 0xf, RZ, 0xc0, !PT ;  /* 0x0000000f1cff7812 */ /* 0x000fe2000782c0ff */
[----:B--2---:R-:W-:-:S06]  /*158d0*/  IMAD R27, R12, UR4, RZ ;  /* 0x000000040c1b7c24 */ /* 0x004fcc000f8e02ff */
[----:B------:R-:W-:Y:S06]  /*158e0*/  @!P0 BRA `(.L_x_329) ;  /* 0x0000000000c48947 */ /* 0x000fec0003800000 */
[----:B------:R-:W-:Y:S01]  /*158f0*/  LOP3.LUT R24, R28, 0x7ffffff0, RZ, 0xc0, !PT ;  /* 0x7ffffff01c187812 */ /* 0x000fe200078ec0ff */
[----:B------:R-:W-:Y:S01]  /*15900*/  IMAD.MOV.U32 R30, RZ, RZ, RZ ;  /* 0x000000ffff1e7224 */ /* 0x000fe200078e00ff */
[----:B------:R-:W-:-:S07]  /*15910*/  CS2R R32, SRZ ;  /* 0x0000000000207805 */ /* 0x000fce000001ff00 */
.L_x_330:
[----:B------:R-:W-:Y:S01]  /*15920*/  IMAD.IADD R13, R27, 0x1, R30 ;  /* 0x000000011b0d7824 */ /* 0x000fe200078e021e */
[----:B------:R-:W-:-:S03]  /*15930*/  LEA R31, R30, R11, 0x3 ;  /* 0x0000000b1e1f7211 */ /* 0x000fc600078e18ff */
[----:B------:R-:W-:Y:S02]  /*15940*/  IMAD R26, R13, 0x8, R0 ;  /* 0x000000080d1a7824 */ /* 0x000fe400078e0200 */
[----:B------:R-:W2:Y:S04]  /*15950*/  LDL.128 R12, [R31] ;  /* 0x000000001f0c7983 */ /* 0x000ea80000100c00 */
[----:B-1----:R-:W2:Y:S04]  /*15960*/  LDL.64 R20, [R26] ;  /* 0x000000001a147983 */ /* 0x002ea80000100a00 */
[----:B------:R-:W3:Y:S04]  /*15970*/  LDL.64 R34, [R26+0x8] ;  /* 0x000008001a227983 */ /* 0x000ee80000100a00 */
[----:B------:R-:W4:Y:S04]  /*15980*/  LDL.128 R16, [R31+0x10] ;  /* 0x000010001f107983 */ /* 0x000f280000100c00 */
[----:B------:R-:W4:Y:S04]  /*15990*/  LDL.64 R54, [R26+0x10] ;  /* 0x000010001a367983 */ /* 0x000f280000100a00 */
[----:B------:R-:W5:Y:S04]  /*159a0*/  LDL.64 R56, [R26+0x18] ;  /* 0x000018001a387983 */ /* 0x000f680000100a00 */
[----:B------:R-:W5:Y:S01]  /*159b0*/  LDL.64 R58, [R26+0x20] ;  /* 0x000020001a3a7983 */ /* 0x000f620000100a00 */
[----:B--2---:R-:W-:-:S03]  /*159c0*/  DFMA R12, R20, R12, R32 ;  /* 0x0000000c140c722b */ /* 0x004fc60000000020 */
[----:B------:R-:W2:Y:S04]  /*159d0*/  LDL.128 R20, [R31+0x20] ;  /* 0x000020001f147983 */ /* 0x000ea80000100c00 */
[----:B------:R-:W2:Y:S01]  /*159e0*/  LDL.64 R32, [R26+0x38] ;  /* 0x000038001a207983 */ /* 0x000ea20000100a00 */
[----:B---3--:R-:W-:-:S03]  /*159f0*/  DFMA R12, R34, R14, R12 ;  /* 0x0000000e220c722b */ /* 0x008fc6000000000c */
[----:B------:R-:W3:Y:S05]  /*15a00*/  LDL.64 R34, [R26+0x28] ;  /* 0x000028001a227983 */ /* 0x000eea0000100a00 */
[----:B----4-:R-:W-:Y:S02]  /*15a10*/  DFMA R16, R54, R16, R12 ;  /* 0x000000103610722b */ /* 0x010fe4000000000c */
[----:B------:R-:W4:Y:S04]  /*15a20*/  LDL.128 R12, [R31+0x30] ;  /* 0x000030001f0c7983 */ /* 0x000f280000100c00 */
[----:B------:R-:W4:Y:S02]  /*15a30*/  LDL.64 R54, [R26+0x30] ;  /* 0x000030001a367983 */ /* 0x000f240000100a00 */
[----:B-----5:R-:W-:-:S02]  /*15a40*/  DFMA R16, R56, R18, R16 ;  /* 0x000000123810722b */ /* 0x020fc40000000010 */
[----:B------:R-:W5:Y:S06]  /*15a50*/  LDL.64 R56, [R26+0x40] ;  /* 0x000040001a387983 */ /* 0x000f6c0000100a00 */
[----:B--2---:R-:W-:Y:S02]  /*15a60*/  DFMA R20, R58, R20, R16 ;  /* 0x000000143a14722b */ /* 0x004fe40000000010 */
[----:B------:R-:W5:Y:S04]  /*15a70*/  LDL.128 R16, [R31+0x40] ;  /* 0x000040001f107983 */ /* 0x000f680000100c00 */
[----:B------:R-:W2:Y:S02]  /*15a80*/  LDL.64 R58, [R26+0x78] ;  /* 0x000078001a3a7983 */ /* 0x000ea40000100a00 */
[----:B---3--:R-:W-:-:S02]  /*15a90*/  DFMA R20, R34, R22, R20 ;  /* 0x000000162214722b */ /* 0x008fc40000000014 */
[----:B------:R-:W3:Y:S06]  /*15aa0*/  LDL.64 R34, [R26+0x48] ;  /* 0x000048001a227983 */ /* 0x000eec0000100a00 */
[----:B----4-:R-:W-:Y:S02]  /*15ab0*/  DFMA R12, R54, R12, R20 ;  /* 0x0000000c360c722b */ /* 0x010fe40000000014 */
[----:B------:R-:W4:Y:S04]  /*15ac0*/  LDL.128 R20, [R31+0x50] ;  /* 0x000050001f147983 */ /* 0x000f280000100c00 */
[----:B------:R-:W4:Y:S02]  /*15ad0*/  LDL.64 R54, [R26+0x50] ;  /* 0x000050001a367983 */ /* 0x000f240000100a00 */
[----:B------:R-:W-:-:S02]  /*15ae0*/  DFMA R12, R32, R14, R12 ;  /* 0x0000000e200c722b */ /* 0x000fc4000000000c */
[----:B------:R-:W2:Y:S06]  /*15af0*/  LDL.64 R32, [R26+0x58] ;  /* 0x000058001a207983 */ /* 0x000eac0000100a00 */
[----:B-----5:R-:W-:Y:S02]  /*15b00*/  DFMA R16, R56, R16, R12 ;  /* 0x000000103810722b */ /* 0x020fe4000000000c */
[----:B------:R-:W5:Y:S04]  /*15b10*/  LDL.128 R12, [R31+0x60] ;  /* 0x000060001f0c7983 */ /* 0x000f680000100c00 */
[----:B------:R-:W5:Y:S02]  /*15b20*/  LDL.64 R56, [R26+0x60] ;  /* 0x000060001a387983 */ /* 0x000f640000100a00 */
[----:B---3--:R-:W-:-:S02]  /*15b30*/  DFMA R16, R34, R18, R16 ;  /* 0x000000122210722b */ /* 0x008fc40000000010 */
[----:B------:R-:W3:Y:S06]  /*15b40*/  LDL.64 R34, [R26+0x68] ;  /* 0x000068001a227983 */ /* 0x000eec0000100a00 */
[----:B----4-:R-:W-:Y:S02]  /*15b50*/  DFMA R20, R54, R20, R16 ;  /* 0x000000143614722b */ /* 0x010fe40000000010 */
[----:B------:R-:W4:Y:S04]  /*15b60*/  LDL.128 R16, [R31+0x70] ;  /* 0x000070001f107983 */ /* 0x000f280000100c00 */
[----:B------:R-:W4:Y:S02]  /*15b70*/  LDL.64 R54, [R26+0x70] ;  /* 0x000070001a367983 */ /* 0x000f240000100a00 */
[----:B--2---:R-:W-:Y:S01]  /*15b80*/  DFMA R20, R32, R22, R20 ;  /* 0x000000162014722b */ /* 0x004fe20000000014 */
[----:B------:R-:W-:-:S05]  /*15b90*/  VIADD R30, R30, 0x10 ;  /* 0x000000101e1e7836 */ /* 0x000fca0000000000 */
[----:B------:R-:W-:Y:S02]  /*15ba0*/  ISETP.NE.AND P0, PT, R30, R24, PT ;  /* 0x000000181e00720c */ /* 0x000fe40003f05270 */
[----:B-----5:R-:W-:-:S08]  /*15bb0*/  DFMA R12, R56, R12, R20 ;  /* 0x0000000c380c722b */ /* 0x020fd00000000014 */
[----:B---3--:R-:W-:-:S08]  /*15bc0*/  DFMA R12, R34, R14, R12 ;  /* 0x0000000e220c722b */ /* 0x008fd0000000000c */
[----:B----4-:R-:W-:-:S08]  /*15bd0*/  DFMA R12, R54, R16, R12 ;  /* 0x00000010360c722b */ /* 0x010fd0000000000c */
[----:B------:R-:W-:Y:S01]  /*15be0*/  DFMA R32, R58, R18, R12 ;  /* 0x000000123a20722b */ /* 0x000fe2000000000c */
[----:B------:R-:W-:Y:S10]  /*15bf0*/  @P0 BRA `(.L_x_330) ;  /* 0xfffffffc00480947 */ /* 0x000ff4000383ffff */
.L_x_329:
[----:B------:R-:W-:Y:S05]  /*15c00*/  @!P1 BRA `(.L_x_331) ;  /* 0x0000000400209947 */ /* 0x000fea0003800000 */
[----:B------:R-:W-:-:S04]  /*15c10*/  LOP3.LUT R13, R25, 0xf, RZ, 0xc0, !PT ;  /* 0x0000000f190d7812 */ /* 0x000fc800078ec0ff */
[C---:B------:R-:W-:Y:S02]  /*15c20*/  IADD3 R12, PT, PT, R13.reuse, -0x1, RZ ;  /* 0xffffffff0d0c7810 */ /* 0x040fe40007ffe0ff */
[----:B------:R-:W-:Y:S02]  /*15c30*/  LOP3.LUT P1, RZ, R13, 0x7, RZ, 0xc0, !PT ;  /* 0x000000070dff7812 */ /* 0x000fe4000782c0ff */
[----:B------:R-:W-:-:S13]  /*15c40*/  ISETP.GE.U32.AND P0, PT, R12, 0x7, PT ;  /* 0x000000070c00780c */ /* 0x000fda0003f06070 */
[----:B------:R-:W-:Y:S05]  /*15c50*/  @!P0 BRA `(.L_x_332) ;  /* 0x0000000000688947 */ /* 0x000fea0003800000 */
[----:B------:R-:W-:Y:S02]  /*15c60*/  IMAD.IADD R13, R27, 0x1, R24 ;  /* 0x000000011b0d7824 */ /* 0x000fe400078e0218 */
[----:B------:R-:W-:-:S03]  /*15c70*/  IMAD R47, R24, 0x8, R11 ;  /* 0x00000008182f7824 */ /* 0x000fc600078e020b */
[----:B------:R-:W-:Y:S02]  /*15c80*/  LEA R56, R13, R0, 0x3 ;  /* 0x000000000d387211 */ /* 0x000fe400078e18ff */
[----:B-1----:R-:W2:Y:S04]  /*15c90*/  LDL.128 R20, [R47] ;  /* 0x000000002f147983 */ /* 0x002ea80000100c00 */
[----:B------:R-:W2:Y:S01]  /*15ca0*/  LDL.64 R12, [R56] ;  /* 0x00000000380c7983 */ /* 0x000ea20000100a00 */
[----:B------:R-:W-:-:S03]  /*15cb0*/  IMAD.IADD R26, R27, 0x1, R24 ;  /* 0x000000011b1a7824 */ /* 0x000fc600078e0218 */
[----:B------:R-:W3:Y:S01]  /*15cc0*/  LDL.128 R16, [R47+0x10] ;  /* 0x000010002f107983 */ /* 0x000ee20000100c00 */
[----:B------:R-:W-:-:S05]  /*15cd0*/  IMAD.U32 R26, R26, 0x8, R1 ;  /* 0x000000081a1a7824 */ /* 0x000fca00078e0001 */
[----:B------:R-:W4:Y:S04]  /*15ce0*/  LDL.64 R58, [R26+0xf3e0] ;  /* 0x00f3e0001a3a7983 */ /* 0x000f280000100a00 */
[----:B------:R-:W3:Y:S04]  /*15cf0*/  LDL.64 R34, [R26+0xf3e8] ;  /* 0x00f3e8001a227983 */ /* 0x000ee80000100a00 */
[----:B------:R-:W5:Y:S04]  /*15d00*/  LDL.64 R30, [R26+0xf3f0] ;  /* 0x00f3f0001a1e7983 */ /* 0x000f680000100a00 */
[----:B------:R-:W5:Y:S04]  /*15d10*/  LDL.64 R54, [R26+0xf3f8] ;  /* 0x00f3f8001a367983 */ /* 0x000f680000100a00 */
[----:B------:R-:W5:Y:S01]  /*15d20*/  LDL.64 R56, [R26+0xf408] ;  /* 0x00f408001a387983 */ /* 0x000f620000100a00 */
[----:B--2---:R-:W-:-:S03]  /*15d30*/  DFMA R20, R12, R20, R32 ;  /* 0x000000140c14722b */ /* 0x004fc60000000020 */
[----:B------:R-:W2:Y:S04]  /*15d40*/  LDL.128 R12, [R47+0x20] ;  /* 0x000020002f0c7983 */ /* 0x000ea80000100c00 */
[----:B------:R-:W2:Y:S01]  /*15d50*/  LDL.64 R32, [R26+0xf400] ;  /* 0x00f400001a207983 */ /* 0x000ea20000100a00 */
[----:B----4-:R-:W-:-:S03]  /*15d60*/  DFMA R58, R58, R22, R20 ;  /* 0x000000163a3a722b */ /* 0x010fc60000000014 */
[----:B------:R-:W4:Y:S05]  /*15d70*/  LDL.128 R20, [R47+0x30] ;  /* 0x000030002f147983 */ /* 0x000f2a0000100c00 */
[----:B---3--:R-:W-:Y:S01]  /*15d80*/  DFMA R16, R34, R16, R58 ;  /* 0x000000102210722b */ /* 0x008fe2000000003a */
[----:B------:R-:W3:Y:S07]  /*15d90*/  LDL.64 R34, [R26+0xf410] ;  /* 0x00f410001a227983 */ /* 0x000eee0000100a00 */
[----:B-----5:R-:W-:Y:S01]  /*15da0*/  DFMA R16, R30, R18, R16 ;  /* 0x000000121e10722b */ /* 0x020fe20000000010 */
[----:B------:R-:W-:-:S07]  /*15db0*/  IADD3 R24, PT, PT, R24, 0x8, RZ ;  /* 0x0000000818187810 */ /* 0x000fce0007ffe0ff */
[----:B--2---:R-:W-:-:S08]  /*15dc0*/  DFMA R12, R54, R12, R16 ;  /* 0x0000000c360c722b */ /* 0x004fd00000000010 */
[----:B------:R-:W-:-:S08]  /*15dd0*/  DFMA R12, R32, R14, R12 ;  /* 0x0000000e200c722b */ /* 0x000fd0000000000c */
[----:B----4-:R-:W-:-:S08]  /*15de0*/  DFMA R12, R56, R20, R12 ;  /* 0x00000014380c722b */ /* 0x010fd0000000000c */
[----:B---3--:R-:W-:-:S11]  /*15df0*/  DFMA R32, R34, R22, R12 ;  /* 0x000000162220722b */ /* 0x008fd6000000000c */
.L_x_332:
        /* <DEDUP_REMOVED lines=12> */
[----:B------:R-:W2:Y:S01]  /*15ec0*/  LDL.128 R12, [R47] ;  /* 0x000000002f0c7983 */ /* 0x000ea20000100c00 */
[----:B------:R-:W-:-:S03]  /*15ed0*/  LEA R54, R16, R1, 0x3 ;  /* 0x0000000110367211 */ /* 0x000fc600078e18ff */
[----:B------:R-:W2:Y:S04]  /*15ee0*/  LDL.64 R34, [R34] ;  /* 0x0000000022227983 */ /* 0x000ea80000100a00 */
[----:B------:R-:W3:Y:S04]  /*15ef0*/  LDL.64 R30, [R54+0xf3e0] ;  /* 0x00f3e000361e7983 */ /* 0x000ee80000100a00 */
[----:B------:R-:W4:Y:S04]  /*15f00*/  LDL.128 R16, [R47+0x10] ;  /* 0x000010002f107983 */ /* 0x000f280000100c00 */
[----:B------:R-:W4:Y:S04]  /*15f10*/  LDL.64 R22, [R54+0xf3e8] ;  /* 0x00f3e80036167983 */ /* 0x000f280000100a00 */
[----:B-1----:R-:W5:Y:S01]  /*15f20*/  LDL.64 R20, [R54+0xf3f0] ;  /* 0x00f3f00036147983 */ /* 0x002f620000100a00 */
[----:B------:R-:W-:Y:S01]  /*15f30*/  VIADD R24, R24, 0x4 ;  /* 0x0000000418187836 */ /* 0x000fe20000000000 */
[----:B--2---:R-:W-:-:S08]  /*15f40*/  DFMA R12, R34, R12, R32 ;  /* 0x0000000c220c722b */ /* 0x004fd00000000020 */
[----:B---3--:R-:W-:-:S08]  /*15f50*/  DFMA R12, R30, R14, R12 ;  /* 0x0000000e1e0c722b */ /* 0x008fd0000000000c */
[----:B----4-:R-:W-:-:S08]  /*15f60*/  DFMA R12, R22, R16, R12 ;  /* 0x00000010160c722b */ /* 0x010fd0000000000c */
[----:B-----5:R-:W-:-:S11]  /*15f70*/  DFMA R32, R20, R18, R12 ;  /* 0x000000121420722b */ /* 0x020fd6000000000c */
.L_x_333:
[----:B------:R-:W-:Y:S05]  /*15f80*/  @!P1 BRA `(.L_x_331) ;  /* 0x0000000000409947 */ /* 0x000fea0003800000 */
[----:B------:R-:W-:Y:S01]  /*15f90*/  IMAD.IADD R13, R27, 0x1, R24 ;  /* 0x000000011b0d7824 */ /* 0x000fe200078e0218 */
[----:B-1----:R-:W-:-:S03]  /*15fa0*/  LEA R20, R24, R11, 0x3 ;  /* 0x0000000b18147211 */ /* 0x002fc600078e18ff */
[----:B------:R-:W-:Y:S02]  /*15fb0*/  IMAD R16, R13, 0x8, R0 ;  /* 0x000000080d107824 */ /* 0x000fe400078e0200 */
[----:B------:R-:W2:Y:S04]  /*15fc0*/  LDL.128 R12, [R20] ;  /* 0x00000000140c7983 */ /* 0x000ea80000100c00 */
[----:B------:R-:W2:Y:S01]  /*15fd0*/  LDL.64 R16, [R16] ;  /* 0x0000000010107983 */ /* 0x000ea20000100a00 */
[----:B------:R-:W-:Y:S01]  /*15fe0*/  ISETP.NE.AND P0, PT, R26, 0x1, PT ;  /* 0x000000011a00780c */ /* 0x000fe20003f05270 */
[----:B--2---:R-:W-:-:S12]  /*15ff0*/  DFMA R32, R16, R12, R32 ;  /* 0x0000000c1020722b */ /* 0x004fd80000000020 */
[----:B------:R-:W-:Y:S05]  /*16000*/  @!P0 BRA `(.L_x_331) ;  /* 0x0000000000208947 */ /* 0x000fea0003800000 */
[----:B------:R-:W-:Y:S01]  /*16010*/  IMAD.IADD R24, R27, 0x1, R24 ;  /* 0x000000011b187824 */ /* 0x000fe200078e0218 */
[----:B------:R-:W-:-:S04]  /*16020*/  ISETP.NE.AND P0, PT, R26, 0x2, PT ;  /* 0x000000021a00780c */ /* 0x000fc80003f05270 */
[----:B------:R-:W-:-:S05]  /*16030*/  LEA R24, R24, R1, 0x3 ;  /* 0x0000000118187211 */ /* 0x000fca00078e18ff */
[----:B------:R-:W2:Y:S04]  /*16040*/  LDL.64 R18, [R24+0xf3e0] ;  /* 0x00f3e00018127983 */ /* 0x000ea80000100a00 */
[----:B------:R-:W3:Y:S04]  /*16050*/  @P0 LDL.64 R12, [R20+0x10] ;  /* 0x00001000140c0983 */ /* 0x000ee80000100a00 */
[----:B------:R-:W3:Y:S01]  /*16060*/  @P0 LDL.64 R16, [R24+0xf3e8] ;  /* 0x00f3e80018100983 */ /* 0x000ee20000100a00 */
[----:B--2---:R-:W-:-:S08]  /*16070*/  DFMA R32, R18, R14, R32 ;  /* 0x0000000e1220722b */ /* 0x004fd00000000020 */
[----:B---3--:R-:W-:-:S11]  /*16080*/  @P0 DFMA R32, R16, R12, R32 ;  /* 0x0000000c1020022b */ /* 0x008fd60000000020 */
.L_x_331:
[----:B------:R-:W-:-:S04]  /*16090*/  IMAD.IADD R27, R28, 0x1, R27 ;  /* 0x000000011c1b7824 */ /* 0x000fc800078e021b */
[----:B------:R-:W-:-:S06]  /*160a0*/  IMAD R12, R27, 0x8, R0 ;  /* 0x000000081b0c7824 */ /* 0x000fcc00078e0200 */
[----:B------:R-:W2:Y:S01]  /*160b0*/  LDL.64 R12, [R12] ;  /* 0x000000000c0c7983 */ /* 0x000ea20000100a00 */
[----:B------:R-:W-:-:S05]  /*160c0*/  LEA R22, R28, R1, 0x3 ;  /* 0x000000011c167211 */ /* 0x000fca00078e18ff */
[----:B------:R-:W3:Y:S01]  /*160d0*/  LDL.64 R18, [R22+0x16830] ;  /* 0x0168300016127983 */ /* 0x000ee20000100a00 */
[----:B------:R-:W-:Y:S01]  /*160e0*/  IMAD.MOV.U32 R16, RZ, RZ, 0x1 ;  /* 0x00000001ff107424 */ /* 0x000fe200078e00ff */
[----:B------:R-:W-:Y:S01]  /*160f0*/  BSSY.RECONVERGENT B1, `(.L_x_334) ;  /* 0x0000015000017945 */ /* 0x000fe20003800200 */
[----:B--2---:R-:W2:Y:S01]  /*16100*/  MUFU.RCP64H R17, R13 ;  /* 0x0000000d00117308 */ /* 0x004ea20000001800 */
[----:B---3--:R-:W-:-:S10]  /*16110*/  DADD R18, R18, -R32 ;  /* 0x0000000012127229 */ /* 0x008fd40000000820 */
[----:B------:R-:W-:Y:S01]  /*16120*/  FSETP.GEU.AND P1, PT, |R19|, 6.5827683646048100446e-37, PT ;  /* 0x036000001300780b */ /* 0x000fe20003f2e200 */
[----:B--2---:R-:W-:-:S08]  /*16130*/  DFMA R14, -R12, R16, 1 ;  /* 0x3ff000000c0e742b */ /* 0x004fd00000000110 */
[----:B------:R-:W-:-:S08]  /*16140*/  DFMA R14, R14, R14, R14 ;  /* 0x0000000e0e0e722b */ /* 0x000fd0000000000e */
[----:B------:R-:W-:-:S08]  /*16150*/  DFMA R14, R16, R14, R16 ;  /* 0x0000000e100e722b */ /* 0x000fd00000000010 */
[----:B-1----:R-:W-:-:S08]  /*16160*/  DFMA R20, -R12, R14, 1 ;  /* 0x3ff000000c14742b */ /* 0x002fd0000000010e */
        /* <DEDUP_REMOVED lines=11> */
[----:B0-----:R-:W-:Y:S05]  /*16220*/  CALL.REL.NOINC `($__internal_1_$__cuda_sm20_div_rn_f64_full) ;  /* 0x000001e800a87944 */ /* 0x001fea0003c00000 */
[----:B------:R-:W-:-:S07]  /*16230*/  IMAD.MOV.U32 R21, RZ, RZ, R19 ;  /* 0x000000ffff157224 */ /* 0x000fce00078e0013 */
.L_x_335:
[----:B------:R-:W-:Y:S05]  /*16240*/  BSYNC.RECONVERGENT B1 ;  /* 0x0000000000017941 */ /* 0x000fea0003800200 */
.L_x_334:
[----:B------:R-:W1:Y:S01]  /*16250*/  LDCU UR4, c[0x0][0x408] ;  /* 0x00008100ff0477ac */ /* 0x000e620008000800 */
[C---:B------:R-:W-:Y:S01]  /*16260*/  LEA R13, R28.reuse, R1, 0x3 ;  /* 0x000000011c0d7211 */ /* 0x040fe200078e18ff */
[----:B------:R-:W-:-:S04]  /*16270*/  VIADD R12, R28, 0x1 ;  /* 0x000000011c0c7836 */ /* 0x000fc80000000000 */
[----:B------:R2:W-:Y:S01]  /*16280*/  STL.64 [R13+0x16500], R20 ;  /* 0x016500140d007387 */ /* 0x0005e20000100a00 */
[----:B-1----:R-:W-:-:S13]  /*16290*/  ISETP.NE.AND P0, PT, R12, UR4, PT ;  /* 0x000000040c007c0c */ /* 0x002fda000bf05270 */
[----:B--2---:R-:W-:Y:S05]  /*162a0*/  @P0 BRA `(.L_x_336) ;  /* 0xfffffff400680947 */ /* 0x004fea000383ffff */
.L_x_328:
[----:B------:R-:W2:Y:S02]  /*162b0*/  LDC R47, c[0x0][0x404] ;  /* 0x00010100ff2f7b82 */ /* 0x000ea40000000800 */
[----:B--2---:R-:W-:-:S13]  /*162c0*/  ISETP.GE.AND P0, PT, R47, 0x1, PT ;  /* 0x000000012f00780c */ /* 0x004fda0003f06270 */
[----:B------:R-:W-:Y:S05]  /*162d0*/  @!P0 BRA `(.L_x_337) ;  /* 0x0000000c00948947 */ /* 0x000fea0003800000 */
[----:B------:R-:W2:Y:S02]  /*162e0*/  LDCU UR4, c[0x0][0x408] ;  /* 0x00008100ff0477ac */ /* 0x000ea40008000800 */
[----:B--2---:R-:W-:-:S09]  /*162f0*/  UISETP.GE.AND UP0, UPT, UR4, 0x1, UPT ;  /* 0x000000010400788c */ /* 0x004fd2000bf06270 */
[----:B------:R-:W-:Y:S05]  /*16300*/  BRA.U !UP0, `(.L_x_338) ;  /* 0x0000000908d47547 */ /* 0x000fea000b800000 */
[----:B------:R-:W-:-:S07]  /*16310*/  IMAD.MOV.U32 R25, RZ, RZ, RZ ;  /* 0x000000ffff197224 */ /* 0x000fce00078e00ff */
.L_x_344:
[----:B------:R-:W-:Y:S02]  /*16320*/  ISETP.GE.U32.AND P1, PT, R36, 0xf, PT ;  /* 0x0000000f2400780c */ /* 0x000fe40003f26070 */
[----:B------:R-:W-:Y:S02]  /*16330*/  CS2R R28, SRZ ;  /* 0x00000000001c7805 */ /* 0x000fe4000001ff00 */
[----:B------:R-:W-:-:S09]  /*16340*/  MOV R24, RZ ;  /* 0x000000ff00187202 */ /* 0x000fd20000000f00 */
[----:B------:R-:W-:Y:S05]  /*16350*/  @!P1 BRA `(.L_x_339) ;  /* 0x0000000400409947 */ /* 0x000fea0003800000 */
[----:B------:R-:W-:Y:S01]  /*16360*/  IMAD.MOV.U32 R24, RZ, RZ, RZ ;  /* 0x000000ffff187224 */ /* 0x000fe200078e00ff */
[----:B------:R-:W-:Y:S01]  /*16370*/  CS2R R28, SRZ ;  /* 0x00000000001c7805 */ /* 0x000fe2000001ff00 */
[----:B------:R-:W2:Y:S06]  /*16380*/  LDCU UR4, c[0x0][0x404] ;  /* 0x00008080ff0477ac */ /* 0x000eac0008000800 */
.L_x_340:
[C---:B--2---:R-:W-:Y:S02]  /*16390*/  IMAD R13, R24.reuse, UR4, R25 ;  /* 0x00000004180d7c24 */ /* 0x044fe4000f8e0219 */
[----:B------:R-:W-:Y:S02]  /*163a0*/  IMAD R26, R24, 0x8, R11 ;  /* 0x00000008181a7824 */ /* 0x000fe400078e020b */
[C---:B------:R-:W-:Y:S01]  /*163b0*/  VIADD R17, R13.reuse, UR4 ;  /* 0x000000040d117c36 */ /* 0x040fe20008000000 */
[----:B------:R-:W-:Y:S02]  /*163c0*/  LEA R56, R13, R10, 0x3 ;  /* 0x0000000a0d387211 */ /* 0x000fe400078e18ff */
[----:B------:R-:W2:Y:S01]  /*163d0*/  LDL.128 R12, [R26] ;  /* 0x000000001a0c7983 */ /* 0x000ea20000100c00 */
[----:B------:R-:W-:-:S03]  /*163e0*/  IMAD R54, R17, 0x8, R10 ;  /* 0x0000000811367824 */ /* 0x000fc600078e020a */
[----:B------:R-:W2:Y:S01]  /*163f0*/  LDL.64 R56, [R56] ;  /* 0x0000000038387983 */ /* 0x000ea20000100a00 */
[----:B-1----:R-:W-:-:S03]  /*16400*/  IADD3 R21, PT, PT, R17, UR4, RZ ;  /* 0x0000000411157c10 */ /* 0x002fc6000fffe0ff */
[----:B------:R-:W3:Y:S02]  /*16410*/  LDL.64 R54, [R54] ;  /* 0x0000000036367983 */ /* 0x000ee40000100a00 */
[C---:B------:R-:W-:Y:S02]  /*16420*/  IMAD R34, R21.reuse, 0x8, R10 ;  /* 0x0000000815227824 */ /* 0x040fe400078e020a */
[----:B------:R-:W-:Y:S01]  /*16430*/  VIADD R21, R21, UR4 ;  /* 0x0000000415157c36 */ /* 0x000fe20008000000 */
[----:B------:R-:W4:Y:S04]  /*16440*/  LDL.128 R16, [R26+0x10] ;  /* 0x000010001a107983 */ /* 0x000f280000100c00 */
[----:B------:R-:W4:Y:S01]  /*16450*/  LDL.64 R34, [R34] ;  /* 0x0000000022227983 */ /* 0x000f220000100a00 */
[C---:B------:R-:W-:Y:S01]  /*16460*/  LEA R32, R21.reuse, R10, 0x3 ;  /* 0x0000000a15207211 */ /* 0x040fe200078e18ff */
[----:B------:R-:W-:-:S02]  /*16470*/  VIADD R27, R21, UR4 ;  /* 0x00000004151b7c36 */ /* 0x000fc40008000000 */
[----:B------:R-:W5:Y:S04]  /*16480*/  LDL.128 R20, [R26+0x20] ;  /* 0x000020001a147983 */ /* 0x000f680000100c00 */
[----:B------:R-:W5:Y:S01]  /*16490*/  LDL.64 R32, [R32] ;  /* 0x0000000020207983 */ /* 0x000f620000100a00 */
[----:B------:R-:W-:-:S06]  /*164a0*/  IMAD R30, R27, 0x8, R10 ;  /* 0x000000081b1e7824 */ /* 0x000fcc00078e020a */
[----:B------:R-:W5:Y:S01]  /*164b0*/  LDL.64 R30, [R30] ;  /* 0x000000001e1e7983 */ /* 0x000f620000100a00 */
[----:B------:R-:W-:Y:S01]  /*164c0*/  IADD3 R27, PT, PT, R27, UR4, RZ ;  /* 0x000000041b1b7c10 */ /* 0x000fe2000fffe0ff */
[----:B--2---:R-:W-:-:S04]  /*164d0*/  DFMA R12, R56, R12, R28 ;  /* 0x0000000c380c722b */ /* 0x004fc8000000001c */
[C---:B------:R-:W-:Y:S02]  /*164e0*/  IMAD R28, R27.reuse, 0x8, R10 ;  /* 0x000000081b1c7824 */ /* 0x040fe400078e020a */
[----:B------:R-:W-:Y:S02]  /*164f0*/  VIADD R27, R27, UR4 ;  /* 0x000000041b1b7c36 */ /* 0x000fe40008000000 */
[----:B---3--:R-:W-:Y:S02]  /*16500*/  DFMA R12, R54, R14, R12 ;  /* 0x0000000e360c722b */ /* 0x008fe4000000000c */
[----:B------:R-:W2:Y:S01]  /*16510*/  LDL.64 R28, [R28] ;  /* 0x000000001c1c7983 */ /* 0x000ea20000100a00 */
[C---:B------:R-:W-:Y:S01]  /*16520*/  LEA R54, R27.reuse, R10, 0x3 ;  /* 0x0000000a1b367211 */ /* 0x040fe200078e18ff */
[----:B------:R-:W-:-:S04]  /*16530*/  VIADD R27, R27, UR4 ;  /* 0x000000041b1b7c36 */ /* 0x000fc80008000000 */
[----:B----4-:R-:W-:Y:S01]  /*16540*/  DFMA R16, R34, R16, R12 ;  /* 0x000000102210722b */ /* 0x010fe2000000000c */
[----:B------:R-:W3:Y:S01]  /*16550*/  LDL.64 R54, [R54] ;  /* 0x0000000036367983 */ /* 0x000ee20000100a00 */
[----:B------:R-:W-:-:S03]  /*16560*/  IMAD R47, R27, 0x8, R10 ;  /* 0x000000081b2f7824 */ /* 0x000fc600078e020a */
[----:B------:R-:W3:Y:S01]  /*16570*/  LDL.128 R12, [R26+0x30] ;  /* 0x000030001a0c7983 */ /* 0x000ee20000100c00 */
[----:B------:R-:W-:Y:S02]  /*16580*/  IADD3 R27, PT, PT, R27, UR4, RZ ;  /* 0x000000041b1b7c10 */ /* 0x000fe4000fffe0ff */
[----:B-----5:R-:W-:Y:S01]  /*16590*/  DFMA R16, R32, R18, R16 ;  /* 0x000000122010722b */ /* 0x020fe20000000010 */
[----:B------:R1:W4:Y:S02]  /*165a0*/  LDL.64 R32, [R47] ;  /* 0x000000002f207983 */ /* 0x0003240000100a00 */
[C---:B------:R-:W-:Y:S02]  /*165b0*/  IMAD R34, R27.reuse, 0x8, R10 ;  /* 0x000000081b227824 */ /* 0x040fe400078e020a */
[----:B------:R-:W-:-:S03]  /*165c0*/  VIADD R27, R27, UR4 ;  /* 0x000000041b1b7c36 */ /* 0x000fc60008000000 */
[----:B------:R-:W-:Y:S01]  /*165d0*/  DFMA R20, R30, R20, R16 ;  /* 0x000000141e14722b */ /* 0x000fe20000000010 */
[----:B------:R-:W5:Y:S04]  /*165e0*/  LDL.64 R34, [R34] ;  /* 0x0000000022227983 */ /* 0x000f680000100a00 */
[----:B------:R-:W5:Y:S01]  /*165f0*/  LDL.128 R16, [R26+0x40] ;  /* 0x000040001a107983 */ /* 0x000f620000100c00 */
[----:B------:R-:W-:-:S06]  /*16600*/  LEA R30, R27, R10, 0x3 ;  /* 0x0000000a1b1e7211 */ /* 0x000fcc00078e18ff */
[----:B------:R-:W5:Y:S01]  /*16610*/  LDL.64 R30, [R30] ;  /* 0x000000001e1e7983 */ /* 0x000f620000100a00 */
[----:B------:R-:W-:Y:S01]  /*16620*/  VIADD R27, R27, UR4 ;  /* 0x000000041b1b7c36 */ /* 0x000fe20008000000 */
[----:B--2---:R-:W-:-:S03]  /*16630*/  DFMA R20, R28, R22, R20 ;  /* 0x000000161c14722b */ /* 0x004fc60000000014 */
[C---:B------:R-:W-:Y:S01]  /*16640*/  IMAD R28, R27.reuse, 0x8, R10 ;  /* 0x000000081b1c7824 */ /* 0x040fe200078e020a */
[----:B------:R-:W-:-:S05]  /*16650*/  IADD3 R27, PT, PT, R27, UR4, RZ ;  /* 0x000000041b1b7c10 */ /* 0x000fca000fffe0ff */
[----:B------:R-:W2:Y:S01]  /*16660*/  LDL.64 R28, [R28] ;  /* 0x000000001c1c7983 */ /* 0x000ea20000100a00 */
[----:B---3--:R-:W-:-:S03]  /*16670*/  DFMA R12, R54, R12, R20 ;  /* 0x0000000c360c722b */ /* 0x008fc60000000014 */
[----:B------:R-:W2:Y:S01]  /*16680*/  LDL.128 R20, [R26+0x50] ;  /* 0x000050001a147983 */ /* 0x000ea20000100c00 */
[C---:B-1----:R-:W-:Y:S02]  /*16690*/  IMAD R47, R27.reuse, 0x8, R10 ;  /* 0x000000081b2f7824 */ /* 0x042fe400078e020a */
[----:B------:R-:W-:Y:S02]  /*166a0*/  VIADD R27, R27, UR4 ;  /* 0x000000041b1b7c36 */ /* 0x000fe40008000000 */
[----:B----4-:R-:W-:Y:S01]  /*166b0*/  DFMA R12, R32, R14, R12 ;  /* 0x0000000e200c722b */ /* 0x010fe2000000000c */
[----:B------:R-:W3:Y:S02]  /*166c0*/  LDL.64 R32, [R47] ;  /* 0x000000002f207983 */ /* 0x000ee40000100a00 */
[C---:B------:R-:W-:Y:S01]  /*166d0*/  LEA R60, R27.reuse, R10, 0x3 ;  /* 0x0000000a1b3c7211 */ /* 0x040fe200078e18ff */
[----:B------:R-:W-:-:S04]  /*166e0*/  VIADD R27, R27, UR4 ;  /* 0x000000041b1b7c36 */ /* 0x000fc80008000000 */
[----:B-----5:R-:W-:Y:S02]  /*166f0*/  DFMA R16, R34, R16, R12 ;  /* 0x000000102210722b */ /* 0x020fe4000000000c */
[----:B------:R-:W4:Y:S01]  /*16700*/  LDL.128 R12, [R26+0x60] ;  /* 0x000060001a0c7983 */ /* 0x000f220000100c00 */
[----:B------:R-:W-:-:S03]  /*16710*/  IMAD R54, R27, 0x8, R10 ;  /* 0x000000081b367824 */ /* 0x000fc600078e020a */
[----:B------:R-:W4:Y:S01]  /*16720*/  LDL.64 R34, [R60] ;  /* 0x000000003c227983 */ /* 0x000f220000100a00 */
[----:B------:R-:W-:Y:S01]  /*16730*/  IADD3 R27, PT, PT, R27, UR4, RZ ;  /* 0x000000041b1b7c10 */ /* 0x000fe2000fffe0ff */
[----:B------:R-:W-:Y:S02]  /*16740*/  DFMA R56, R30, R18, R16 ;  /* 0x000000121e38722b */ /* 0x000fe40000000010 */
[----:B------:R-:W5:Y:S02]  /*16750*/  LDL.64 R54, [R54] ;  /* 0x0000000036367983 */ /* 0x000f640000100a00 */
[C---:B------:R-:W-:Y:S02]  /*16760*/  IMAD R30, R27.reuse, 0x8, R10 ;  /* 0x000000081b1e7824 */ /* 0x040fe400078e020a */
[----:B------:R-:W-:Y:S01]  /*16770*/  VIADD R27, R27, UR4 ;  /* 0x000000041b1b7c36 */ /* 0x000fe20008000000 */
[----:B------:R-:W5:Y:S04]  /*16780*/  LDL.128 R16, [R26+0x70] ;  /* 0x000070001a107983 */ /* 0x000f680000100c00 */
[----:B------:R-:W5:Y:S01]  /*16790*/  LDL.64 R30, [R30] ;  /* 0x000000001e1e7983 */ /* 0x000f620000100a00 */
[----:B------:R-:W-:-:S05]  /*167a0*/  LEA R27, R27, R10, 0x3 ;  /* 0x0000000a1b1b7211 */ /* 0x000fca00078e18ff */
[----:B------:R-:W5:Y:S01]  /*167b0*/  LDL.64 R58, [R27] ;  /* 0x000000001b3a7983 */ /* 0x000f620000100a00 */
[----:B------:R-:W-:-:S05]  /*167c0*/  VIADD R24, R24, 0x10 ;  /* 0x0000001018187836 */ /* 0x000fca0000000000 */
[----:B------:R-:W-:Y:S01]  /*167d0*/  ISETP.NE.AND P1, PT, R24, R42, PT ;  /* 0x0000002a1800720c */ /* 0x000fe20003f25270 */
[----:B--2---:R-:W-:-:S08]  /*167e0*/  DFMA R20, R28, R20, R56 ;  /* 0x000000141c14722b */ /* 0x004fd00000000038 */
[----:B---3--:R-:W-:-:S08]  /*167f0*/  DFMA R20, R32, R22, R20 ;  /* 0x000000162014722b */ /* 0x008fd00000000014 */
[----:B----4-:R-:W-:-:S08]  /*16800*/  DFMA R12, R34, R12, R20 ;  /* 0x0000000c220c722b */ /* 0x010fd00000000014 */
[----:B-----5:R-:W-:-:S08]  /*16810*/  DFMA R12, R54, R14, R12 ;  /* 0x0000000e360c722b */ /* 0x020fd0000000000c */
[----:B------:R-:W-:-:S08]  /*16820*/  DFMA R12, R30, R16, R12 ;  /* 0x000000101e0c722b */ /* 0x000fd0000000000c */
[----:B------:R-:W-:Y:S01]  /*16830*/  DFMA R28, R58, R18, R12 ;  /* 0x000000123a1c722b */ /* 0x000fe2000000000c */
[----:B------:R-:W-:Y:S10]  /*16840*/  @P1 BRA `(.L_x_340) ;  /* 0xfffffff800d01947 */ /* 0x000ff4000383ffff */
[----:B------:R-:W-:-:S07]  /*16850*/  IMAD.MOV.U32 R24, RZ, RZ, R42 ;  /* 0x000000ffff187224 */ /* 0x000fce00078e002a */
.L_x_339:
[----:B------:R-:W-:-:S13]  /*16860*/  ISETP.NE.AND P1, PT, R46, RZ, PT ;  /* 0x000000ff2e00720c */ /* 0x000fda0003f25270 */
[----:B------:R-:W-:Y:S05]  /*16870*/  @!P1 BRA `(.L_x_341) ;  /* 0x00000004005c9947 */ /* 0x000fea0003800000 */
[----:B------:R-:W-:Y:S02]  /*16880*/  ISETP.GE.U32.AND P1, PT, R45, 0x7, PT ;  /* 0x000000072d00780c */ /* 0x000fe40003f26070 */
[----:B------:R-:W-:-:S11]  /*16890*/  ISETP.NE.AND P2, PT, R44, RZ, PT ;  /* 0x000000ff2c00720c */ /* 0x000fd60003f45270 */
[----:B------:R-:W-:Y:S05]  /*168a0*/  @!P1 BRA `(.L_x_342) ;  /* 0x00000000009c9947 */ /* 0x000fea0003800000 */
[----:B------:R-:W2:Y:S01]  /*168b0*/  LDC R32, c[0x0][0x404] ;  /* 0x00010100ff207b82 */ /* 0x000ea20000000800 */
[----:B------:R-:W-:-:S05]  /*168c0*/  LEA R47, R24, R11, 0x3 ;  /* 0x0000000b182f7211 */ /* 0x000fca00078e18ff */
[----:B-1----:R-:W3:Y:S04]  /*168d0*/  LDL.128 R20, [R47] ;  /* 0x000000002f147983 */ /* 0x002ee80000100c00 */
[----:B------:R-:W4:Y:S01]  /*168e0*/  LDL.128 R16, [R47+0x10] ;  /* 0x000010002f107983 */ /* 0x000f220000100c00 */
[----:B--2---:R-:W-:-:S04]  /*168f0*/  IMAD R13, R24, R32, R25 ;  /* 0x00000020180d7224 */ /* 0x004fc800078e0219 */
[C---:B------:R-:W-:Y:S02]  /*16900*/  IMAD R12, R13.reuse, 0x8, R10 ;  /* 0x000000080d0c7824 */ /* 0x040fe400078e020a */
[----:B------:R-:W-:-:S04]  /*16910*/  IMAD.IADD R15, R13, 0x1, R32 ;  /* 0x000000010d0f7824 */ /* 0x000fc800078e0220 */
[----:B------:R-:W3:Y:S01]  /*16920*/  LDL.64 R12, [R12] ;  /* 0x000000000c0c7983 */ /* 0x000ee20000100a00 */
[----:B------:R-:W-:-:S06]  /*16930*/  LEA R56, R15, R10, 0x3 ;  /* 0x0000000a0f387211 */ /* 0x000fcc00078e18ff */
[----:B------:R-:W2:Y:S01]  /*16940*/  LDL.64 R56, [R56] ;  /* 0x0000000038387983 */ /* 0x000ea20000100a00 */
[----:B------:R-:W-:-:S04]  /*16950*/  IMAD.IADD R15, R15, 0x1, R32 ;  /* 0x000000010f0f7824 */ /* 0x000fc800078e0220 */
[C---:B------:R-:W-:Y:S01]  /*16960*/  IMAD R30, R15.reuse, 0x8, R10 ;  /* 0x000000080f1e7824 */ /* 0x040fe200078e020a */
[----:B------:R-:W-:-:S05]  /*16970*/  IADD3 R15, PT, PT, R15, R32, RZ ;  /* 0x000000200f0f7210 */ /* 0x000fca0007ffe0ff */
[----:B------:R-:W4:Y:S01]  /*16980*/  LDL.64 R30, [R30] ;  /* 0x000000001e1e7983 */ /* 0x000f220000100a00 */
[C---:B------:R-:W-:Y:S02]  /*16990*/  IMAD R26, R15.reuse, 0x8, R10 ;  /* 0x000000080f1a7824 */ /* 0x040fe400078e020a */
[----:B------:R-:W-:-:S04]  /*169a0*/  IMAD.IADD R33, R15, 0x1, R32 ;  /* 0x000000010f217824 */ /* 0x000fc800078e0220 */
[----:B------:R-:W5:Y:S01]  /*169b0*/  LDL.64 R26, [R26] ;  /* 0x000000001a1a7983 */ /* 0x000f620000100a00 */
[C---:B------:R-:W-:Y:S01]  /*169c0*/  LEA R58, R33.reuse, R10, 0x3 ;  /* 0x0000000a213a7211 */ /* 0x040fe200078e18ff */
[----:B------:R-:W-:-:S04]  /*169d0*/  IMAD.IADD R33, R33, 0x1, R32 ;  /* 0x0000000121217824 */ /* 0x000fc800078e0220 */
[C---:B------:R-:W-:Y:S01]  /*169e0*/  IMAD R54, R33.reuse, 0x8, R10 ;  /* 0x0000000821367824 */ /* 0x040fe200078e020a */
[----:B------:R-:W-:-:S05]  /*169f0*/  IADD3 R33, PT, PT, R33, R32, RZ ;  /* 0x0000002021217210 */ /* 0x000fca0007ffe0ff */
[----:B------:R-:W5:Y:S01]  /*16a00*/  LDL.64 R54, [R54] ;  /* 0x0000000036367983 */ /* 0x000f620000100a00 */
[C---:B------:R-:W-:Y:S02]  /*16a10*/  IMAD R34, R33.reuse, 0x8, R10 ;  /* 0x0000000821227824 */ /* 0x040fe400078e020a */
[----:B------:R-:W-:-:S04]  /*16a20*/  IMAD.IADD R33, R33, 0x1, R32 ;  /* 0x0000000121217824 */ /* 0x000fc800078e0220 */
[----:B------:R-:W5:Y:S01]  /*16a30*/  LDL.64 R34, [R34] ;  /* 0x0000000022227983 */ /* 0x000f620000100a00 */
[----:B------:R-:W-:-:S06]  /*16a40*/  LEA R33, R33, R10, 0x3 ;  /* 0x0000000a21217211 */ /* 0x000fcc00078e18ff */
[----:B------:R-:W5:Y:S01]  /*16a50*/  LDL.64 R32, [R33] ;  /* 0x0000000021207983 */ /* 0x000f620000100a00 */
[----:B---3--:R-:W-:-:S03]  /*16a60*/  DFMA R20, R12, R20, R28 ;  /* 0x000000140c14722b */ /* 0x008fc6000000001c */
[----:B------:R-:W3:Y:S04]  /*16a70*/  LDL.128 R12, [R47+0x20] ;  /* 0x000020002f0c7983 */ /* 0x000ee80000100c00 */
[----:B------:R-:W3:Y:S01]  /*16a80*/  LDL.64 R28, [R58] ;  /* 0x000000003a1c7983 */ /* 0x000ee20000100a00 */
[----:B--2---:R-:W-:-:S03]  /*16a90*/  DFMA R56, R56, R22, R20 ;  /* 0x000000163838722b */ /* 0x004fc60000000014 */
[----:B------:R-:W2:Y:S05]  /*16aa0*/  LDL.128 R20, [R47+0x30] ;  /* 0x000030002f147983 */ /* 0x000eaa0000100c00 */
[----:B----4-:R-:W-:-:S08]  /*16ab0*/  DFMA R16, R30, R16, R56 ;  /* 0x000000101e10722b */ /* 0x010fd00000000038 */
[----:B-----5:R-:W-:Y:S01]  /*16ac0*/  DFMA R16, R26, R18, R16 ;  /* 0x000000121a10722b */ /* 0x020fe20000000010 */
[----:B------:R-:W-:-:S07]  /*16ad0*/  VIADD R24, R24, 0x8 ;  /* 0x0000000818187836 */ /* 0x000fce0000000000 */
[----:B---3--:R-:W-:-:S08]  /*16ae0*/  DFMA R12, R28, R12, R16 ;  /* 0x0000000c1c0c722b */ /* 0x008fd00000000010 */
[----:B------:R-:W-:-:S08]  /*16af0*/  DFMA R12, R54, R14, R12 ;  /* 0x0000000e360c722b */ /* 0x000fd0000000000c */
[----:B--2---:R-:W-:-:S08]  /*16b00*/  DFMA R12, R34, R20, R12 ;  /* 0x00000014220c722b */ /* 0x004fd0000000000c */
[----:B------:R-:W-:-:S11]  /*16b10*/  DFMA R28, R32, R22, R12 ;  /* 0x00000016201c722b */ /* 0x000fd6000000000c */
.L_x_342:
[----:B------:R-:W-:Y:S05]  /*16b20*/  @!P2 BRA `(.L_x_341) ;  /* 0x0000000000b0a947 */ /* 0x000fea0003800000 */
[----:B------:R-:W-:Y:S02]  /*16b30*/  ISETP.GE.U32.AND P1, PT, R43, 0x3, PT ;  /* 0x000000032b00780c */ /* 0x000fe40003f26070 */
[----:B------:R-:W-:-:S11]  /*16b40*/  ISETP.NE.AND P2, PT, R41, RZ, PT ;  /* 0x000000ff2900720c */ /* 0x000fd60003f45270 */
[----:B------:R-:W-:Y:S05]  /*16b50*/  @!P1 BRA `(.L_x_343) ;  /* 0x0000000000549947 */ /* 0x000fea0003800000 */
[----:B------:R-:W2:Y:S01]  /*16b60*/  LDC R16, c[0x0][0x404] ;  /* 0x00010100ff107b82 */ /* 0x000ea20000000800 */
[----:B------:R-:W-:-:S05]  /*16b70*/  IMAD R32, R24, 0x8, R11 ;  /* 0x0000000818207824 */ /* 0x000fca00078e020b */
[----:B------:R-:W3:Y:S01]  /*16b80*/  LDL.128 R12, [R32] ;  /* 0x00000000200c7983 */ /* 0x000ee20000100c00 */
[----:B--2---:R-:W-:-:S05]  /*16b90*/  IMAD R17, R24, R16, R25 ;  /* 0x0000001018117224 */ /* 0x004fca00078e0219 */
[C---:B------:R-:W-:Y:S01]  /*16ba0*/  LEA R30, R17.reuse, R10, 0x3 ;  /* 0x0000000a111e7211 */ /* 0x040fe200078e18ff */
[----:B------:R-:W-:-:S05]  /*16bb0*/  IMAD.IADD R17, R17, 0x1, R16 ;  /* 0x0000000111117824 */ /* 0x000fca00078e0210 */
[----:B------:R-:W3:Y:S01]  /*16bc0*/  LDL.64 R30, [R30] ;  /* 0x000000001e1e7983 */ /* 0x000ee20000100a00 */
[C---:B------:R-:W-:Y:S01]  /*16bd0*/  IMAD R26, R17.reuse, 0x8, R10 ;  /* 0x00000008111a7824 */ /* 0x040fe200078e020a */
[----:B------:R-:W-:-:S05]  /*16be0*/  IADD3 R17, PT, PT, R17, R16, RZ ;  /* 0x0000001011117210 */ /* 0x000fca0007ffe0ff */
[----:B------:R-:W2:Y:S01]  /*16bf0*/  LDL.64 R26, [R26] ;  /* 0x000000001a1a7983 */ /* 0x000ea20000100a00 */
[C---:B------:R-:W-:Y:S02]  /*16c00*/  IMAD R22, R17.reuse, 0x8, R10 ;  /* 0x0000000811167824 */ /* 0x040fe400078e020a */
[----:B-1----:R-:W-:Y:S02]  /*16c10*/  IMAD.IADD R21, R17, 0x1, R16 ;  /* 0x0000000111157824 */ /* 0x002fe400078e0210 */
[----:B------:R-:W4:Y:S04]  /*16c20*/  LDL.128 R16, [R32+0x10] ;  /* 0x0000100020107983 */ /* 0x000f280000100c00 */
[----:B------:R-:W4:Y:S01]  /*16c30*/  LDL.64 R22, [R22] ;  /* 0x0000000016167983 */ /* 0x000f220000100a00 */
[----:B------:R-:W-:-:S06]  /*16c40*/  LEA R21, R21, R10, 0x3 ;  /* 0x0000000a15157211 */ /* 0x000fcc00078e18ff */
[----:B------:R-:W5:Y:S01]  /*16c50*/  LDL.64 R20, [R21] ;  /* 0x0000000015147983 */ /* 0x000f620000100a00 */
[----:B------:R-:W-:Y:S01]  /*16c60*/  VIADD R24, R24, 0x4 ;  /* 0x0000000418187836 */ /* 0x000fe20000000000 */
[----:B---3--:R-:W-:-:S08]  /*16c70*/  DFMA R12, R30, R12, R28 ;  /* 0x0000000c1e0c722b */ /* 0x008fd0000000001c */
[----:B--2---:R-:W-:-:S08]  /*16c80*/  DFMA R12, R26, R14, R12 ;  /* 0x0000000e1a0c722b */ /* 0x004fd0000000000c */
[----:B----4-:R-:W-:-:S08]  /*16c90*/  DFMA R12, R22, R16, R12 ;  /* 0x00000010160c722b */ /* 0x010fd0000000000c */
[----:B-----5:R-:W-:-:S11]  /*16ca0*/  DFMA R28, R20, R18, R12 ;  /* 0x00000012141c722b */ /* 0x020fd6000000000c */
.L_x_343:
[----:B------:R-:W-:Y:S05]  /*16cb0*/  @!P2 BRA `(.L_x_341) ;  /* 0x00000000004ca947 */ /* 0x000fea0003800000 */
[----:B------:R-:W2:Y:S01]  /*16cc0*/  LDC R22, c[0x0][0x404] ;  /* 0x00010100ff167b82 */ /* 0x000ea20000000800 */
[----:B-1----:R-:W-:-:S05]  /*16cd0*/  IMAD R20, R24, 0x8, R11 ;  /* 0x0000000818147824 */ /* 0x002fca00078e020b */
[----:B------:R-:W3:Y:S01]  /*16ce0*/  LDL.128 R12, [R20] ;  /* 0x00000000140c7983 */ /* 0x000ee20000100c00 */
[----:B--2---:R-:W-:-:S05]  /*16cf0*/  IMAD R19, R24, R22, R25 ;  /* 0x0000001618137224 */ /* 0x004fca00078e0219 */
[----:B------:R-:W-:-:S06]  /*16d00*/  LEA R16, R19, R10, 0x3 ;  /* 0x0000000a13107211 */ /* 0x000fcc00078e18ff */
[----:B------:R-:W3:Y:S01]  /*16d10*/  LDL.64 R16, [R16] ;  /* 0x0000000010107983 */ /* 0x000ee20000100a00 */
[----:B------:R-:W-:Y:S01]  /*16d20*/  ISETP.NE.AND P1, PT, R41, 0x1, PT ;  /* 0x000000012900780c */ /* 0x000fe20003f25270 */
[----:B---3--:R-:W-:-:S12]  /*16d30*/  DFMA R28, R16, R12, R28 ;  /* 0x0000000c101c722b */ /* 0x008fd8000000001c */
[----:B------:R-:W-:Y:S05]  /*16d40*/  @!P1 BRA `(.L_x_341) ;  /* 0x0000000000289947 */ /* 0x000fea0003800000 */
[----:B------:R-:W-:Y:S01]  /*16d50*/  ISETP.NE.AND P1, PT, R41, 0x2, PT ;  /* 0x000000022900780c */ /* 0x000fe20003f25270 */
[----:B------:R-:W-:-:S04]  /*16d60*/  IMAD.IADD R13, R19, 0x1, R22 ;  /* 0x00000001130d7824 */ /* 0x000fc800078e0216 */
[----:B------:R-:W-:-:S06]  /*16d70*/  IMAD R18, R13, 0x8, R10 ;  /* 0x000000080d127824 */ /* 0x000fcc00078e020a */
[----:B------:R-:W2:Y:S02]  /*16d80*/  LDL.64 R18, [R18] ;  /* 0x0000000012127983 */ /* 0x000ea40000100a00 */
[----:B------:R-:W-:-:S05]  /*16d90*/  @P1 IADD3 R13, PT, PT, R13, R22, RZ ;  /* 0x000000160d0d1210 */ /* 0x000fca0007ffe0ff */
[----:B------:R-:W-:Y:S02]  /*16da0*/  @P1 IMAD R16, R13, 0x8, R10 ;  /* 0x000000080d101824 */ /* 0x000fe400078e020a */
[----:B------:R-:W3:Y:S04]  /*16db0*/  @P1 LDL.64 R12, [R20+0x10] ;  /* 0x00001000140c1983 */ /* 0x000ee80000100a00 */
[----:B------:R-:W3:Y:S01]  /*16dc0*/  @P1 LDL.64 R16, [R16] ;  /* 0x0000000010101983 */ /* 0x000ee20000100a00 */
[----:B--2---:R-:W-:-:S08]  /*16dd0*/  DFMA R28, R18, R14, R28 ;  /* 0x0000000e121c722b */ /* 0x004fd0000000001c */
[----:B---3--:R-:W-:-:S11]  /*16de0*/  @P1 DFMA R28, R16, R12, R28 ;  /* 0x0000000c101c122b */ /* 0x008fd6000000001c */
.L_x_341:
[----:B------:R-:W2:Y:S01]  /*16df0*/  LDC R47, c[0x0][0x404] ;  /* 0x00010100ff2f7b82 */ /* 0x000ea20000000800 */
[C---:B------:R-:W-:Y:S01]  /*16e00*/  IMAD R13, R25.reuse, 0x8, R4 ;  /* 0x00000008190d7824 */ /* 0x040fe200078e0204 */
[----:B------:R-:W-:-:S04]  /*16e10*/  IADD3 R25, PT, PT, R25, 0x1, RZ ;  /* 0x0000000119197810 */ /* 0x000fc80007ffe0ff */
[----:B------:R3:W-:Y:S01]  /*16e20*/  STL.64 [R13], R28 ;  /* 0x0000001c0d007387 */ /* 0x0007e20000100a00 */
[----:B--2---:R-:W-:-:S13]  /*16e30*/  ISETP.NE.AND P1, PT, R25, R47, PT ;  /* 0x0000002f1900720c */ /* 0x004fda0003f25270 */
[----:B---3--:R-:W-:Y:S05]  /*16e40*/  @!P1 BRA `(.L_x_337) ;  /* 0x0000000000b89947 */ /* 0x008fea0003800000 */
[----:B------:R-:W-:Y:S05]  /*16e50*/  BRA `(.L_x_344) ;  /* 0xfffffff400307947 */ /* 0x000fea000383ffff */
.L_x_338:
[----:B------:R-:W-:Y:S01]  /*16e60*/  ISETP.GE.U32.AND P1, PT, R8, 0xf, PT ;  /* 0x0000000f0800780c */ /* 0x000fe20003f26070 */
[----:B------:R-:W-:-:S12]  /*16e70*/  IMAD.MOV.U32 R13, RZ, RZ, RZ ;  /* 0x000000ffff0d7224 */ /* 0x000fd800078e00ff */
[----:B------:R-:W-:Y:S05]  /*16e80*/  @!P1 BRA `(.L_x_345) ;  /* 0x00000000003c9947 */ /* 0x000fea0003800000 */
[----:B------:R-:W-:Y:S01]  /*16e90*/  IMAD.MOV.U32 R13, RZ, RZ, RZ ;  /* 0x000000ffff0d7224 */ /* 0x000fe200078e00ff */
[----:B------:R-:W-:-:S07]  /*16ea0*/  LOP3.LUT R14, R47, 0x7ffffff0, RZ, 0xc0, !PT ;  /* 0x7ffffff02f0e7812 */ /* 0x000fce00078ec0ff */
.L_x_346:
[C---:B--2---:R-:W-:Y:S01]  /*16eb0*/  LEA R12, R13.reuse, R4, 0x3 ;  /* 0x000000040d0c7211 */ /* 0x044fe200078e18ff */
[----:B------:R-:W-:-:S04]  /*16ec0*/  VIADD R13, R13, 0x10 ;  /* 0x000000100d0d7836 */ /* 0x000fc80000000000 */
[----:B------:R2:W-:Y:S01]  /*16ed0*/  STL.128 [R12], RZ ;  /* 0x000000ff0c007387 */ /* 0x0005e20000100c00 */
[----:B------:R-:W-:-:S03]  /*16ee0*/  ISETP.NE.AND P1, PT, R13, R14, PT ;  /* 0x0000000e0d00720c */ /* 0x000fc60003f25270 */
[----:B------:R2:W-:Y:S04]  /*16ef0*/  STL.128 [R12+0x10], RZ ;  /* 0x000010ff0c007387 */ /* 0x0005e80000100c00 */
[----:B------:R2:W-:Y:S04]  /*16f00*/  STL.128 [R12+0x20], RZ ;  /* 0x000020ff0c007387 */ /* 0x0005e80000100c00 */
[----:B------:R2:W-:Y:S04]  /*16f10*/  STL.128 [R12+0x30], RZ ;  /* 0x000030ff0c007387 */ /* 0x0005e80000100c00 */
[----:B------:R2:W-:Y:S04]  /*16f20*/  STL.128 [R12+0x40], RZ ;  /* 0x000040ff0c007387 */ /* 0x0005e80000100c00 */
[----:B------:R2:W-:Y:S04]  /*16f30*/  STL.128 [R12+0x50], RZ ;  /* 0x000050ff0c007387 */ /* 0x0005e80000100c00 */
[----:B------:R2:W-:Y:S04]  /*16f40*/  STL.128 [R12+0x60], RZ ;  /* 0x000060ff0c007387 */ /* 0x0005e80000100c00 */
[----:B------:R2:W-:Y:S01]  /*16f50*/  STL.128 [R12+0x70], RZ ;  /* 0x000070ff0c007387 */ /* 0x0005e20000100c00 */
[----:B------:R-:W-:Y:S05]  /*16f60*/  @P1 BRA `(.L_x_346) ;  /* 0xfffffffc00d01947 */ /* 0x000fea000383ffff */
[----:B------:R-:W-:-:S07]  /*16f70*/  IMAD.MOV.U32 R13, RZ, RZ, R14 ;  /* 0x000000ffff0d7224 */ /* 0x000fce00078e000e */
.L_x_345:
[----:B------:R-:W-:-:S13]  /*16f80*/  ISETP.NE.AND P1, PT, R7, RZ, PT ;  /* 0x000000ff0700720c */ /* 0x000fda0003f25270 */
[----:B------:R-:W-:Y:S05]  /*16f90*/  @!P1 BRA `(.L_x_337) ;  /* 0x0000000000649947 */ /* 0x000fea0003800000 */
[----:B--2---:R-:W-:Y:S02]  /*16fa0*/  IADD3 R12, PT, PT, R7, -0x1, RZ ;  /* 0xffffffff070c7810 */ /* 0x004fe40007ffe0ff */
[----:B------:R-:W-:Y:S02]  /*16fb0*/  ISETP.NE.AND P2, PT, R6, RZ, PT ;  /* 0x000000ff0600720c */ /* 0x000fe40003f45270 */
[----:B------:R-:W-:-:S13]  /*16fc0*/  ISETP.GE.U32.AND P1, PT, R12, 0x7, PT ;  /* 0x000000070c00780c */ /* 0x000fda0003f26070 */
[C---:B------:R-:W-:Y:S02]  /*16fd0*/  @P1 IMAD R12, R13.reuse, 0x8, R4 ;  /* 0x000000080d0c1824 */ /* 0x040fe400078e0204 */
[----:B------:R-:W-:-:S03]  /*16fe0*/  @P1 VIADD R13, R13, 0x8 ;  /* 0x000000080d0d1836 */ /* 0x000fc60000000000 */
[----:B------:R3:W-:Y:S04]  /*16ff0*/  @P1 STL.128 [R12], RZ ;  /* 0x000000ff0c001387 */ /* 0x0007e80000100c00 */
[----:B------:R3:W-:Y:S04]  /*17000*/  @P1 STL.128 [R12+0x10], RZ ;  /* 0x000010ff0c001387 */ /* 0x0007e80000100c00 */
[----:B------:R3:W-:Y:S04]  /*17010*/  @P1 STL.128 [R12+0x20], RZ ;  /* 0x000020ff0c001387 */ /* 0x0007e80000100c00 */
[----:B------:R3:W-:Y:S01]  /*17020*/  @P1 STL.128 [R12+0x30], RZ ;  /* 0x000030ff0c001387 */ /* 0x0007e20000100c00 */
[----:B------:R-:W-:Y:S05]  /*17030*/  @!P2 BRA `(.L_x_337) ;  /* 0x00000000003ca947 */ /* 0x000fea0003800000 */
[----:B---3--:R-:W-:Y:S02]  /*17040*/  IADD3 R12, PT, PT, R6, -0x1, RZ ;  /* 0xffffffff060c7810 */ /* 0x008fe40007ffe0ff */
[----:B------:R-:W-:Y:S02]  /*17050*/  ISETP.NE.AND P2, PT, R5, RZ, PT ;  /* 0x000000ff0500720c */ /* 0x000fe40003f45270 */
[----:B------:R-:W-:-:S13]  /*17060*/  ISETP.GE.U32.AND P1, PT, R12, 0x3, PT ;  /* 0x000000030c00780c */ /* 0x000fda0003f26070 */
[C---:B------:R-:W-:Y:S02]  /*17070*/  @P1 IMAD R12, R13.reuse, 0x8, R4 ;  /* 0x000000080d0c1824 */ /* 0x040fe400078e0204 */
[----:B------:R-:W-:-:S03]  /*17080*/  @P1 VIADD R13, R13, 0x4 ;  /* 0x000000040d0d1836 */ /* 0x000fc60000000000 */
[----:B------:R4:W-:Y:S04]  /*17090*/  @P1 STL.128 [R12], RZ ;  /* 0x000000ff0c001387 */ /* 0x0009e80000100c00 */
[----:B------:R4:W-:Y:S01]  /*170a0*/  @P1 STL.128 [R12+0x10], RZ ;  /* 0x000010ff0c001387 */ /* 0x0009e20000100c00 */
[----:B------:R-:W-:Y:S05]  /*170b0*/  @!P2 BRA `(.L_x_337) ;  /* 0x00000000001ca947 */ /* 0x000fea0003800000 */
[----:B------:R-:W-:Y:S02]  /*170c0*/  LEA R13, R13, R4, 0x3 ;  /* 0x000000040d0d7211 */ /* 0x000fe400078e18ff */
[----:B------:R-:W-:-:S03]  /*170d0*/  ISETP.NE.AND P1, PT, R5, 0x1, PT ;  /* 0x000000010500780c */ /* 0x000fc60003f25270 */
[----:B------:R2:W-:Y:S10]  /*170e0*/  STL.64 [R13], RZ ;  /* 0x000000ff0d007387 */ /* 0x0005f40000100a00 */
[----:B--2---:R-:W-:Y:S05]  /*170f0*/  @!P1 BRA `(.L_x_337) ;  /* 0x00000000000c9947 */ /* 0x004fea0003800000 */
[----:B------:R-:W-:Y:S01]  /*17100*/  ISETP.NE.AND P1, PT, R5, 0x2, PT ;  /* 0x000000020500780c */ /* 0x000fe20003f25270 */
[----:B------:R2:W-:-:S12]  /*17110*/  STL.64 [R13+0x8], RZ ;  /* 0x000008ff0d007387 */ /* 0x0005d80000100a00 */
[----:B------:R2:W-:Y:S02]  /*17120*/  @P1 STL.64 [R13+0x10], RZ ;  /* 0x000010ff0d001387 */ /* 0x0005e40000100a00 */
.L_x_337:
[----:B------:R-:W5:Y:S01]  /*17130*/  LDCU UR4, c[0x0][0x408] ;  /* 0x00008100ff0477ac */ /* 0x000f620008000800 */
[----:B------:R-:W-:Y:S01]  /*17140*/  CS2R R56, SRZ ;  /* 0x0000000000387805 */ /* 0x000fe2000001ff00 */
[----:B-----5:R-:W-:-:S09]  /*17150*/  UISETP.GE.AND UP0, UPT, UR4, 0x1, UPT ;  /* 0x000000010400788c */ /* 0x020fd2000bf06270 */
[----:B------:R-:W-:Y:S05]  /*17160*/  BRA.U !UP0, `(.L_x_347) ;  /* 0x00000005087c7547 */ /* 0x000fea000b800000 */
[----:B------:R-:W-:Y:S01]  /*17170*/  ISETP.GE.U32.AND P1, PT, R36, 0xf, PT ;  /* 0x0000000f2400780c */ /* 0x000fe20003f26070 */
[----:B------:R-:W-:Y:S01]  /*17180*/  IMAD.MOV.U32 R54, RZ, RZ, RZ ;  /* 0x000000ffff367224 */ /* 0x000fe200078e00ff */
[----:B------:R-:W-:-:S11]  /*17190*/  CS2R R56, SRZ ;  /* 0x0000000000387805 */ /* 0x000fd6000001ff00 */
[----:B------:R-:W-:Y:S05]  /*171a0*/  @!P1 BRA `(.L_x_348) ;  /* 0x0000000000a09947 */ /* 0x000fea0003800000 */
[----:B------:R-:W-:Y:S01]  /*171b0*/  IMAD.MOV.U32 R55, RZ, RZ, RZ ;  /* 0x000000ffff377224 */ /* 0x000fe200078e00ff */
[----:B------:R-:W-:-:S07]  /*171c0*/  CS2R R56, SRZ ;  /* 0x0000000000387805 */ /* 0x000fce000001ff00 */
.L_x_349:
[----:B------:R-:W-:-:S05]  /*171d0*/  LEA R54, R55, R1, 0x3 ;  /* 0x0000000137367211 */ /* 0x000fca00078e18ff */
[----:B--234-:R-:W2:Y:S04]  /*171e0*/  LDL.64 R12, [R54+0x16698] ;  /* 0x01669800360c7983 */ /* 0x01cea80000100a00 */
[----:B------:R-:W2:Y:S04]  /*171f0*/  LDL.128 R28, [R54+0x16500] ;  /* 0x01650000361c7983 */ /* 0x000ea80000100c00 */
[----:B------:R-:W3:Y:S04]  /*17200*/  LDL.128 R24, [R54+0x166a0] ;  /* 0x0166a00036187983 */ /* 0x000ee80000100c00 */
[----:B-1----:R-:W4:Y:S04]  /*17210*/  LDL.128 R20, [R54+0x16510] ;  /* 0x0165100036147983 */ /* 0x002f280000100c00 */
[----:B------:R-:W5:Y:S04]  /*17220*/  LDL.128 R16, [R54+0x166b0] ;  /* 0x0166b00036107983 */ /* 0x000f680000100c00 */
[----:B------:R-:W5:Y:S01]  /*17230*/  LDL.128 R32, [R54+0x16520] ;  /* 0x0165200036207983 */ /* 0x000f620000100c00 */
[----:B--2---:R-:W-:-:S03]  /*17240*/  DFMA R28, R12, R28, R56 ;  /* 0x0000001c0c1c722b */ /* 0x004fc60000000038 */
[----:B------:R-:W2:Y:S04]  /*17250*/  LDL.128 R12, [R54+0x166c0] ;  /* 0x0166c000360c7983 */ /* 0x000ea80000100c00 */
[----:B------:R-:W2:Y:S01]  /*17260*/  LDL.64 R56, [R54+0x16710] ;  /* 0x0167100036387983 */ /* 0x000ea20000100a00 */
[----:B---3--:R-:W-:-:S03]  /*17270*/  DFMA R24, R24, R30, R28 ;  /* 0x0000001e1818722b */ /* 0x008fc6000000001c */
[----:B------:R-:W3:Y:S05]  /*17280*/  LDL.128 R28, [R54+0x16530] ;  /* 0x01653000361c7983 */ /* 0x000eea0000100c00 */
[----:B----4-:R-:W-:Y:S02]  /*17290*/  DFMA R20, R20, R26, R24 ;  /* 0x0000001a1414722b */ /* 0x010fe40000000018 */
[----:B------:R-:W4:Y:S06]  /*172a0*/  LDL.128 R24, [R54+0x166d0] ;  /* 0x0166d00036187983 */ /* 0x000f2c0000100c00 */
[----:B-----5:R-:W-:-:S02]  /*172b0*/  DFMA R16, R16, R22, R20 ;  /* 0x000000161010722b */ /* 0x020fc40000000014 */
[----:B------:R-:W5:Y:S06]  /*172c0*/  LDL.128 R20, [R54+0x16540] ;  /* 0x0165400036147983 */ /* 0x000f6c0000100c00 */
[----:B------:R-:W-:Y:S02]  /*172d0*/  DFMA R32, R32, R18, R16 ;  /* 0x000000122020722b */ /* 0x000fe40000000010 */
[----:B------:R-:W5:Y:S06]  /*172e0*/  LDL.128 R16, [R54+0x166e0] ;  /* 0x0166e00036107983 */ /* 0x000f6c0000100c00 */
[----:B--2---:R-:W-:-:S02]  /*172f0*/  DFMA R12, R12, R34, R32 ;  /* 0x000000220c0c722b */ /* 0x004fc40000000020 */
[----:B------:R-:W2:Y:S06]  /*17300*/  LDL.128 R32, [R54+0x16550] ;  /* 0x0165500036207983 */ /* 0x000eac0000100c00 */
[----:B---3--:R-:W-:Y:S02]  /*17310*/  DFMA R28, R28, R14, R12 ;  /* 0x0000000e1c1c722b */ /* 0x008fe4000000000c */
[----:B------:R-:W3:Y:S06]  /*17320*/  LDL.128 R12, [R54+0x166f0] ;  /* 0x0166f000360c7983 */ /* 0x000eec0000100c00 */
[----:B----4-:R-:W-:-:S02]  /*17330*/  DFMA R24, R24, R30, R28 ;  /* 0x0000001e1818722b */ /* 0x010fc4000000001c */
[----:B------:R-:W4:Y:S06]  /*17340*/  LDL.128 R28, [R54+0x16560] ;  /* 0x01656000361c7983 */ /* 0x000f2c0000100c00 */
[----:B-----5:R-:W-:Y:S02]  /*17350*/  DFMA R20, R20, R26, R24 ;  /* 0x0000001a1414722b */ /* 0x020fe40000000018 */
[----:B------:R-:W5:Y:S06]  /*17360*/  LDL.128 R24, [R54+0x16700] ;  /* 0x0167000036187983 */ /* 0x000f6c0000100c00 */
[----:B------:R-:W-:-:S02]  /*17370*/  DFMA R16, R16, R22, R20 ;  /* 0x000000161010722b */ /* 0x000fc40000000014 */
[----:B------:R-:W5:Y:S01]  /*17380*/  LDL.128 R20, [R54+0x16570] ;  /* 0x0165700036147983 */ /* 0x000f620000100c00 */
        /* <DEDUP_REMOVED lines=10> */
.L_x_348:
[----:B------:R-:W-:-:S13]  /*17430*/  ISETP.NE.AND P1, PT, R46, RZ, PT ;  /* 0x000000ff2e00720c */ /* 0x000fda0003f25270 */
[----:B------:R-:W-:Y:S05]  /*17440*/  @!P1 BRA `(.L_x_347) ;  /* 0x0000000000c49947 */ /* 0x000fea0003800000 */
[----:B------:R-:W-:Y:S02]  /*17450*/  ISETP.GE.U32.AND P1, PT, R45, 0x7, PT ;  /* 0x000000072d00780c */ /* 0x000fe40003f26070 */
[----:B------:R-:W-:-:S11]  /*17460*/  ISETP.NE.AND P2, PT, R44, RZ, PT ;  /* 0x000000ff2c00720c */ /* 0x000fd60003f45270 */
[----:B------:R-:W-:Y:S05]  /*17470*/  @!P1 BRA `(.L_x_350) ;  /* 0x00000000004c9947 */ /* 0x000fea0003800000 */
[----:B------:R-:W-:-:S05]  /*17480*/  LEA R55, R54, R1, 0x3 ;  /* 0x0000000136377211 */ /* 0x000fca00078e18ff */
[----:B------:R-:W5:Y:S04]  /*17490*/  LDL.64 R16, [R55+0x16698] ;  /* 0x0166980037107983 */ /* 0x000f680000100a00 */
[----:B------:R-:W5:Y:S04]  /*174a0*/  LDL.128 R32, [R55+0x16500] ;  /* 0x0165000037207983 */ /* 0x000f680000100c00 */
[----:B--234-:R-:W2:Y:S04]  /*174b0*/  LDL.128 R12, [R55+0x166a0] ;  /* 0x0166a000370c7983 */ /* 0x01cea80000100c00 */
[----:B------:R-:W3:Y:S04]  /*174c0*/  LDL.128 R28, [R55+0x16510] ;  /* 0x01651000371c7983 */ /* 0x000ee80000100c00 */
[----:B------:R-:W4:Y:S04]  /*174d0*/  LDL.128 R24, [R55+0x166b0] ;  /* 0x0166b00037187983 */ /* 0x000f280000100c00 */
[----:B-1----:R-:W4:Y:S01]  /*174e0*/  LDL.128 R20, [R55+0x16520] ;  /* 0x0165200037147983 */ /* 0x002f220000100c00 */
[----:B-----5:R-:W-:-:S03]  /*174f0*/  DFMA R32, R16, R32, R56 ;  /* 0x000000201020722b */ /* 0x020fc60000000038 */
[----:B------:R-:W5:Y:S04]  /*17500*/  LDL.128 R16, [R55+0x166c0] ;  /* 0x0166c00037107983 */ /* 0x000f680000100c00 */
[----:B------:R-:W5:Y:S01]  /*17510*/  LDL.64 R56, [R55+0x166d0] ;  /* 0x0166d00037387983 */ /* 0x000f620000100a00 */
[----:B--2---:R-:W-:-:S03]  /*17520*/  DFMA R12, R12, R34, R32 ;  /* 0x000000220c0c722b */ /* 0x004fc60000000020 */
[----:B------:R-:W2:Y:S05]  /*17530*/  LDL.128 R32, [R55+0x16530] ;  /* 0x0165300037207983 */ /* 0x000eaa0000100c00 */
[----:B---3--:R-:W-:-:S08]  /*17540*/  DFMA R12, R28, R14, R12 ;  /* 0x0000000e1c0c722b */ /* 0x008fd0000000000c */
[----:B----4-:R-:W-:-:S08]  /*17550*/  DFMA R12, R24, R30, R12 ;  /* 0x0000001e180c722b */ /* 0x010fd0000000000c */
[----:B------:R-:W-:Y:S01]  /*17560*/  DFMA R12, R20, R26, R12 ;  /* 0x0000001a140c722b */ /* 0x000fe2000000000c */
[----:B------:R-:W-:-:S07]  /*17570*/  VIADD R54, R54, 0x8 ;  /* 0x0000000836367836 */ /* 0x000fce0000000000 */
[----:B-----5:R-:W-:-:S08]  /*17580*/  DFMA R12, R16, R22, R12 ;  /* 0x00000016100c722b */ /* 0x020fd0000000000c */
[----:B--2---:R-:W-:-:S08]  /*17590*/  DFMA R12, R32, R18, R12 ;  /* 0x00000012200c722b */ /* 0x004fd0000000000c */
[----:B------:R-:W-:-:S11]  /*175a0*/  DFMA R56, R56, R34, R12 ;  /* 0x000000223838722b */ /* 0x000fd6000000000c */
.L_x_350:
[----:B------:R-:W-:Y:S05]  /*175b0*/  @!P2 BRA `(.L_x_347) ;  /* 0x000000000068a947 */ /* 0x000fea0003800000 */
[----:B------:R-:W-:Y:S02]  /*175c0*/  ISETP.GE.U32.AND P1, PT, R43, 0x3, PT ;  /* 0x000000032b00780c */ /* 0x000fe40003f26070 */
[----:B------:R-:W-:-:S11]  /*175d0*/  ISETP.NE.AND P2, PT, R41, RZ, PT ;  /* 0x000000ff2900720c */ /* 0x000fd60003f45270 */
[----:B------:R-:W-:Y:S05]  /*175e0*/  @!P1 BRA `(.L_x_351) ;  /* 0x00000000002c9947 */ /* 0x000fea0003800000 */
[----:B------:R-:W-:-:S05]  /*175f0*/  IMAD R28, R54, 0x8, R1 ;  /* 0x00000008361c7824 */ /* 0x000fca00078e0201 */
[----:B------:R-:W5:Y:S04]  /*17600*/  LDL.64 R26, [R28+0x16698] ;  /* 0x016698001c1a7983 */ /* 0x000f680000100a00 */
[----:B--234-:R-:W5:Y:S04]  /*17610*/  LDL.128 R12, [R28+0x16500] ;  /* 0x016500001c0c7983 */ /* 0x01cf680000100c00 */
[----:B------:R-:W2:Y:S04]  /*17620*/  LDL.128 R16, [R28+0x166a0] ;  /* 0x0166a0001c107983 */ /* 0x000ea80000100c00 */
[----:B-1----:R-:W3:Y:S04]  /*17630*/  LDL.128 R20, [R28+0x16510] ;  /* 0x016510001c147983 */ /* 0x002ee80000100c00 */
[----:B------:R-:W4:Y:S01]  /*17640*/  LDL.64 R24, [R28+0x166b0] ;  /* 0x0166b0001c187983 */ /* 0x000f220000100a00 */
[----:B------:R-:W-:Y:S01]  /*17650*/  IADD3 R54, PT, PT, R54, 0x4, RZ ;  /* 0x0000000436367810 */ /* 0x000fe20007ffe0ff */
[----:B-----5:R-:W-:-:S08]  /*17660*/  DFMA R12, R26, R12, R56 ;  /* 0x0000000c1a0c722b */ /* 0x020fd00000000038 */
[----:B--2---:R-:W-:-:S08]  /*17670*/  DFMA R12, R16, R14, R12 ;  /* 0x0000000e100c722b */ /* 0x004fd0000000000c */
[----:B---3--:R-:W-:-:S08]  /*17680*/  DFMA R12, R20, R18, R12 ;  /* 0x00000012140c722b */ /* 0x008fd0000000000c */
[----:B----4-:R-:W-:-:S11]  /*17690*/  DFMA R56, R24, R22, R12 ;  /* 0x000000161838722b */ /* 0x010fd6000000000c */
.L_x_351:
[----:B------:R-:W-:Y:S05]  /*176a0*/  @!P2 BRA `(.L_x_347) ;  /* 0x00000000002ca947 */ /* 0x000fea0003800000 */
[----:B-1----:R-:W-:-:S05]  /*176b0*/  IMAD R20, R54, 0x8, R1 ;  /* 0x0000000836147824 */ /* 0x002fca00078e0201 */
[----:B------:R-:W5:Y:S04]  /*176c0*/  LDL.64 R16, [R20+0x16698] ;  /* 0x0166980014107983 */ /* 0x000f680000100a00 */
[----:B--234-:R-:W5:Y:S01]  /*176d0*/  LDL.128 R12, [R20+0x16500] ;  /* 0x01650000140c7983 */ /* 0x01cf620000100c00 */
[----:B------:R-:W-:Y:S01]  /*176e0*/  ISETP.NE.AND P1, PT, R41, 0x1, PT ;  /* 0x000000012900780c */ /* 0x000fe20003f25270 */
[----:B-----5:R-:W-:-:S12]  /*176f0*/  DFMA R56, R16, R12, R56 ;  /* 0x0000000c1038722b */ /* 0x020fd80000000038 */
[----:B------:R-:W-:Y:S05]  /*17700*/  @!P1 BRA `(.L_x_347) ;  /* 0x0000000000149947 */ /* 0x000fea0003800000 */
[----:B------:R-:W-:Y:S01]  /*17710*/  ISETP.NE.AND P1, PT, R41, 0x2, PT ;  /* 0x000000022900780c */ /* 0x000fe20003f25270 */
[----:B------:R-:W2:-:S12]  /*17720*/  LDL.128 R16, [R20+0x166a0] ;  /* 0x0166a00014107983 */ /* 0x000e980000100c00 */
[----:B------:R-:W3:Y:S01]  /*17730*/  @P1 LDL.64 R12, [R20+0x16510] ;  /* 0x01651000140c1983 */ /* 0x000ee20000100a00 */
[----:B--2---:R-:W-:-:S08]  /*17740*/  DFMA R56, R16, R14, R56 ;  /* 0x0000000e1038722b */ /* 0x004fd00000000038 */
[----:B---3--:R-:W-:-:S11]  /*17750*/  @P1 DFMA R56, R12, R18, R56 ;  /* 0x000000120c38122b */ /* 0x008fd60000000038 */
.L_x_347:
[----:B------:R-:W-:-:S06]  /*17760*/  IMAD R24, R36, 0x8, R11 ;  /* 0x0000000824187824 */ /* 0x000fcc00078e020b */
[----:B------:R-:W5:Y:S01]  /*17770*/  LDL.64 R24, [R24] ;  /* 0x0000000018187983 */ /* 0x000f620000100a00 */
[----:B------:R-:W-:Y:S05]  /*17780*/  @!P0 BRA `(.L_x_352) ;  /* 0x0000000800788947 */ /* 0x000fea0003800000 */
[----:B------:R-:W-:-:S07]  /*17790*/  MOV R22, RZ ;  /* 0x000000ff00167202 */ /* 0x000fce0000000f00 */
.L_x_358:
[----:B--2---:R-:W2:Y:S01]  /*177a0*/  LDC R47, c[0x0][0x404] ;  /* 0x00010100ff2f7b82 */ /* 0x004ea20000000800 */
[----:B-----5:R-:W-:-:S06]  /*177b0*/  IMAD R28, R22, 0x8, R4 ;  /* 0x00000008161c7824 */ /* 0x020fcc00078e0204 */
[----:B-----5:R-:W5:Y:S01]  /*177c0*/  LDL.64 R28, [R28] ;  /* 0x000000001c1c7983 */ /* 0x020f620000100a00 */
[----:B-12---:R-:W-:-:S04]  /*177d0*/  IMAD R13, R36, R47, R22 ;  /* 0x0000002f240d7224 */ /* 0x006fc800078e0216 */
[----:B------:R-:W-:-:S05]  /*177e0*/  IMAD R13, R13, 0x8, R10 ;  /* 0x000000080d0d7824 */ /* 0x000fca00078e020a */
[----:B------:R2:W5:Y:S01]  /*177f0*/  LDL.64 R26, [R13] ;  /* 0x000000000d1a7983 */ /* 0x0005620000100a00 */
[----:B------:R-:W-:Y:S01]  /*17800*/  ISETP.GE.U32.AND P2, PT, R8, 0x7, PT ;  /* 0x000000070800780c */ /* 0x000fe20003f46070 */
[----:B-1----:R-:W-:Y:S01]  /*17810*/  IMAD R20, R37, R47, R22 ;  /* 0x0000002f25147224 */ /* 0x002fe200078e0216 */
[----:B------:R-:W-:Y:S01]  /*17820*/  IADD3 R22, PT, PT, R22, 0x1, RZ ;  /* 0x0000000116167810 */ /* 0x000fe20007ffe0ff */
[----:B------:R-:W-:-:S03]  /*17830*/  IMAD.MOV.U32 R21, RZ, RZ, RZ ;  /* 0x000000ffff157224 */ /* 0x000fc600078e00ff */
[----:B------:R-:W-:-:S07]  /*17840*/  ISETP.NE.AND P1, PT, R22, R47, PT ;  /* 0x0000002f1600720c */ /* 0x000fce0003f25270 */
[----:B--2---:R-:W-:Y:S06]  /*17850*/  @!P2 BRA `(.L_x_353) ;  /* 0x000000040000a947 */ /* 0x004fec0003800000 */
[----:B------:R-:W-:-:S07]  /*17860*/  IMAD.MOV.U32 R21, RZ, RZ, RZ ;  /* 0x000000ffff157224 */ /* 0x000fce00078e00ff */
.L_x_354:
[----:B------:R-:W-:Y:S01]  /*17870*/  IMAD R23, R36, R47, R21 ;  /* 0x0000002f24177224 */ /* 0x000fe200078e0215 */
[----:B-1----:R-:W-:Y:S01]  /*17880*/  LEA R34, R21, R4, 0x3 ;  /* 0x0000000415227211 */ /* 0x002fe200078e18ff */
[----:B------:R-:W1:Y:S02]  /*17890*/  LDC R35, c[0x0][0x410] ;  /* 0x00010400ff237b82 */ /* 0x000e640000000800 */
[----:B------:R-:W-:Y:S02]  /*178a0*/  IMAD R23, R23, 0x8, R10 ;  /* 0x0000000817177824 */ /* 0x000fe400078e020a */
[----:B---34-:R-:W2:Y:S04]  /*178b0*/  LDL.128 R12, [R34] ;  /* 0x00000000220c7983 */ /* 0x018ea80000100c00 */
[----:B------:R-:W2:Y:S01]  /*178c0*/  LDL.64 R64, [R23] ;  /* 0x0000000017407983 */ /* 0x000ea20000100a00 */
[----:B------:R-:W3:Y:S03]  /*178d0*/  LDC.64 R62, c[0x0][0x3c0] ;  /* 0x0000f000ff3e7b82 */ /* 0x000ee60000000a00 */
[----:B------:R-:W4:Y:S04]  /*178e0*/  LDL.64 R60, [R23+0x8] ;  /* 0x00000800173c7983 */ /* 0x000f280000100a00 */
[----:B------:R-:W3:Y:S04]  /*178f0*/  LDL.64 R54, [R23+0x10] ;  /* 0x0000100017367983 */ /* 0x000ee80000100a00 */
[----:B------:R-:W3:Y:S04]  /*17900*/  LDL.64 R32, [R23+0x18] ;  /* 0x0000180017207983 */ /* 0x000ee80000100a00 */
[----:B------:R-:W3:Y:S01]  /*17910*/  LDL.64 R30, [R23+0x20] ;  /* 0x00002000171e7983 */ /* 0x000ee20000100a00 */
[----:B--2---:R-:W-:-:S02]  /*17920*/  DFMA R16, -R24, R64, R12 ;  /* 0x000000401810722b */ /* 0x004fc4000000010c */
[----:B----4-:R-:W-:-:S06]  /*17930*/  DFMA R12, -R24, R60, R14 ;  /* 0x0000003c180c722b */ /* 0x010fcc000000010e */
[C---:B-----5:R-:W-:Y:S02]  /*17940*/  DMUL R14, R26.reuse, R16 ;  /* 0x000000101a0e7228 */ /* 0x060fe40000000000 */
[----:B------:R-:W2:Y:S01]  /*17950*/  LDL.128 R16, [R34+0x10] ;  /* 0x0000100022107983 */ /* 0x000ea20000100c00 */
[----:B------:R-:W-:-:S05]  /*17960*/  DMUL R12, R26, R12 ;  /* 0x0000000c1a0c7228 */ /* 0x000fca0000000000 */
[----:B------:R-:W-:-:S03]  /*17970*/  DFMA R64, R28, R64, R14 ;  /* 0x000000401c40722b */ /* 0x000fc6000000000e */
[----:B------:R-:W-:Y:S01]  /*17980*/  DFMA R60, R28, R60, R12 ;  /* 0x0000003c1c3c722b */ /* 0x000fe2000000000c */
[----:B------:R-:W-:-:S04]  /*17990*/  IMAD R12, R20, R47, R21 ;  /* 0x0000002f140c7224 */ /* 0x000fc800078e0215 */
[----:B-1----:R-:W-:-:S04]  /*179a0*/  IMAD R13, R12, R35, R38 ;  /* 0x000000230c0d7224 */ /* 0x002fc800078e0226 */
[----:B---3--:R-:W-:Y:S02]  /*179b0*/  IMAD.WIDE R62, R13, 0x8, R62 ;  /* 0x000000080d3e7825 */ /* 0x008fe400078e023e */
[----:B------:R-:W3:Y:S02]  /*179c0*/  LDL.128 R12, [R34+0x20] ;  /* 0x00002000220c7983 */ /* 0x000ee40000100c00 */
[----:B------:R-:W-:Y:S02]  /*179d0*/  IMAD.WIDE.U32 R58, R35, 0x8, R62 ;  /* 0x00000008233a7825 */ /* 0x000fe400078e003e */
[----:B------:R1:W-:Y:S04]  /*179e0*/  STG.E.64 desc[UR8][R62.64], R64 ;  /* 0x000000403e007986 */ /* 0x0003e8000c101b08 */
[----:B------:R4:W-:Y:S04]  /*179f0*/  STG.E.64 desc[UR8][R58.64], R60 ;  /* 0x0000003c3a007986 */ /* 0x0009e8000c101b08 */
[----:B-1----:R-:W3:Y:S04]  /*17a00*/  LDL.64 R64, [R23+0x38] ;  /* 0x0000380017407983 */ /* 0x002ee80000100a00 */
[----:B----4-:R-:W4:Y:S01]  /*17a10*/  LDL.64 R60, [R23+0x30] ;  /* 0x00003000173c7983 */ /* 0x010f220000100a00 */
[----:B--2---:R-:W-:-:S08]  /*17a20*/  DFMA R16, -R24, R54, R16 ;  /* 0x000000361810722b */ /* 0x004fd00000000110 */
[----:B------:R-:W-:-:S08]  /*17a30*/  DMUL R16, R26, R16 ;  /* 0x000000101a107228 */ /* 0x000fd00000000000 */
[----:B------:R-:W-:Y:S02]  /*17a40*/  DFMA R54, R28, R54, R16 ;  /* 0x000000361c36722b */ /* 0x000fe40000000010 */
[----:B------:R-:W-:-:S08]  /*17a50*/  DFMA R16, -R24, R32, R18 ;  /* 0x000000201810722b */ /* 0x000fd00000000112 */
[----:B------:R-:W-:-:S08]  /*17a60*/  DMUL R16, R26, R16 ;  /* 0x000000101a107228 */ /* 0x000fd00000000000 */
[----:B------:R-:W-:Y:S02]  /*17a70*/  DFMA R32, R28, R32, R16 ;  /* 0x000000201c20722b */ /* 0x000fe40000000010 */
[----:B---3--:R-:W-:Y:S01]  /*17a80*/  DFMA R16, -R24, R30, R12 ;  /* 0x0000001e1810722b */ /* 0x008fe2000000010c */
[----:B------:R-:W2:Y:S07]  /*17a90*/  LDL.64 R12, [R23+0x28] ;  /* 0x00002800170c7983 */ /* 0x000eae0000100a00 */
[----:B------:R-:W-:-:S08]  /*17aa0*/  DMUL R16, R26, R16 ;  /* 0x000000101a107228 */ /* 0x000fd00000000000 */
[----:B------:R-:W-:Y:S02]  /*17ab0*/  DFMA R30, R28, R30, R16 ;  /* 0x0000001e1c1e722b */ /* 0x000fe40000000010 */
[----:B------:R-:W4:Y:S01]  /*17ac0*/  LDL.128 R16, [R34+0x30] ;  /* 0x0000300022107983 */ /* 0x000f220000100c00 */
[----:B------:R-:W-:-:S04]  /*17ad0*/  IMAD.WIDE.U32 R62, R35, 0x8, R58 ;  /* 0x00000008233e7825 */ /* 0x000fc800078e003a */
[----:B------:R-:W-:Y:S01]  /*17ae0*/  IMAD.WIDE.U32 R58, R35, 0x8, R62 ;  /* 0x00000008233a7825 */ /* 0x000fe200078e003e */
[----:B------:R-:W-:Y:S04]  /*17af0*/  STG.E.64 desc[UR8][R62.64], R54 ;  /* 0x000000363e007986 */ /* 0x000fe8000c101b08 */
[----:B------:R1:W-:Y:S01]  /*17b00*/  STG.E.64 desc[UR8][R58.64], R32 ;  /* 0x000000203a007986 */ /* 0x0003e2000c101b08 */
[----:B------:R-:W-:-:S05]  /*17b10*/  VIADD R21, R21, 0x8 ;  /* 0x0000000815157836 */ /* 0x000fca0000000000 */
[----:B------:R-:W-:Y:S01]  /*17b20*/  ISETP.NE.AND P2, PT, R21, R40, PT ;  /* 0x000000281500720c */ /* 0x000fe20003f45270 */
[----:B--2---:R-:W-:-:S08]  /*17b30*/  DFMA R14, -R24, R12, R14 ;  /* 0x0000000c180e722b */ /* 0x004fd0000000010e */
[----:B------:R-:W-:Y:S02]  /*17b40*/  DMUL R14, R26, R14 ;  /* 0x0000000e1a0e7228 */ /* 0x000fe40000000000 */
[----:B----4-:R-:W-:-:S06]  /*17b50*/  DFMA R16, -R24, R60, R16 ;  /* 0x0000003c1810722b */ /* 0x010fcc0000000110 */
[----:B------:R-:W-:Y:S01]  /*17b60*/  DFMA R14, R28, R12, R14 ;  /* 0x0000000c1c0e722b */ /* 0x000fe2000000000e */
[C---:B------:R-:W-:Y:S01]  /*17b70*/  IMAD.WIDE.U32 R12, R35.reuse, 0x8, R58 ;  /* 0x00000008230c7825 */ /* 0x040fe200078e003a */
[----:B------:R-:W-:Y:S02]  /*17b80*/  DFMA R18, -R24, R64, R18 ;  /* 0x000000401812722b */ /* 0x000fe40000000112 */
[----:B------:R-:W-:Y:S01]  /*17b90*/  DMUL R16, R26, R16 ;  /* 0x000000101a107228 */ /* 0x000fe20000000000 */
[----:B-1----:R-:W-:-:S05]  /*17ba0*/  IMAD.WIDE.U32 R32, R35, 0x8, R12 ;  /* 0x0000000823207825 */ /* 0x002fca00078e000c */
[----:B------:R-:W-:Y:S02]  /*17bb0*/  DMUL R18, R26, R18 ;  /* 0x000000121a127228 */ /* 0x000fe40000000000 */
[----:B------:R-:W-:Y:S01]  /*17bc0*/  DFMA R60, R28, R60, R16 ;  /* 0x0000003c1c3c722b */ /* 0x000fe20000000010 */
[----:B------:R-:W-:-:S05]  /*17bd0*/  IMAD.WIDE.U32 R16, R35, 0x8, R32 ;  /* 0x0000000823107825 */ /* 0x000fca00078e0020 */
[----:B------:R-:W-:Y:S01]  /*17be0*/  DFMA R18, R28, R64, R18 ;  /* 0x000000401c12722b */ /* 0x000fe20000000012 */
[----:B------:R1:W-:Y:S01]  /*17bf0*/  STG.E.64 desc[UR8][R12.64], R30 ;  /* 0x0000001e0c007986 */ /* 0x0003e2000c101b08 */
[----:B------:R-:W-:-:S03]  /*17c00*/  IMAD.WIDE.U32 R34, R35, 0x8, R16 ;  /* 0x0000000823227825 */ /* 0x000fc600078e0010 */
[----:B------:R1:W-:Y:S04]  /*17c10*/  STG.E.64 desc[UR8][R32.64], R14 ;  /* 0x0000000e20007986 */ /* 0x0003e8000c101b08 */
[----:B------:R1:W-:Y:S04]  /*17c20*/  STG.E.64 desc[UR8][R16.64], R60 ;  /* 0x0000003c10007986 */ /* 0x0003e8000c101b08 */
[----:B------:R1:W-:Y:S01]  /*17c30*/  STG.E.64 desc[UR8][R34.64], R18 ;  /* 0x0000001222007986 */ /* 0x0003e2000c101b08 */
[----:B------:R-:W-:Y:S05]  /*17c40*/  @P2 BRA `(.L_x_354) ;  /* 0xfffffffc00082947 */ /* 0x000fea000383ffff */
[----:B------:R-:W-:-:S07]  /*17c50*/  MOV R21, R40 ;  /* 0x0000002800157202 */ /* 0x000fce0000000f00 */
.L_x_353:
[----:B------:R-:W-:-:S13]  /*17c60*/  ISETP.NE.AND P2, PT, R6, RZ, PT ;  /* 0x000000ff0600720c */ /* 0x000fda0003f45270 */
[----:B------:R-:W-:Y:S05]  /*17c70*/  @!P2 BRA `(.L_x_355) ;  /* 0x000000040038a947 */ /* 0x000fea0003800000 */
[----:B-1-34-:R-:W-:Y:S01]  /*17c80*/  VIADD R12, R6, 0xffffffff ;  /* 0xffffffff060c7836 */ /* 0x01afe20000000000 */
[----:B------:R-:W-:-:S04]  /*17c90*/  ISETP.NE.AND P3, PT, R5, RZ, PT ;  /* 0x000000ff0500720c */ /* 0x000fc80003f65270 */
[----:B------:R-:W-:-:S13]  /*17ca0*/  ISETP.GE.U32.AND P2, PT, R12, 0x3, PT ;  /* 0x000000030c00780c */ /* 0x000fda0003f46070 */
[----:B------:R-:W-:Y:S05]  /*17cb0*/  @!P2 BRA `(.L_x_356) ;  /* 0x000000000088a947 */ /* 0x000fea0003800000 */
[----:B------:R-:W-:Y:S01]  /*17cc0*/  IMAD R13, R36, R47, R21 ;  /* 0x0000002f240d7224 */ /* 0x000fe200078e0215 */
[----:B------:R-:W1:Y:S01]  /*17cd0*/  LDC R23, c[0x0][0x410] ;  /* 0x00010400ff177b82 */ /* 0x000e620000000800 */
[----:B------:R-:W-:-:S03]  /*17ce0*/  IMAD R59, R21, 0x8, R4 ;  /* 0x00000008153b7824 */ /* 0x000fc600078e0204 */
[----:B------:R-:W-:Y:S02]  /*17cf0*/  LEA R58, R13, R10, 0x3 ;  /* 0x0000000a0d3a7211 */ /* 0x000fe400078e18ff */
[----:B------:R-:W2:Y:S04]  /*17d00*/  LDL.128 R12, [R59] ;  /* 0x000000003b0c7983 */ /* 0x000ea80000100c00 */
[----:B------:R-:W2:Y:S04]  /*17d10*/  LDL.64 R54, [R58] ;  /* 0x000000003a367983 */ /* 0x000ea80000100a00 */
[----:B------:R-:W3:Y:S04]  /*17d20*/  LDL.64 R34, [R58+0x8] ;  /* 0x000008003a227983 */ /* 0x000ee80000100a00 */
[----:B------:R-:W4:Y:S04]  /*17d30*/  LDL.128 R16, [R59+0x10] ;  /* 0x000010003b107983 */ /* 0x000f280000100c00 */
[----:B------:R-:W4:Y:S04]  /*17d40*/  LDL.64 R32, [R58+0x10] ;  /* 0x000010003a207983 */ /* 0x000f280000100a00 */
[----:B------:R-:W3:Y:S01]  /*17d50*/  LDL.64 R30, [R58+0x18] ;  /* 0x000018003a1e7983 */ /* 0x000ee20000100a00 */
[----:B--2---:R-:W-:-:S08]  /*17d60*/  DFMA R12, -R24, R54, R12 ;  /* 0x00000036180c722b */ /* 0x004fd0000000010c */
[----:B-----5:R-:W-:Y:S02]  /*17d70*/  DMUL R12, R26, R12 ;  /* 0x0000000c1a0c7228 */ /* 0x020fe40000000000 */
[----:B----4-:R-:W-:-:S06]  /*17d80*/  DFMA R16, -R24, R32, R16 ;  /* 0x000000201810722b */ /* 0x010fcc0000000110 */
[----:B------:R-:W-:Y:S02]  /*17d90*/  DFMA R12, R28, R54, R12 ;  /* 0x000000361c0c722b */ /* 0x000fe4000000000c */
[C---:B---3--:R-:W-:Y:S01]  /*17da0*/  DFMA R54, -R24.reuse, R34, R14 ;  /* 0x000000221836722b */ /* 0x048fe2000000010e */
[----:B------:R-:W2:Y:S01]  /*17db0*/  LDC.64 R14, c[0x0][0x3c0] ;  /* 0x0000f000ff0e7b82 */ /* 0x000ea20000000a00 */
[----:B------:R-:W-:Y:S02]  /*17dc0*/  DFMA R18, -R24, R30, R18 ;  /* 0x0000001e1812722b */ /* 0x000fe40000000112 */
[----:B------:R-:W-:-:S04]  /*17dd0*/  DMUL R16, R26, R16 ;  /* 0x000000101a107228 */ /* 0x000fc80000000000 */
[C---:B------:R-:W-:Y:S02]  /*17de0*/  DMUL R54, R26.reuse, R54 ;  /* 0x000000361a367228 */ /* 0x040fe40000000000 */
[----:B------:R-:W-:Y:S02]  /*17df0*/  DMUL R18, R26, R18 ;  /* 0x000000121a127228 */ /* 0x000fe40000000000 */
[----:B------:R-:W-:-:S04]  /*17e00*/  DFMA R32, R28, R32, R16 ;  /* 0x000000201c20722b */ /* 0x000fc80000000010 */
[C---:B------:R-:W-:Y:S01]  /*17e10*/  DFMA R54, R28.reuse, R34, R54 ;  /* 0x000000221c36722b */ /* 0x040fe20000000036 */
[----:B------:R-:W-:Y:S01]  /*17e20*/  IMAD R34, R20, R47, R21 ;  /* 0x0000002f14227224 */ /* 0x000fe200078e0215 */
[----:B------:R-:W-:Y:S01]  /*17e30*/  DFMA R18, R28, R30, R18 ;  /* 0x0000001e1c12722b */ /* 0x000fe20000000012 */
[----:B------:R-:W-:Y:S02]  /*17e40*/  VIADD R21, R21, 0x4 ;  /* 0x0000000415157836 */ /* 0x000fe40000000000 */
[----:B-1----:R-:W-:-:S04]  /*17e50*/  IMAD R35, R34, R23, R38 ;  /* 0x0000001722237224 */ /* 0x002fc800078e0226 */
[----:B--2---:R-:W-:-:S05]  /*17e60*/  IMAD.WIDE R14, R35, 0x8, R14 ;  /* 0x00000008230e7825 */ /* 0x004fca00078e020e */
[----:B------:R1:W-:Y:S01]  /*17e70*/  STG.E.64 desc[UR8][R14.64], R12 ;  /* 0x0000000c0e007986 */ /* 0x0003e2000c101b08 */
[----:B------:R-:W-:-:S05]  /*17e80*/  IMAD.WIDE.U32 R34, R23, 0x8, R14 ;  /* 0x0000000817227825 */ /* 0x000fca00078e000e */
[----:B------:R1:W-:Y:S01]  /*17e90*/  STG.E.64 desc[UR8][R34.64], R54 ;  /* 0x0000003622007986 */ /* 0x0003e2000c101b08 */
[----:B------:R-:W-:-:S05]  /*17ea0*/  IMAD.WIDE.U32 R16, R23, 0x8, R34 ;  /* 0x0000000817107825 */ /* 0x000fca00078e0022 */
[----:B------:R1:W-:Y:S01]  /*17eb0*/  STG.E.64 desc[UR8][R16.64], R32 ;  /* 0x0000002010007986 */ /* 0x0003e2000c101b08 */
[----:B------:R-:W-:-:S05]  /*17ec0*/  IMAD.WIDE.U32 R30, R23, 0x8, R16 ;  /* 0x00000008171e7825 */ /* 0x000fca00078e0010 */
[----:B------:R1:W-:Y:S02]  /*17ed0*/  STG.E.64 desc[UR8][R30.64], R18 ;  /* 0x000000121e007986 */ /* 0x0003e4000c101b08 */
.L_x_356:
[----:B------:R-:W-:Y:S05]  /*17ee0*/  @!P3 BRA `(.L_x_355) ;  /* 0x00000000009cb947 */ /* 0x000fea0003800000 */
[----:B------:R-:W-:Y:S02]  /*17ef0*/  ISETP.NE.AND P3, PT, R5, 0x1, PT ;  /* 0x000000010500780c */ /* 0x000fe40003f65270 */
[----:B------:R-:W-:-:S11]  /*17f00*/  ISETP.NE.AND P2, PT, R39, RZ, PT ;  /* 0x000000ff2700720c */ /* 0x000fd60003f45270 */
[----:B------:R-:W-:Y:S05]  /*17f10*/  @!P3 BRA `(.L_x_357) ;  /* 0x000000000054b947 */ /* 0x000fea0003800000 */
[----:B-1----:R-:W-:Y:S01]  /*17f20*/  IMAD R13, R36, R47, R21 ;  /* 0x0000002f240d7224 */ /* 0x002fe200078e0215 */
[----:B------:R-:W1:Y:S01]  /*17f30*/  LDC R23, c[0x0][0x410] ;  /* 0x00010400ff177b82 */ /* 0x000e620000000800 */
[----:B------:R-:W-:-:S03]  /*17f40*/  IMAD R33, R21, 0x8, R4 ;  /* 0x0000000815217824 */ /* 0x000fc600078e0204 */
[----:B------:R-:W-:Y:S02]  /*17f50*/  LEA R32, R13, R10, 0x3 ;  /* 0x0000000a0d207211 */ /* 0x000fe400078e18ff */
[----:B------:R-:W2:Y:S02]  /*17f60*/  LDL.128 R12, [R33] ;  /* 0x00000000210c7983 */ /* 0x000ea40000100c00 */
[----:B------:R-:W3:Y:S02]  /*17f70*/  LDC.64 R18, c[0x0][0x3c0] ;  /* 0x0000f000ff127b82 */ /* 0x000ee40000000a00 */
[----:B------:R-:W2:Y:S04]  /*17f80*/  LDL.64 R30, [R32] ;  /* 0x00000000201e7983 */ /* 0x000ea80000100a00 */
[----:B------:R-:W4:Y:S01]  /*17f90*/  LDL.64 R16, [R32+0x8] ;  /* 0x0000080020107983 */ /* 0x000f220000100a00 */
[----:B------:R-:W-:-:S02]  /*17fa0*/  IMAD R34, R20, R47, R21 ;  /* 0x0000002f14227224 */ /* 0x000fc400078e0215 */
[----:B------:R-:W-:Y:S02]  /*17fb0*/  VIADD R21, R21, 0x2 ;  /* 0x0000000215157836 */ /* 0x000fe40000000000 */
[----:B-1----:R-:W-:-:S04]  /*17fc0*/  IMAD R35, R34, R23, R38 ;  /* 0x0000001722237224 */ /* 0x002fc800078e0226 */
[----:B---3--:R-:W-:Y:S01]  /*17fd0*/  IMAD.WIDE R18, R35, 0x8, R18 ;  /* 0x0000000823127825 */ /* 0x008fe200078e0212 */
[C---:B--2---:R-:W-:Y:S02]  /*17fe0*/  DFMA R12, -R24.reuse, R30, R12 ;  /* 0x0000001e180c722b */ /* 0x044fe4000000010c */
[----:B----4-:R-:W-:-:S06]  /*17ff0*/  DFMA R14, -R24, R16, R14 ;  /* 0x00000010180e722b */ /* 0x010fcc000000010e */
[C---:B-----5:R-:W-:Y:S02]  /*18000*/  DMUL R12, R26.reuse, R12 ;  /* 0x0000000c1a0c7228 */ /* 0x060fe40000000000 */
[----:B------:R-:W-:-:S06]  /*18010*/  DMUL R14, R26, R14 ;  /* 0x0000000e1a0e7228 */ /* 0x000fcc0000000000 */
[C---:B------:R-:W-:Y:S02]  /*18020*/  DFMA R12, R28.reuse, R30, R12 ;  /* 0x0000001e1c0c722b */ /* 0x040fe4000000000c */
[----:B------:R-:W-:Y:S01]  /*18030*/  DFMA R14, R28, R16, R14 ;  /* 0x000000101c0e722b */ /* 0x000fe2000000000e */
[----:B------:R-:W-:-:S04]  /*18040*/  IMAD.WIDE.U32 R16, R23, 0x8, R18 ;  /* 0x0000000817107825 */ /* 0x000fc800078e0012 */
[----:B------:R2:W-:Y:S04]  /*18050*/  STG.E.64 desc[UR8][R18.64], R12 ;  /* 0x0000000c12007986 */ /* 0x0005e8000c101b08 */
[----:B------:R2:W-:Y:S02]  /*18060*/  STG.E.64 desc[UR8][R16.64], R14 ;  /* 0x0000000e10007986 */ /* 0x0005e4000c101b08 */
.L_x_357:
[----:B------:R-:W-:Y:S05]  /*18070*/  @!P2 BRA `(.L_x_355) ;  /* 0x000000000038a947 */ /* 0x000fea0003800000 */
[----:B-12---:R-:W-:Y:S01]  /*18080*/  IMAD R13, R36, R47, R21 ;  /* 0x0000002f240d7224 */ /* 0x006fe200078e0215 */
[----:B------:R-:W1:Y:S01]  /*18090*/  LDCU UR4, c[0x0][0x410] ;  /* 0x00008200ff0477ac */ /* 0x000e620008000800 */
[----:B------:R-:W-:-:S03]  /*180a0*/  IMAD R18, R21, 0x8, R4 ;  /* 0x0000000815127824 */ /* 0x000fc600078e0204 */
[----:B------:R-:W-:Y:S02]  /*180b0*/  LEA R16, R13, R10, 0x3 ;  /* 0x0000000a0d107211 */ /* 0x000fe400078e18ff */
[----:B------:R-:W2:Y:S01]  /*180c0*/  LDL.64 R14, [R18] ;  /* 0x00000000120e7983 */ /* 0x000ea20000100a00 */
[----:B------:R-:W3:Y:S03]  /*180d0*/  LDC.64 R12, c[0x0][0x3c0] ;  /* 0x0000f000ff0c7b82 */ /* 0x000ee60000000a00 */
[----:B------:R-:W2:Y:S01]  /*180e0*/  LDL.64 R16, [R16] ;  /* 0x0000000010107983 */ /* 0x000ea20000100a00 */
[----:B------:R-:W-:-:S04]  /*180f0*/  IMAD R19, R20, R47, R21 ;  /* 0x0000002f14137224 */ /* 0x000fc800078e0215 */
[----:B-1----:R-:W-:-:S04]  /*18100*/  IMAD R19, R19, UR4, R38 ;  /* 0x0000000413137c24 */ /* 0x002fc8000f8e0226 */
[----:B---3--:R-:W-:Y:S01]  /*18110*/  IMAD.WIDE R12, R19, 0x8, R12 ;  /* 0x00000008130c7825 */ /* 0x008fe200078e020c */
[----:B--2---:R-:W-:-:S08]  /*18120*/  DFMA R14, -R24, R16, R14 ;  /* 0x00000010180e722b */ /* 0x004fd0000000010e */
[----:B-----5:R-:W-:-:S08]  /*18130*/  DMUL R14, R26, R14 ;  /* 0x0000000e1a0e7228 */ /* 0x020fd00000000000 */
[----:B------:R-:W-:-:S07]  /*18140*/  DFMA R14, R28, R16, R14 ;  /* 0x000000101c0e722b */ /* 0x000fce000000000e */
[----:B------:R1:W-:Y:S04]  /*18150*/  STG.E.64 desc[UR8][R12.64], R14 ;  /* 0x0000000e0c007986 */ /* 0x0003e8000c101b08 */
.L_x_355:
[----:B------:R-:W-:Y:S05]  /*18160*/  @P1 BRA `(.L_x_358) ;  /* 0xfffffff4008c1947 */ /* 0x000fea000383ffff */
.L_x_352:
[----:B-1----:R-:W1:Y:S01]  /*18170*/  LDC R21, c[0x0][0x410] ;  /* 0x00010400ff157b82 */ /* 0x002e620000000800 */
[----:B--2---:R-:W-:-:S07]  /*18180*/  DADD R14, R56, R56 ;  /* 0x00000000380e7229 */ /* 0x004fce0000000038 */
[----:B---34-:R-:W2:Y:S01]  /*18190*/  LDC.64 R12, c[0x0][0x3d0] ;  /* 0x0000f400ff0c7b82 */ /* 0x018ea20000000a00 */
[----:B-----5:R-:W-:-:S08]  /*181a0*/  DFMA R14, R50, -R24, R14 ;  /* 0x80000018320e722b */ /* 0x020fd0000000000e */
[----:B------:R-:W-:Y:S01]  /*181b0*/  DMUL R14, R50, R14 ;  /* 0x0000000e320e7228 */ /* 0x000fe20000000000 */
[----:B-1----:R-:W-:-:S04]  /*181c0*/  IMAD R20, R37, R21, R38 ;  /* 0x0000001525147224 */ /* 0x002fc800078e0226 */
[----:B--2---:R-:W-:-:S05]  /*181d0*/  IMAD.WIDE R12, R20, 0x8, R12 ;  /* 0x00000008140c7825 */ /* 0x004fca00078e020c */
[----:B------:R1:W-:Y:S01]  /*181e0*/  STG.E.64 desc[UR8][R12.64], R14 ;  /* 0x0000000e0c007986 */ /* 0x0003e2000c101b08 */
[----:B------:R-:W-:Y:S05]  /*181f0*/  @!P0 BRA `(.L_x_359) ;  /* 0x0000000800788947 */ /* 0x000fea0003800000 */
[----:B------:R-:W-:Y:S01]  /*18200*/  ISETP.GE.U32.AND P0, PT, R8, 0x7, PT ;  /* 0x000000070800780c */ /* 0x000fe20003f06070 */
[----:B------:R-:W-:-:S12]  /*18210*/  IMAD.MOV.U32 R32, RZ, RZ, RZ ;  /* 0x000000ffff207224 */ /* 0x000fd800078e00ff */
[----:B------:R-:W-:Y:S05]  /*18220*/  @!P0 BRA `(.L_x_360) ;  /* 0x00000004001c8947 */ /* 0x000fea0003800000 */
[----:B------:R-:W-:-:S07]  /*18230*/  IMAD.MOV.U32 R30, RZ, RZ, RZ ;  /* 0x000000ffff1e7224 */ /* 0x000fce00078e00ff */
.L_x_361:
[----:B0-----:R-:W-:Y:S01]  /*18240*/  LEA R32, R30, R4, 0x3 ;  /* 0x000000041e207211 */ /* 0x001fe200078e18ff */
[----:B------:R-:W-:-:S04]  /*18250*/  IMAD R31, R36, R47, R30 ;  /* 0x0000002f241f7224 */ /* 0x000fc800078e021e */
[----:B------:R-:W2:Y:S01]  /*18260*/  LDL.128 R16, [R32] ;  /* 0x0000000020107983 */ /* 0x000ea20000100c00 */
[----:B------:R-:W-:-:S03]  /*18270*/  IMAD R31, R31, 0x8, R10 ;  /* 0x000000081f1f7824 */ /* 0x000fc600078e020a */
[----:B-1----:R-:W3:Y:S04]  /*18280*/  LDL.128 R12, [R32+0x10] ;  /* 0x00001000200c7983 */ /* 0x002ee80000100c00 */
[----:B------:R-:W4:Y:S04]  /*18290*/  LDL.64 R54, [R31] ;  /* 0x000000001f367983 */ /* 0x000f280000100a00 */
[----:B------:R-:W5:Y:S04]  /*182a0*/  LDL.64 R28, [R31+0x8] ;  /* 0x000008001f1c7983 */ /* 0x000f680000100a00 */
[----:B------:R-:W3:Y:S04]  /*182b0*/  LDL.64 R26, [R31+0x10] ;  /* 0x000010001f1a7983 */ /* 0x000ee80000100a00 */
[----:B------:R-:W3:Y:S01]  /*182c0*/  LDL.64 R22, [R31+0x18] ;  /* 0x000018001f167983 */ /* 0x000ee20000100a00 */
[----:B--2---:R-:W-:-:S02]  /*182d0*/  DMUL R16, R50, R16 ;  /* 0x0000001032107228 */ /* 0x004fc40000000000 */
[----:B------:R-:W-:-:S06]  /*182e0*/  DMUL R18, R50, R18 ;  /* 0x0000001232127228 */ /* 0x000fcc0000000000 */
[-C--:B----4-:R-:W-:Y:S02]  /*182f0*/  DFMA R58, R54, R56.reuse, R16 ;  /* 0x00000038363a722b */ /* 0x090fe40000000010 */
[----:B------:R-:W1:Y:S01]  /*18300*/  LDC.64 R16, c[0x0][0x3c8] ;  /* 0x0000f200ff107b82 */ /* 0x000e620000000a00 */
[----:B-----5:R-:W-:Y:S02]  /*18310*/  DFMA R18, R28, R56, R18 ;  /* 0x000000381c12722b */ /* 0x020fe40000000012 */
[C---:B------:R-:W-:Y:S02]  /*18320*/  DMUL R34, R24.reuse, R28 ;  /* 0x0000001c18227228 */ /* 0x040fe40000000000 */
[----:B------:R-:W-:-:S06]  /*18330*/  DMUL R54, R24, R54 ;  /* 0x0000003618367228 */ /* 0x000fcc0000000000 */
[C---:B------:R-:W-:Y:S01]  /*18340*/  DFMA R34, -R50.reuse, R34, R18 ;  /* 0x000000223222722b */ /* 0x040fe20000000112 */
[----:B------:R-:W-:Y:S01]  /*18350*/  IMAD R18, R37, R47, R30 ;  /* 0x0000002f25127224 */ /* 0x000fe200078e021e */
[----:B------:R-:W-:-:S03]  /*18360*/  DFMA R28, -R50, R54, R58 ;  /* 0x00000036321c722b */ /* 0x000fc6000000013a */
[----:B------:R-:W-:Y:S01]  /*18370*/  IMAD R55, R18, R21, R38 ;  /* 0x0000001512377224 */ /* 0x000fe200078e0226 */
[----:B---3--:R-:W-:-:S03]  /*18380*/  DMUL R12, R50, R12 ;  /* 0x0000000c320c7228 */ /* 0x008fc60000000000 */
[----:B-1----:R-:W-:Y:S02]  /*18390*/  IMAD.WIDE R54, R55, 0x8, R16 ;  /* 0x0000000837367825 */ /* 0x002fe400078e0210 */
[----:B------:R-:W2:Y:S03]  /*183a0*/  LDL.128 R16, [R32+0x20] ;  /* 0x0000200020107983 */ /* 0x000ea60000100c00 */
[----:B------:R-:W-:Y:S02]  /*183b0*/  DFMA R12, R26, R56, R12 ;  /* 0x000000381a0c722b */ /* 0x000fe4000000000c */
[----:B------:R-:W-:Y:S01]  /*183c0*/  DMUL R58, R24, R26 ;  /* 0x0000001a183a7228 */ /* 0x000fe20000000000 */
[----:B------:R-:W3:Y:S01]  /*183d0*/  LDL.64 R26, [R31+0x20] ;  /* 0x000020001f1a7983 */ /* 0x000ee20000100a00 */
[----:B------:R-:W-:-:S06]  /*183e0*/  DMUL R14, R50, R14 ;  /* 0x0000000e320e7228 */ /* 0x000fcc0000000000 */
[----:B------:R-:W-:Y:S02]  /*183f0*/  DFMA R58, -R50, R58, R12 ;  /* 0x0000003a323a722b */ /* 0x000fe4000000010c */
[----:B------:R-:W-:Y:S02]  /*18400*/  DFMA R60, R22, R56, R14 ;  /* 0x00000038163c722b */ /* 0x000fe4000000000e */
[----:B------:R-:W-:Y:S01]  /*18410*/  DMUL R22, R24, R22 ;  /* 0x0000001618167228 */ /* 0x000fe20000000000 */
[----:B------:R-:W4:Y:S04]  /*18420*/  LDL.128 R12, [R32+0x30] ;  /* 0x00003000200c7983 */ /* 0x000f280000100c00 */
[----:B------:R1:W-:Y:S01]  /*18430*/  STG.E.64 desc[UR8][R54.64], R28 ;  /* 0x0000001c36007986 */ /* 0x0003e2000c101b08 */
[----:B------:R-:W-:-:S02]  /*18440*/  IMAD.WIDE.U32 R64, R21, 0x8, R54 ;  /* 0x0000000815407825 */ /* 0x000fc400078e0036 */
[----:B------:R-:W-:Y:S02]  /*18450*/  DFMA R60, -R50, R22, R60 ;  /* 0x00000016323c722b */ /* 0x000fe4000000013c */
[----:B------:R-:W5:Y:S04]  /*18460*/  LDL.64 R22, [R31+0x30] ;  /* 0x000030001f167983 */ /* 0x000f680000100a00 */
[----:B-1----:R-:W5:Y:S04]  /*18470*/  LDL.64 R28, [R31+0x28] ;  /* 0x000028001f1c7983 */ /* 0x002f680000100a00 */
[----:B------:R-:W5:Y:S01]  /*18480*/  LDL.64 R54, [R31+0x38] ;  /* 0x000038001f367983 */ /* 0x000f620000100a00 */
[----:B------:R-:W-:-:S03]  /*18490*/  IMAD.WIDE.U32 R62, R21, 0x8, R64 ;  /* 0x00000008153e7825 */ /* 0x000fc600078e0040 */
[----:B------:R1:W-:Y:S04]  /*184a0*/  STG.E.64 desc[UR8][R64.64], R34 ;  /* 0x0000002240007986 */ /* 0x0003e8000c101b08 */
[----:B------:R0:W-:Y:S01]  /*184b0*/  STG.E.64 desc[UR8][R62.64], R58 ;  /* 0x0000003a3e007986 */ /* 0x0001e2000c101b08 */
[----:B------:R-:W-:-:S05]  /*184c0*/  VIADD R30, R30, 0x8 ;  /* 0x000000081e1e7836 */ /* 0x000fca0000000000 */
[----:B------:R-:W-:Y:S01]  /*184d0*/  ISETP.NE.AND P0, PT, R30, R40, PT ;  /* 0x000000281e00720c */ /* 0x000fe20003f05270 */
[----:B--2---:R-:W-:-:S08]  /*184e0*/  DMUL R16, R50, R16 ;  /* 0x0000001032107228 */ /* 0x004fd00000000000 */
[----:B---3--:R-:W-:Y:S02]  /*184f0*/  DFMA R16, R26, R56, R16 ;  /* 0x000000381a10722b */ /* 0x008fe40000000010 */
[----:B------:R-:W-:Y:S02]  /*18500*/  DMUL R26, R24, R26 ;  /* 0x0000001a181a7228 */ /* 0x000fe40000000000 */
[----:B------:R-:W-:-:S06]  /*18510*/  DMUL R18, R50, R18 ;  /* 0x0000001232127228 */ /* 0x000fcc0000000000 */
[C---:B------:R-:W-:Y:S01]  /*18520*/  DFMA R16, -R50.reuse, R26, R16 ;  /* 0x0000001a3210722b */ /* 0x040fe20000000110 */
[C---:B------:R-:W-:Y:S01]  /*18530*/  IMAD.WIDE.U32 R26, R21.reuse, 0x8, R62 ;  /* 0x00000008151a7825 */ /* 0x040fe200078e003e */
[C---:B----4-:R-:W-:Y:S02]  /*18540*/  DMUL R12, R50.reuse, R12 ;  /* 0x0000000c320c7228 */ /* 0x050fe40000000000 */
[----:B------:R-:W-:Y:S01]  /*18550*/  DMUL R14, R50, R14 ;  /* 0x0000000e320e7228 */ /* 0x000fe20000000000 */
[----:B------:R-:W-:-:S05]  /*18560*/  IMAD.WIDE.U32 R32, R21, 0x8, R26 ;  /* 0x0000000815207825 */ /* 0x000fca00078e001a */
[-C--:B-----5:R-:W-:Y:S02]  /*18570*/  DFMA R12, R22, R56.reuse, R12 ;  /* 0x00000038160c722b */ /* 0x0a0fe4000000000c */
[----:B------:R-:W-:Y:S02]  /*18580*/  DFMA R18, R28, R56, R18 ;  /* 0x000000381c12722b */ /* 0x000fe40000000012 */
[C---:B------:R-:W-:Y:S01]  /*18590*/  DMUL R28, R24.reuse, R28 ;  /* 0x0000001c181c7228 */ /* 0x040fe20000000000 */
[----:B-1----:R-:W-:Y:S01]  /*185a0*/  IMAD.WIDE.U32 R34, R21, 0x8, R32 ;  /* 0x0000000815227825 */ /* 0x002fe200078e0020 */
[----:B------:R-:W-:Y:S02]  /*185b0*/  DMUL R22, R24, R22 ;  /* 0x0000001618167228 */ /* 0x000fe40000000000 */
[----:B------:R-:W-:Y:S02]  /*185c0*/  DFMA R14, R54, R56, R14 ;  /* 0x00000038360e722b */ /* 0x000fe4000000000e */
[----:B------:R-:W-:-:S02]  /*185d0*/  DMUL R54, R24, R54 ;  /* 0x0000003618367228 */ /* 0x000fc40000000000 */
[C---:B------:R-:W-:Y:S01]  /*185e0*/  DFMA R28, -R50.reuse, R28, R18 ;  /* 0x0000001c321c722b */ /* 0x040fe20000000112 */
[----:B------:R-:W-:Y:S01]  /*185f0*/  IMAD.WIDE.U32 R18, R21, 0x8, R34 ;  /* 0x0000000815127825 */ /* 0x000fe200078e0022 */
[----:B------:R-:W-:-:S04]  /*18600*/  DFMA R12, -R50, R22, R12 ;  /* 0x00000016320c722b */ /* 0x000fc8000000010c */
[----:B------:R-:W-:Y:S01]  /*18610*/  DFMA R54, -R50, R54, R14 ;  /* 0x000000363236722b */ /* 0x000fe2000000010e */
[----:B------:R0:W-:Y:S01]  /*18620*/  STG.E.64 desc[UR8][R26.64], R60 ;  /* 0x0000003c1a007986 */ /* 0x0001e2000c101b08 */
[----:B------:R-:W-:-:S03]  /*18630*/  IMAD.WIDE.U32 R14, R21, 0x8, R18 ;  /* 0x00000008150e7825 */ /* 0x000fc600078e0012 */
[----:B------:R0:W-:Y:S04]  /*18640*/  STG.E.64 desc[UR8][R32.64], R16 ;  /* 0x0000001020007986 */ /* 0x0001e8000c101b08 */
[----:B------:R0:W-:Y:S04]  /*18650*/  STG.E.64 desc[UR8][R34.64], R28 ;  /* 0x0000001c22007986 */ /* 0x0001e8000c101b08 */
[----:B------:R0:W-:Y:S04]  /*18660*/  STG.E.64 desc[UR8][R18.64], R12 ;  /* 0x0000000c12007986 */ /* 0x0001e8000c101b08 */
[----:B------:R0:W-:Y:S01]  /*18670*/  STG.E.64 desc[UR8][R14.64], R54 ;  /* 0x000000360e007986 */ /* 0x0001e2000c101b08 */
[----:B------:R-:W-:Y:S05]  /*18680*/  @P0 BRA `(.L_x_361) ;  /* 0xfffffff800ec0947 */ /* 0x000fea000383ffff */
[----:B0-----:R-:W-:-:S07]  /*18690*/  MOV R32, R40 ;  /* 0x0000002800207202 */ /* 0x001fce0000000f00 */
.L_x_360:
[----:B------:R-:W-:-:S13]  /*186a0*/  ISETP.NE.AND P0, PT, R6, RZ, PT ;  /* 0x000000ff0600720c */ /* 0x000fda0003f05270 */
[----:B------:R-:W-:Y:S05]  /*186b0*/  @!P0 BRA `(.L_x_359) ;  /* 0x0000000400488947 */ /* 0x000fea0003800000 */
[----:B-1----:R-:W-:Y:S01]  /*186c0*/  VIADD R12, R6, 0xffffffff ;  /* 0xffffffff060c7836 */ /* 0x002fe20000000000 */
[----:B------:R-:W-:-:S04]  /*186d0*/  ISETP.NE.AND P1, PT, R5, RZ, PT ;  /* 0x000000ff0500720c */ /* 0x000fc80003f25270 */
[----:B------:R-:W-:-:S13]  /*186e0*/  ISETP.GE.U32.AND P0, PT, R12, 0x3, PT ;  /* 0x000000030c00780c */ /* 0x000fda0003f06070 */
[----:B------:R-:W-:Y:S05]  /*186f0*/  @!P0 BRA `(.L_x_362) ;  /* 0x0000000000948947 */ /* 0x000fea0003800000 */
[----:B------:R-:W-:Y:S02]  /*18700*/  IMAD R54, R32, 0x8, R4 ;  /* 0x0000000820367824 */ /* 0x000fe400078e0204 */
[----:B------:R-:W-:-:S03]  /*18710*/  IMAD R17, R36, R47, R32 ;  /* 0x0000002f24117224 */ /* 0x000fc600078e0220 */
[----:B------:R-:W2:Y:S02]  /*18720*/  LDL.128 R12, [R54] ;  /* 0x00000000360c7983 */ /* 0x000ea40000100c00 */
[----:B------:R-:W-:Y:S02]  /*18730*/  LEA R33, R17, R10, 0x3 ;  /* 0x0000000a11217211 */ /* 0x000fe400078e18ff */
[----:B------:R-:W3:Y:S04]  /*18740*/  LDL.128 R16, [R54+0x10] ;  /* 0x0000100036107983 */ /* 0x000ee80000100c00 */
[----:B------:R-:W4:Y:S04]  /*18750*/  LDL.64 R30, [R33] ;  /* 0x00000000211e7983 */ /* 0x000f280000100a00 */
[----:B------:R-:W5:Y:S04]  /*18760*/  LDL.64 R28, [R33+0x8] ;  /* 0x00000800211c7983 */ /* 0x000f680000100a00 */
[----:B------:R-:W5:Y:S04]  /*18770*/  LDL.64 R26, [R33+0x10] ;  /* 0x00001000211a7983 */ /* 0x000f680000100a00 */
[----:B------:R-:W5:Y:S01]  /*18780*/  LDL.64 R22, [R33+0x18] ;  /* 0x0000180021167983 */ /* 0x000f620000100a00 */
[----:B--2---:R-:W-:Y:S01]  /*18790*/  DMUL R34, R50, R12 ;  /* 0x0000000c32227228 */ /* 0x004fe20000000000 */
[----:B------:R-:W1:Y:S07]  /*187a0*/  LDC.64 R12, c[0x0][0x3c8] ;  /* 0x0000f200ff0c7b82 */ /* 0x000e6e0000000a00 */
[----:B----4-:R-:W-:-:S02]  /*187b0*/  DFMA R34, R30, R56, R34 ;  /* 0x000000381e22722b */ /* 0x010fc40000000022 */
[----:B------:R-:W-:Y:S02]  /*187c0*/  DMUL R30, R24, R30 ;  /* 0x0000001e181e7228 */ /* 0x000fe40000000000 */
[----:B------:R-:W-:-:S06]  /*187d0*/  DMUL R14, R50, R14 ;  /* 0x0000000e320e7228 */ /* 0x000fcc0000000000 */
[C---:B------:R-:W-:Y:S01]  /*187e0*/  DFMA R30, -R50.reuse, R30, R34 ;  /* 0x0000001e321e722b */ /* 0x040fe20000000122 */
[----:B------:R-:W-:Y:S01]  /*187f0*/  IMAD R34, R37, R47, R32 ;  /* 0x0000002f25227224 */ /* 0x000fe200078e0220 */
[----:B---3--:R-:W-:-:S03]  /*18800*/  DMUL R16, R50, R16 ;  /* 0x0000001032107228 */ /* 0x008fc60000000000 */
[----:B------:R-:W-:Y:S01]  /*18810*/  IMAD R35, R34, R21, R38 ;  /* 0x0000001522237224 */ /* 0x000fe200078e0226 */
[----:B------:R-:W-:-:S03]  /*18820*/  DMUL R18, R50, R18 ;  /* 0x0000001232127228 */ /* 0x000fc60000000000 */
[----:B-1----:R-:W-:Y:S01]  /*18830*/  IMAD.WIDE R12, R35, 0x8, R12 ;  /* 0x00000008230c7825 */ /* 0x002fe200078e020c */
[----:B-----5:R-:W-:Y:S02]  /*18840*/  DFMA R14, R28, R56, R14 ;  /* 0x000000381c0e722b */ /* 0x020fe4000000000e */
[----:B------:R-:W-:Y:S02]  /*18850*/  DMUL R28, R24, R28 ;  /* 0x0000001c181c7228 */ /* 0x000fe40000000000 */
[----:B------:R-:W-:Y:S01]  /*18860*/  DFMA R16, R26, R56, R16 ;  /* 0x000000381a10722b */ /* 0x000fe20000000010 */
[----:B------:R-:W-:Y:S01]  /*18870*/  IMAD.WIDE.U32 R34, R21, 0x8, R12 ;  /* 0x0000000815227825 */ /* 0x000fe200078e000c */
[----:B------:R-:W-:Y:S02]  /*18880*/  DMUL R26, R24, R26 ;  /* 0x0000001a181a7228 */ /* 0x000fe40000000000 */
[----:B------:R-:W-:Y:S02]  /*18890*/  DFMA R18, R22, R56, R18 ;  /* 0x000000381612722b */ /* 0x000fe40000000012 */
[----:B------:R-:W-:-:S02]  /*188a0*/  DMUL R22, R24, R22 ;  /* 0x0000001618167228 */ /* 0x000fc40000000000 */
[C---:B------:R-:W-:Y:S01]  /*188b0*/  DFMA R28, -R50.reuse, R28, R14 ;  /* 0x0000001c321c722b */ /* 0x040fe2000000010e */
[----:B------:R-:W-:Y:S01]  /*188c0*/  IMAD.WIDE.U32 R14, R21, 0x8, R34 ;  /* 0x00000008150e7825 */ /* 0x000fe200078e0022 */
[----:B------:R-:W-:-:S04]  /*188d0*/  DFMA R16, -R50, R26, R16 ;  /* 0x0000001a3210722b */ /* 0x000fc80000000110 */
[----:B------:R-:W-:Y:S01]  /*188e0*/  DFMA R22, -R50, R22, R18 ;  /* 0x000000163216722b */ /* 0x000fe20000000112 */
[----:B------:R-:W-:Y:S01]  /*188f0*/  IMAD.WIDE.U32 R18, R21, 0x8, R14 ;  /* 0x0000000815127825 */ /* 0x000fe200078e000e */
[----:B------:R1:W-:Y:S04]  /*18900*/  STG.E.64 desc[UR8][R12.64], R30 ;  /* 0x0000001e0c007986 */ /* 0x0003e8000c101b08 */
[----:B------:R1:W-:Y:S04]  /*18910*/  STG.E.64 desc[UR8][R34.64], R28 ;  /* 0x0000001c22007986 */ /* 0x0003e8000c101b08 */
[----:B------:R1:W-:Y:S04]  /*18920*/  STG.E.64 desc[UR8][R14.64], R16 ;  /* 0x000000100e007986 */ /* 0x0003e8000c101b08 */
[----:B------:R1:W-:Y:S01]  /*18930*/  STG.E.64 desc[UR8][R18.64], R22 ;  /* 0x0000001612007986 */ /* 0x0003e2000c101b08 */
[----:B------:R-:W-:-:S07]  /*18940*/  VIADD R32, R32, 0x4 ;  /* 0x0000000420207836 */ /* 0x000fce0000000000 */
.L_x_362:
[----:B------:R-:W-:Y:S05]  /*18950*/  @!P1 BRA `(.L_x_359) ;  /* 0x0000000000a09947 */ /* 0x000fea0003800000 */
[----:B------:R-:W-:Y:S02]  /*18960*/  ISETP.NE.AND P0, PT, R5, 0x1, PT ;  /* 0x000000010500780c */ /* 0x000fe40003f05270 */
[----:B------:R-:W-:-:S11]  /*18970*/  ISETP.NE.AND P1, PT, R39, RZ, PT ;  /* 0x000000ff2700720c */ /* 0x000fd60003f25270 */
[----:B------:R-:W-:Y:S05]  /*18980*/  @!P0 BRA `(.L_x_363) ;  /* 0x0000000000588947 */ /* 0x000fea0003800000 */
[----:B------:R-:W-:Y:S01]  /*18990*/  IMAD R27, R32, 0x8, R4 ;  /* 0x00000008201b7824 */ /* 0x000fe200078e0204 */
[----:B-1----:R-:W1:Y:S01]  /*189a0*/  LDC.64 R18, c[0x0][0x3c8] ;  /* 0x0000f200ff127b82 */ /* 0x002e620000000a00 */
[----:B------:R-:W-:-:S03]  /*189b0*/  IMAD R17, R36, R47, R32 ;  /* 0x0000002f24117224 */ /* 0x000fc600078e0220 */
[----:B------:R2:W3:Y:S02]  /*189c0*/  LDL.128 R12, [R27] ;  /* 0x000000001b0c7983 */ /* 0x0004e40000100c00 */
[----:B------:R-:W-:-:S05]  /*189d0*/  LEA R26, R17, R10, 0x3 ;  /* 0x0000000a111a7211 */ /* 0x000fca00078e18ff */
[----:B------:R-:W4:Y:S04]  /*189e0*/  LDL.64 R22, [R26] ;  /* 0x000000001a167983 */ /* 0x000f280000100a00 */
[----:B------:R-:W5:Y:S01]  /*189f0*/  LDL.64 R16, [R26+0x8] ;  /* 0x000008001a107983 */ /* 0x000f620000100a00 */
[----:B------:R-:W-:Y:S02]  /*18a00*/  IMAD R28, R37, R47, R32 ;  /* 0x0000002f251c7224 */ /* 0x000fe400078e0220 */
[----:B------:R-:W-:Y:S02]  /*18a10*/  VIADD R32, R32, 0x2 ;  /* 0x0000000220207836 */ /* 0x000fe40000000000 */
[----:B--2---:R-:W-:-:S04]  /*18a20*/  IMAD R27, R28, R21, R38 ;  /* 0x000000151c1b7224 */ /* 0x004fc800078e0226 */
[----:B-1----:R-:W-:Y:S01]  /*18a30*/  IMAD.WIDE R18, R27, 0x8, R18 ;  /* 0x000000081b127825 */ /* 0x002fe200078e0212 */
[C---:B---3--:R-:W-:Y:S02]  /*18a40*/  DMUL R12, R50.reuse, R12 ;  /* 0x0000000c320c7228 */ /* 0x048fe40000000000 */
[----:B------:R-:W-:-:S06]  /*18a50*/  DMUL R14, R50, R14 ;  /* 0x0000000e320e7228 */ /* 0x000fcc0000000000 */
[----:B----4-:R-:W-:Y:S02]  /*18a60*/  DFMA R12, R22, R56, R12 ;  /* 0x00000038160c722b */ /* 0x010fe4000000000c */
[----:B------:R-:W-:Y:S02]  /*18a70*/  DMUL R22, R24, R22 ;  /* 0x0000001618167228 */ /* 0x000fe40000000000 */
[----:B-----5:R-:W-:Y:S02]  /*18a80*/  DFMA R14, R16, R56, R14 ;  /* 0x00000038100e722b */ /* 0x020fe4000000000e */
[----:B------:R-:W-:-:S04]  /*18a90*/  DMUL R16, R24, R16 ;  /* 0x0000001018107228 */ /* 0x000fc80000000000 */
[----:B------:R-:W-:-:S04]  /*18aa0*/  DFMA R12, -R50, R22, R12 ;  /* 0x00000016320c722b */ /* 0x000fc8000000010c */
[----:B------:R-:W-:Y:S01]  /*18ab0*/  DFMA R16, -R50, R16, R14 ;  /* 0x000000103210722b */ /* 0x000fe2000000010e */
[----:B------:R-:W-:Y:S02]  /*18ac0*/  IMAD.WIDE.U32 R14, R21, 0x8, R18 ;  /* 0x00000008150e7825 */ /* 0x000fe400078e0012 */
[----:B------:R2:W-:Y:S04]  /*18ad0*/  STG.E.64 desc[UR8][R18.64], R12 ;  /* 0x0000000c12007986 */ /* 0x0005e8000c101b08 */
[----:B------:R2:W-:Y:S04]  /*18ae0*/  STG.E.64 desc[UR8][R14.64], R16 ;  /* 0x000000100e007986 */ /* 0x0005e8000c101b08 */
.L_x_363:
[----:B------:R-:W-:Y:S05]  /*18af0*/  @!P1 BRA `(.L_x_359) ;  /* 0x0000000000389947 */ /* 0x000fea0003800000 */
[----:B-12---:R-:W-:Y:S02]  /*18b00*/  IMAD R19, R32, 0x8, R4 ;  /* 0x0000000820137824 */ /* 0x006fe400078e0204 */
[----:B------:R-:W-:-:S03]  /*18b10*/  IMAD R13, R36, R47, R32 ;  /* 0x0000002f240d7224 */ /* 0x000fc600078e0220 */
[----:B------:R-:W2:Y:S02]  /*18b20*/  LDL.64 R14, [R19] ;  /* 0x00000000130e7983 */ /* 0x000ea40000100a00 */
[----:B------:R-:W-:Y:S02]  /*18b30*/  LEA R18, R13, R10, 0x3 ;  /* 0x0000000a0d127211 */ /* 0x000fe400078e18ff */
[----:B------:R-:W1:Y:S03]  /*18b40*/  LDC.64 R12, c[0x0][0x3c8] ;  /* 0x0000f200ff0c7b82 */ /* 0x000e660000000a00 */
[----:B------:R-:W3:Y:S01]  /*18b50*/  LDL.64 R16, [R18] ;  /* 0x0000000012107983 */ /* 0x000ee20000100a00 */
[----:B------:R-:W-:-:S04]  /*18b60*/  IMAD R47, R37, R47, R32 ;  /* 0x0000002f252f7224 */ /* 0x000fc800078e0220 */
[----:B------:R-:W-:-:S04]  /*18b70*/  IMAD R47, R47, R21, R38 ;  /* 0x000000152f2f7224 */ /* 0x000fc800078e0226 */
[----:B-1----:R-:W-:Y:S01]  /*18b80*/  IMAD.WIDE R12, R47, 0x8, R12 ;  /* 0x000000082f0c7825 */ /* 0x002fe200078e020c */
[----:B--2---:R-:W-:-:S08]  /*18b90*/  DMUL R14, R50, R14 ;  /* 0x0000000e320e7228 */ /* 0x004fd00000000000 */
[----:B---3--:R-:W-:Y:S02]  /*18ba0*/  DFMA R14, R16, R56, R14 ;  /* 0x00000038100e722b */ /* 0x008fe4000000000e */
[----:B------:R-:W-:-:S08]  /*18bb0*/  DMUL R16, R24, R16 ;  /* 0x0000001018107228 */ /* 0x000fd00000000000 */
[----:B------:R-:W-:-:S07]  /*18bc0*/  DFMA R14, -R50, R16, R14 ;  /* 0x00000010320e722b */ /* 0x000fce000000010e */
[----:B------:R3:W-:Y:S04]  /*18bd0*/  STG.E.64 desc[UR8][R12.64], R14 ;  /* 0x0000000e0c007986 */ /* 0x0007e8000c101b08 */
.L_x_359:
[----:B-123--:R-:W1:Y:S02]  /*18be0*/  LDC.64 R12, c[0x0][0x3d8] ;  /* 0x0000f600ff0c7b82 */ /* 0x00ee640000000a00 */
[----:B-1----:R-:W-:-:S05]  /*18bf0*/  IMAD.WIDE R12, R20, 0x8, R12 ;  /* 0x00000008140c7825 */ /* 0x002fca00078e020c */
[----:B------:R1:W-:Y:S01]  /*18c00*/  STG.E.64 desc[UR8][R12.64], R24 ;  /* 0x000000180c007986 */ /* 0x0003e2000c101b08 */
[----:B------:R-:W-:Y:S05]  /*18c10*/  BRA.U !UP0, `(.L_x_364) ;  /* 0x0000000908607547 */ /* 0x000fea000b800000 */
[----:B------:R-:W-:Y:S01]  /*18c20*/  ISETP.GE.U32.AND P0, PT, R36, 0xf, PT ;  /* 0x0000000f2400780c */ /* 0x000fe20003f06070 */
[----:B------:R-:W-:-:S12]  /*18c30*/  IMAD.MOV.U32 R18, RZ, RZ, RZ ;  /* 0x000000ffff127224 */ /* 0x000fd800078e00ff */
[----:B------:R-:W-:Y:S05]  /*18c40*/  @!P0 BRA `(.L_x_365) ;  /* 0x0000000400188947 */ /* 0x000fea0003800000 */
[----:B-1----:R-:W-:-:S07]  /*18c50*/  IMAD.MOV.U32 R12, RZ, RZ, RZ ;  /* 0x000000ffff0c7224 */ /* 0x002fce00078e00ff */
.L_x_366:
[----:B------:R-:W-:-:S05]  /*18c60*/  LEA R13, R12, R11, 0x3 ;  /* 0x0000000b0c0d7211 */ /* 0x000fca00078e18ff */
[----:B--2---:R-:W2:Y:S01]  /*18c70*/  LDL.64 R14, [R13] ;  /* 0x000000000d0e7983 */ /* 0x004ea20000100a00 */
[----:B------:R-:W-:-:S04]  /*18c80*/  IMAD R18, R12, R21, R38 ;  /* 0x000000150c127224 */ /* 0x000fc800078e0226 */
[C---:B------:R-:W-:Y:S02]  /*18c90*/  IMAD R25, R18.reuse, 0x8, R9 ;  /* 0x0000000812197824 */ /* 0x040fe400078e0209 */
[----:B------:R-:W-:-:S03]  /*18ca0*/  IMAD.IADD R20, R18, 0x1, R21 ;  /* 0x0000000112147824 */ /* 0x000fc600078e0215 */
[----:B--2---:R1:W-:Y:S04]  /*18cb0*/  STL.64 [R25], R14 ;  /* 0x0000000e19007387 */ /* 0x0043e80000100a00 */
[----:B------:R-:W2:Y:S01]  /*18cc0*/  LDL.64 R16, [R13+0x8] ;  /* 0x000008000d107983 */ /* 0x000ea20000100a00 */
[C---:B------:R-:W-:Y:S01]  /*18cd0*/  LEA R27, R20.reuse, R9, 0x3 ;  /* 0x00000009141b7211 */ /* 0x040fe200078e18ff */
[----:B------:R-:W-:-:S04]  /*18ce0*/  IMAD.IADD R20, R20, 0x1, R21 ;  /* 0x0000000114147824 */ /* 0x000fc800078e0215 */
[----:B--2---:R2:W-:Y:S04]  /*18cf0*/  STL.64 [R27], R16 ;  /* 0x000000101b007387 */ /* 0x0045e80000100a00 */
[----:B------:R-:W3:Y:S01]  /*18d00*/  LDL.64 R18, [R13+0x10] ;  /* 0x000010000d127983 */ /* 0x000ee20000100a00 */
[C---:B------:R-:W-:Y:S01]  /*18d10*/  IMAD R29, R20.reuse, 0x8, R9 ;  /* 0x00000008141d7824 */ /* 0x040fe200078e0209 */
[----:B------:R-:W-:-:S04]  /*18d20*/  IADD3 R20, PT, PT, R20, R21, RZ ;  /* 0x0000001514147210 */ /* 0x000fc80007ffe0ff */
[----:B---3--:R3:W-:Y:S04]  /*18d30*/  STL.64 [R29], R18 ;  /* 0x000000121d007387 */ /* 0x0087e80000100a00 */
[----:B------:R-:W4:Y:S01]  /*18d40*/  LDL.64 R22, [R13+0x18] ;  /* 0x000018000d167983 */ /* 0x000f220000100a00 */
[C---:B-1----:R-:W-:Y:S02]  /*18d50*/  IMAD R25, R20.reuse, 0x8, R9 ;  /* 0x0000000814197824 */ /* 0x042fe400078e0209 */
[----:B------:R-:W-:-:S03]  /*18d60*/  IMAD.IADD R20, R20, 0x1, R21 ;  /* 0x0000000114147824 */ /* 0x000fc600078e0215 */
[----:B----4-:R1:W-:Y:S04]  /*18d70*/  STL.64 [R25], R22 ;  /* 0x0000001619007387 */ /* 0x0103e80000100a00 */
[----:B------:R-:W4:Y:S01]  /*18d80*/  LDL.64 R14, [R13+0x20] ;  /* 0x000020000d0e7983 */ /* 0x000f220000100a00 */
[C---:B--2---:R-:W-:Y:S01]  /*18d90*/  LEA R27, R20.reuse, R9, 0x3 ;  /* 0x00000009141b7211 */ /* 0x044fe200078e18ff */
[----:B------:R-:W-:-:S04]  /*18da0*/  IMAD.IADD R20, R20, 0x1, R21 ;  /* 0x0000000114147824 */ /* 0x000fc800078e0215 */
[----:B----4-:R2:W-:Y:S04]  /*18db0*/  STL.64 [R27], R14 ;  /* 0x0000000e1b007387 */ /* 0x0105e80000100a00 */
[----:B------:R-:W4:Y:S01]  /*18dc0*/  LDL.64 R16, [R13+0x28] ;  /* 0x000028000d107983 */ /* 0x000f220000100a00 */
[C---:B---3--:R-:W-:Y:S01]  /*18dd0*/  IMAD R29, R20.reuse, 0x8, R9 ;  /* 0x00000008141d7824 */ /* 0x048fe200078e0209 */
[----:B------:R-:W-:-:S04]  /*18de0*/  IADD3 R20, PT, PT, R20, R21, RZ ;  /* 0x0000001514147210 */ /* 0x000fc80007ffe0ff */
[----:B----4-:R3:W-:Y:S04]  /*18df0*/  STL.64 [R29], R16 ;  /* 0x000000101d007387 */ /* 0x0107e80000100a00 */
        /* <DEDUP_REMOVED lines=36> */
[----:B------:R-:W3:Y:S01]  /*19040*/  LDL.64 R22, [R13+0x78] ;  /* 0x000078000d167983 */ /* 0x000ee20000100a00 */
[----:B-1----:R-:W-:Y:S02]  /*19050*/  IMAD R15, R20, 0x8, R9 ;  /* 0x00000008140f7824 */ /* 0x002fe400078e0209 */
[----:B------:R-:W-:-:S05]  /*19060*/  VIADD R12, R12, 0x10 ;  /* 0x000000100c0c7836 */ /* 0x000fca0000000000 */
[----:B------:R-:W-:Y:S01]  /*19070*/  ISETP.NE.AND P0, PT, R12, R42, PT ;  /* 0x0000002a0c00720c */ /* 0x000fe20003f05270 */
[----:B---3--:R2:W-:-:S12]  /*19080*/  STL.64 [R15], R22 ;  /* 0x000000160f007387 */ /* 0x0085d80000100a00 */
[----:B------:R-:W-:Y:S05]  /*19090*/  @P0 BRA `(.L_x_366) ;  /* 0xfffffff800f00947 */ /* 0x000fea000383ffff */
[----:B--2---:R-:W-:-:S07]  /*190a0*/  MOV R18, R42 ;  /* 0x0000002a00127202 */ /* 0x004fce0000000f00 */
.L_x_365:
[----:B------:R-:W-:-:S13]  /*190b0*/  ISETP.NE.AND P0, PT, R46, RZ, PT ;  /* 0x000000ff2e00720c */ /* 0x000fda0003f05270 */
[----:B------:R-:W-:Y:S05]  /*190c0*/  @!P0 BRA `(.L_x_364) ;  /* 0x0000000400348947 */ /* 0x000fea0003800000 */
[----:B------:R-:W-:Y:S02]  /*190d0*/  ISETP.GE.U32.AND P0, PT, R45, 0x7, PT ;  /* 0x000000072d00780c */ /* 0x000fe40003f06070 */
[----:B------:R-:W-:-:S11]  /*190e0*/  ISETP.NE.AND P1, PT, R44, RZ, PT ;  /* 0x000000ff2c00720c */ /* 0x000fd60003f25270 */
[----:B------:R-:W-:Y:S05]  /*190f0*/  @!P0 BRA `(.L_x_367) ;  /* 0x0000000000888947 */ /* 0x000fea0003800000 */
[----:B------:R-:W-:-:S05]  /*19100*/  IMAD R19, R18, 0x8, R11 ;  /* 0x0000000812137824 */ /* 0x000fca00078e020b */
[----:B-1----:R-:W2:Y:S01]  /*19110*/  LDL.64 R12, [R19] ;  /* 0x00000000130c7983 */ /* 0x002ea20000100a00 */
[----:B------:R-:W-:-:S04]  /*19120*/  IMAD R16, R18, R21, R38 ;  /* 0x0000001512107224 */ /* 0x000fc800078e0226 */
[C---:B------:R-:W-:Y:S01]  /*19130*/  IMAD R25, R16.reuse, 0x8, R9 ;  /* 0x0000000810197824 */ /* 0x040fe200078e0209 */
[----:B------:R-:W-:-:S04]  /*19140*/  IADD3 R20, PT, PT, R16, R21, RZ ;  /* 0x0000001510147210 */ /* 0x000fc80007ffe0ff */
[----:B--2---:R1:W-:Y:S04]  /*19150*/  STL.64 [R25], R12 ;  /* 0x0000000c19007387 */ /* 0x0043e80000100a00 */
[----:B------:R-:W2:Y:S01]  /*19160*/  LDL.64 R14, [R19+0x8] ;  /* 0x00000800130e7983 */ /* 0x000ea20000100a00 */
[C---:B------:R-:W-:Y:S02]  /*19170*/  IMAD R27, R20.reuse, 0x8, R9 ;  /* 0x00000008141b7824 */ /* 0x040fe400078e0209 */
[----:B------:R-:W-:-:S03]  /*19180*/  IMAD.IADD R20, R20, 0x1, R21 ;  /* 0x0000000114147824 */ /* 0x000fc600078e0215 */
[----:B--2---:R2:W-:Y:S04]  /*19190*/  STL.64 [R27], R14 ;  /* 0x0000000e1b007387 */ /* 0x0045e80000100a00 */
[----:B------:R-:W3:Y:S01]  /*191a0*/  LDL.64 R16, [R19+0x10] ;  /* 0x0000100013107983 */ /* 0x000ee20000100a00 */
[C---:B------:R-:W-:Y:S01]  /*191b0*/  LEA R29, R20.reuse, R9, 0x3 ;  /* 0x00000009141d7211 */ /* 0x040fe200078e18ff */
[----:B------:R-:W-:-:S04]  /*191c0*/  IMAD.IADD R20, R20, 0x1, R21 ;  /* 0x0000000114147824 */ /* 0x000fc800078e0215 */
[----:B---3--:R3:W-:Y:S04]  /*191d0*/  STL.64 [R29], R16 ;  /* 0x000000101d007387 */ /* 0x0087e80000100a00 */
[----:B------:R-:W4:Y:S01]  /*191e0*/  LDL.64 R22, [R19+0x18] ;  /* 0x0000180013167983 */ /* 0x000f220000100a00 */
[C---:B-1----:R-:W-:Y:S01]  /*191f0*/  IMAD R25, R20.reuse, 0x8, R9 ;  /* 0x0000000814197824 */ /* 0x042fe200078e0209 */
[----:B------:R-:W-:-:S04]  /*19200*/  IADD3 R20, PT, PT, R20, R21, RZ ;  /* 0x0000001514147210 */ /* 0x000fc80007ffe0ff */
[----:B----4-:R1:W-:Y:S04]  /*19210*/  STL.64 [R25], R22 ;  /* 0x0000001619007387 */ /* 0x0103e80000100a00 */
[----:B------:R-:W4:Y:S01]  /*19220*/  LDL.64 R12, [R19+0x20] ;  /* 0x00002000130c7983 */ /* 0x000f220000100a00 */
[C---:B--2---:R-:W-:Y:S02]  /*19230*/  IMAD R27, R20.reuse, 0x8, R9 ;  /* 0x00000008141b7824 */ /* 0x044fe400078e0209 */
[----:B------:R-:W-:-:S03]  /*19240*/  IMAD.IADD R20, R20, 0x1, R21 ;  /* 0x0000000114147824 */ /* 0x000fc600078e0215 */
[----:B----4-:R2:W-:Y:S04]  /*19250*/  STL.64 [R27], R12 ;  /* 0x0000000c1b007387 */ /* 0x0105e80000100a00 */
[----:B------:R-:W4:Y:S01]  /*19260*/  LDL.64 R14, [R19+0x28] ;  /* 0x00002800130e7983 */ /* 0x000f220000100a00 */
[C---:B---3--:R-:W-:Y:S01]  /*19270*/  LEA R29, R20.reuse, R9, 0x3 ;  /* 0x00000009141d7211 */ /* 0x048fe200078e18ff */
[----:B------:R-:W-:-:S04]  /*19280*/  IMAD.IADD R20, R20, 0x1, R21 ;  /* 0x0000000114147824 */ /* 0x000fc800078e0215 */
[----:B----4-:R3:W-:Y:S04]  /*19290*/  STL.64 [R29], R14 ;  /* 0x0000000e1d007387 */ /* 0x0107e80000100a00 */
[----:B------:R-:W4:Y:S01]  /*192a0*/  LDL.64 R16, [R19+0x30] ;  /* 0x0000300013107983 */ /* 0x000f220000100a00 */
[C---:B-1----:R-:W-:Y:S01]  /*192b0*/  IMAD R25, R20.reuse, 0x8, R9 ;  /* 0x0000000814197824 */ /* 0x042fe200078e0209 */
[----:B------:R-:W-:-:S04]  /*192c0*/  IADD3 R20, PT, PT, R20, R21, RZ ;  /* 0x0000001514147210 */ /* 0x000fc80007ffe0ff */
[----:B----4-:R3:W-:Y:S04]  /*192d0*/  STL.64 [R25], R16 ;  /* 0x0000001019007387 */ /* 0x0107e80000100a00 */
[----:B------:R-:W4:Y:S01]  /*192e0*/  LDL.64 R22, [R19+0x38] ;  /* 0x0000380013167983 */ /* 0x000f220000100a00 */
[----:B--2---:R-:W-:Y:S02]  /*192f0*/  IMAD R13, R20, 0x8, R9 ;  /* 0x00000008140d7824 */ /* 0x004fe400078e0209 */
[----:B------:R-:W-:-:S03]  /*19300*/  VIADD R18, R18, 0x8 ;  /* 0x0000000812127836 */ /* 0x000fc60000000000 */
[----:B----4-:R3:W-:Y:S04]  /*19310*/  STL.64 [R13], R22 ;  /* 0x000000160d007387 */ /* 0x0107e80000100a00 */
.L_x_367:
[----:B------:R-:W-:Y:S05]  /*19320*/  @!P1 BRA `(.L_x_364) ;  /* 0x00000000009c9947 */ /* 0x000fea0003800000 */
[----:B------:R-:W-:Y:S02]  /*19330*/  ISETP.GE.U32.AND P0, PT, R43, 0x3, PT ;  /* 0x000000032b00780c */ /* 0x000fe40003f06070 */
[----:B------:R-:W-:-:S11]  /*19340*/  ISETP.NE.AND P1, PT, R41, RZ, PT ;  /* 0x000000ff2900720c */ /* 0x000fd60003f25270 */
[----:B------:R-:W-:Y:S05]  /*19350*/  @!P0 BRA `(.L_x_368) ;  /* 0x0000000000488947 */ /* 0x000fea0003800000 */
[----:B------:R-:W-:-:S05]  /*19360*/  LEA R19, R18, R11, 0x3 ;  /* 0x0000000b12137211 */ /* 0x000fca00078e18ff */
[----:B-1-3--:R-:W2:Y:S01]  /*19370*/  LDL.64 R12, [R19] ;  /* 0x00000000130c7983 */ /* 0x00aea20000100a00 */
        /* <DEDUP_REMOVED lines=12> */
[----:B------:R-:W3:Y:S01]  /*19440*/  LDL.64 R22, [R19+0x18] ;  /* 0x0000180013167983 */ /* 0x000ee20000100a00 */
[----:B-1----:R-:W-:Y:S02]  /*19450*/  IMAD R13, R20, 0x8, R9 ;  /* 0x00000008140d7824 */ /* 0x002fe400078e0209 */
[----:B------:R-:W-:-:S03]  /*19460*/  VIADD R18, R18, 0x4 ;  /* 0x0000000412127836 */ /* 0x000fc60000000000 */
[----:B---3--:R2:W-:Y:S04]  /*19470*/  STL.64 [R13], R22 ;  /* 0x000000160d007387 */ /* 0x0085e80000100a00 */
.L_x_368:
[----:B------:R-:W-:Y:S05]  /*19480*/  @!P1 BRA `(.L_x_364) ;  /* 0x0000000000449947 */ /* 0x000fea0003800000 */
[----:B--23--:R-:W-:-:S05]  /*19490*/  LEA R14, R18, R11, 0x3 ;  /* 0x0000000b120e7211 */ /* 0x00cfca00078e18ff */
[----:B-1----:R-:W2:Y:S01]  /*194a0*/  LDL.64 R12, [R14] ;  /* 0x000000000e0c7983 */ /* 0x002ea20000100a00 */
[----:B------:R-:W-:Y:S01]  /*194b0*/  IMAD R16, R18, R21, R38 ;  /* 0x0000001512107224 */ /* 0x000fe200078e0226 */
[----:B------:R-:W-:-:S03]  /*194c0*/  ISETP.NE.AND P0, PT, R41, 0x1, PT ;  /* 0x000000012900780c */ /* 0x000fc60003f05270 */
[----:B------:R-:W-:-:S05]  /*194d0*/  IMAD R15, R16, 0x8, R9 ;  /* 0x00000008100f7824 */ /* 0x000fca00078e0209 */
[----:B--2---:R4:W-:Y:S05]  /*194e0*/  STL.64 [R15], R12 ;  /* 0x0000000c0f007387 */ /* 0x0049ea0000100a00 */
[----:B------:R-:W-:Y:S05]  /*194f0*/  @!P0 BRA `(.L_x_364) ;  /* 0x0000000000288947 */ /* 0x000fea0003800000 */
[----:B----4-:R-:W2:Y:S01]  /*19500*/  LDL.64 R12, [R14+0x8] ;  /* 0x000008000e0c7983 */ /* 0x010ea20000100a00 */
[----:B------:R-:W-:Y:S01]  /*19510*/  IMAD.IADD R16, R16, 0x1, R21 ;  /* 0x0000000110107824 */ /* 0x000fe200078e0215 */
[----:B------:R-:W-:-:S04]  /*19520*/  ISETP.NE.AND P0, PT, R41, 0x2, PT ;  /* 0x000000022900780c */ /* 0x000fc80003f05270 */
[----:B------:R-:W-:-:S05]  /*19530*/  LEA R15, R16, R9, 0x3 ;  /* 0x00000009100f7211 */ /* 0x000fca00078e18ff */
[----:B--2---:R1:W-:Y:S04]  /*19540*/  STL.64 [R15], R12 ;  /* 0x0000000c0f007387 */ /* 0x0043e80000100a00 */
[----:B------:R-:W-:Y:S05]  /*19550*/  @!P0 BRA `(.L_x_364) ;  /* 0x0000000000108947 */ /* 0x000fea0003800000 */
[----:B-1----:R-:W2:Y:S01]  /*19560*/  LDL.64 R12, [R14+0x10] ;  /* 0x000010000e0c7983 */ /* 0x002ea20000100a00 */
[----:B------:R-:W-:-:S04]  /*19570*/  IMAD.IADD R16, R16, 0x1, R21 ;  /* 0x0000000110107824 */ /* 0x000fc800078e0215 */
[----:B------:R-:W-:-:S05]  /*19580*/  IMAD R15, R16, 0x8, R9 ;  /* 0x00000008100f7824 */ /* 0x000fca00078e0209 */
[----:B--2---:R1:W-:Y:S02]  /*19590*/  STL.64 [R15], R12 ;  /* 0x0000000c0f007387 */ /* 0x0043e40000100a00 */
.L_x_364:
[----:B------:R-:W-:-:S04]  /*195a0*/  IADD3 R38, PT, PT, R38, 0x1, RZ ;  /* 0x0000000126267810 */ /* 0x000fc80007ffe0ff */
[----:B------:R-:W-:-:S13]  /*195b0*/  ISETP.NE.AND P0, PT, R38, R21, PT ;  /* 0x000000152600720c */ /* 0x000fda0003f05270 */
[----:B------:R-:W-:Y:S05]  /*195c0*/  @P0 BRA `(.L_x_369) ;  /* 0xffffffb400580947 */ /* 0x000fea000383ffff */
[----:B------:R-:W5:Y:S02]  /*195d0*/  LDC R0, c[0x0][0x408] ;  /* 0x00010200ff007b82 */ /* 0x000f640000000800 */
[----:B-----5:R-:W-:-:S13]  /*195e0*/  ISETP.GT.AND P0, PT, R0, RZ, PT ;  /* 0x000000ff0000720c */ /* 0x020fda0003f04270 */
[----:B------:R-:W-:Y:S05]  /*195f0*/  @P0 BRA `(.L_x_370) ;  /* 0x0000000400d40947 */ /* 0x000fea0003800000 */
[----:B------:R-:W-:Y:S01]  /*19600*/  PRMT R0, RZ, 0x7610, R0 ;  /* 0x00007610ff007816 */ /* 0x000fe20000000000 */
[----:B------:R-:W-:Y:S01]  /*19610*/  UMOV UR4, URZ ;  /* 0x000000ff00047c82 */ /* 0x000fe20008000000 */
[----:B------:R-:W-:-:S07]  /*19620*/  PRMT R8, RZ, 0x7610, R8 ;  /* 0x00007610ff087816 */ /* 0x000fce0000000008 */
.L_x_375:
[----:B0-----:R-:W0:Y:S02]  /*19630*/  LDC R7, c[0x0][0x410] ;  /* 0x00010400ff077b82 */ /* 0x001e240000000800 */
[----:B0----5:R-:W-:-:S04]  /*19640*/  IMAD R2, R36, R7, UR4 ;  /* 0x0000000424027e24 */ /* 0x021fc8000f8e0207 */
[----:B------:R-:W-:-:S06]  /*19650*/  IMAD R2, R2, 0x8, R9 ;  /* 0x0000000802027824 */ /* 0x000fcc00078e0209 */
[----:B------:R-:W5:Y:S01]  /*19660*/  LDL.64 R2, [R2] ;  /* 0x0000000002027983 */ /* 0x000f620000100a00 */
[----:B------:R-:W-:Y:S01]  /*19670*/  UISETP.GE.U32.AND UP0, UPT, UR4, 0x7, UPT ;  /* 0x000000070400788c */ /* 0x000fe2000bf06070 */
[----:B------:R-:W-:Y:S01]  /*19680*/  HFMA2 R10, -RZ, RZ, 0, 0 ;  /* 0x00000000ff0a7431 */ /* 0x000fe200000001ff */
[----:B------:R-:W-:Y:S02]  /*19690*/  UIADD3 UR5, UPT, UPT, UR4, 0x1, URZ ;  /* 0x0000000104057890 */ /* 0x000fe4000fffe0ff */
[----:B------:R-:W-:Y:S02]  /*196a0*/  IMAD R6, R37, R7, UR4 ;  /* 0x0000000425067e24 */ /* 0x000fe4000f8e0207 */
[----:B------:R-:W-:-:S03]  /*196b0*/  VIADD R8, R8, 0x1 ;  /* 0x0000000108087836 */ /* 0x000fc60000000000 */
[----:B------:R-:W-:Y:S02]  /*196c0*/  UMOV UR4, UR5 ;  /* 0x0000000500047c82 */ /* 0x000fe40008000000 */
[----:B------:R-:W-:Y:S01]  /*196d0*/  ULOP3.LUT UP1, URZ, UR4, 0x7, URZ, 0xc0, !UPT ;  /* 0x0000000704ff7892 */ /* 0x000fe2000f82c0ff */
[----:B------:R-:W-:Y:S10]  /*196e0*/  BRA.U !UP0, `(.L_x_371) ;  /* 0x0000000108ac7547 */ /* 0x000ff4000b800000 */
[----:B------:R-:W0:Y:S01]  /*196f0*/  LDC.64 R4, c[0x0][0x3e0] ;  /* 0x0000f800ff047b82 */ /* 0x000e220000000a00 */
[----:B------:R-:W-:-:S06]  /*19700*/  ULOP3.LUT UR5, UR4, 0xfffffff8, URZ, 0xc0, !UPT ;  /* 0xfffffff804057892 */ /* 0x000fcc000f8ec0ff */
[----:B------:R-:W-:Y:S01]  /*19710*/  IMAD.U32 R10, RZ, RZ, UR5 ;  /* 0x00000005ff0a7e24 */ /* 0x000fe2000f8e00ff */
[----:B------:R-:W-:-:S06]  /*19720*/  UMOV UR5, URZ ;  /* 0x000000ff00057c82 */ /* 0x000fcc0008000000 */
.L_x_372:
[----:B01--4-:R-:W-:-:S04]  /*19730*/  IMAD R12, R36, R7, UR5 ;  /* 0x00000005240c7e24 */ /* 0x013fc8000f8e0207 */
[----:B------:R-:W-:-:S05]  /*19740*/  IMAD R11, R12, 0x8, R9 ;  /* 0x000000080c0b7824 */ /* 0x000fca00078e0209 */
[----:B--23--:R-:W2:Y:S04]  /*19750*/  LDL.64 R12, [R11] ;  /* 0x000000000b0c7983 */ /* 0x00cea80000100a00 */
[----:B------:R-:W3:Y:S04]  /*19760*/  LDL.64 R14, [R11+0x8] ;  /* 0x000008000b0e7983 */ /* 0x000ee80000100a00 */
[----:B------:R-:W4:Y:S04]  /*19770*/  LDL.64 R16, [R11+0x10] ;  /* 0x000010000b107983 */ /* 0x000f280000100a00 */
[----:B------:R-:W4:Y:S04]  /*19780*/  LDL.64 R20, [R11+0x18] ;  /* 0x000018000b147983 */ /* 0x000f280000100a00 */
[----:B------:R-:W4:Y:S04]  /*19790*/  LDL.64 R22, [R11+0x20] ;  /* 0x000020000b167983 */ /* 0x000f280000100a00 */
[----:B------:R-:W4:Y:S04]  /*197a0*/  LDL.64 R24, [R11+0x28] ;  /* 0x000028000b187983 */ /* 0x000f280000100a00 */
[----:B------:R-:W4:Y:S04]  /*197b0*/  LDL.64 R26, [R11+0x30] ;  /* 0x000030000b1a7983 */ /* 0x000f280000100a00 */
[----:B------:R-:W4:Y:S01]  /*197c0*/  LDL.64 R28, [R11+0x38] ;  /* 0x000038000b1c7983 */ /* 0x000f220000100a00 */
[----:B------:R-:W-:Y:S01]  /*197d0*/  IMAD R31, R6, R7, UR5 ;  /* 0x00000005061f7e24 */ /* 0x000fe2000f8e0207 */
[----:B------:R-:W-:-:S06]  /*197e0*/  UIADD3 UR5, UPT, UPT, UR5, 0x8, URZ ;  /* 0x0000000805057890 */ /* 0x000fcc000fffe0ff */
[----:B------:R-:W-:Y:S01]  /*197f0*/  ISETP.NE.AND P0, PT, R10, UR5, PT ;  /* 0x000000050a007c0c */ /* 0x000fe2000bf05270 */
[----:B--2---:R-:W-:Y:S02]  /*19800*/  DMUL R12, R12, 0.5 ;  /* 0x3fe000000c0c7828 */ /* 0x004fe40000000000 */
[----:B---3--:R-:W-:Y:S02]  /*19810*/  DMUL R14, R14, 0.5 ;  /* 0x3fe000000e0e7828 */ /* 0x008fe40000000000 */
[----:B----4-:R-:W-:-:S04]  /*19820*/  DMUL R18, R16, 0.5 ;  /* 0x3fe0000010127828 */ /* 0x010fc80000000000 */
[----:B-----5:R-:W-:Y:S02]  /*19830*/  DFMA R12, -R2, R12, RZ ;  /* 0x0000000c020c722b */ /* 0x020fe400000001ff */
[----:B------:R-:W-:Y:S02]  /*19840*/  DMUL R20, R20, 0.5 ;  /* 0x3fe0000014147828 */ /* 0x000fe40000000000 */
[----:B------:R-:W-:Y:S02]  /*19850*/  DFMA R16, -R2, R14, RZ ;  /* 0x0000000e0210722b */ /* 0x000fe400000001ff */
[----:B------:R-:W-:Y:S01]  /*19860*/  DMUL R22, R22, 0.5 ;  /* 0x3fe0000016167828 */ /* 0x000fe20000000000 */
[----:B0-----:R-:W-:Y:S01]  /*19870*/  IMAD.WIDE R14, R31, 0x8, R4 ;  /* 0x000000081f0e7825 */ /* 0x001fe200078e0204 */
[----:B------:R-:W-:Y:S02]  /*19880*/  DFMA R18, -R2, R18, RZ ;  /* 0x000000120212722b */ /* 0x000fe400000001ff */
[----:B------:R-:W-:-:S02]  /*19890*/  DMUL R24, R24, 0.5 ;  /* 0x3fe0000018187828 */ /* 0x000fc40000000000 */
[----:B------:R-:W-:Y:S01]  /*198a0*/  DFMA R20, -R2, R20, RZ ;  /* 0x000000140214722b */ /* 0x000fe200000001ff */
[----:B------:R0:W-:Y:S01]  /*198b0*/  STG.E.64 desc[UR8][R14.64], R12 ;  /* 0x0000000c0e007986 */ /* 0x0001e2000c101b08 */
[----:B------:R-:W-:Y:S02]  /*198c0*/  DMUL R26, R26, 0.5 ;  /* 0x3fe000001a1a7828 */ /* 0x000fe40000000000 */
[----:B------:R-:W-:Y:S01]  /*198d0*/  DFMA R22, -R2, R22, RZ ;  /* 0x000000160216722b */ /* 0x000fe200000001ff */
[----:B------:R0:W-:Y:S01]  /*198e0*/  STG.E.64 desc[UR8][R14.64+0x8], R16 ;  /* 0x000008100e007986 */ /* 0x0001e2000c101b08 */
[----:B------:R-:W-:Y:S02]  /*198f0*/  DMUL R28, R28, 0.5 ;  /* 0x3fe000001c1c7828 */ /* 0x000fe40000000000 */
[C---:B------:R-:W-:Y:S01]  /*19900*/  DFMA R24, -R2.reuse, R24, RZ ;  /* 0x000000180218722b */ /* 0x040fe200000001ff */
[----:B------:R0:W-:Y:S01]  /*19910*/  STG.E.64 desc[UR8][R14.64+0x10], R18 ;  /* 0x000010120e007986 */ /* 0x0001e2000c101b08 */
[----:B------:R-:W-:-:S03]  /*19920*/  DFMA R26, -R2, R26, RZ ;  /* 0x0000001a021a722b */ /* 0x000fc600000001ff */
[----:B------:R0:W-:Y:S01]  /*19930*/  STG.E.64 desc[UR8][R14.64+0x18], R20 ;  /* 0x000018140e007986 */ /* 0x0001e2000c101b08 */
[----:B------:R-:W-:-:S03]  /*19940*/  DFMA R28, -R2, R28, RZ ;  /* 0x0000001c021c722b */ /* 0x000fc600000001ff */
[----:B------:R0:W-:Y:S04]  /*19950*/  STG.E.64 desc[UR8][R14.64+0x20], R22 ;  /* 0x000020160e007986 */ /* 0x0001e8000c101b08 */
[----:B------:R0:W-:Y:S04]  /*19960*/  STG.E.64 desc[UR8][R14.64+0x28], R24 ;  /* 0x000028180e007986 */ /* 0x0001e8000c101b08 */
[----:B------:R0:W-:Y:S04]  /*19970*/  STG.E.64 desc[UR8][R14.64+0x30], R26 ;  /* 0x0000301a0e007986 */ /* 0x0001e8000c101b08 */
[----:B------:R0:W-:Y:S01]  /*19980*/  STG.E.64 desc[UR8][R14.64+0x38], R28 ;  /* 0x0000381c0e007986 */ /* 0x0001e2000c101b08 */
[----:B------:R-:W-:Y:S05]  /*19990*/  @P0 BRA `(.L_x_372) ;  /* 0xfffffffc00640947 */ /* 0x000fea000383ffff */
.L_x_371:
[----:B------:R-:W-:Y:S05]  /*199a0*/  BRA.U !UP1, `(.L_x_373) ;  /* 0x0000000109d87547 */ /* 0x000fea000b800000 */
[----:B------:R-:W-:-:S04]  /*199b0*/  LOP3.LUT R5, R8, 0x7, RZ, 0xc0, !PT ;  /* 0x0000000708057812 */ /* 0x000fc800078ec0ff */
[C---:B------:R-:W-:Y:S02]  /*199c0*/  IADD3 R4, PT, PT, R5.reuse, -0x1, RZ ;  /* 0xffffffff05047810 */ /* 0x040fe40007ffe0ff */
[----:B------:R-:W-:Y:S02]  /*199d0*/  LOP3.LUT P1, RZ, R5, 0x3, RZ, 0xc0, !PT ;  /* 0x0000000305ff7812 */ /* 0x000fe4000782c0ff */
[----:B------:R-:W-:-:S13]  /*199e0*/  ISETP.GE.U32.AND P0, PT, R4, 0x3, PT ;  /* 0x000000030400780c */ /* 0x000fda0003f06070 */
[----:B------:R-:W-:Y:S05]  /*199f0*/  @!P0 BRA `(.L_x_374) ;  /* 0x0000000000588947 */ /* 0x000fea0003800000 */
[----:B------:R-:W-:Y:S01]  /*19a00*/  IMAD R4, R36, R7, R10 ;  /* 0x0000000724047224 */ /* 0x000fe200078e020a */
[----:B0-----:R-:W0:Y:S03]  /*19a10*/  LDC.64 R20, c[0x0][0x3e0] ;  /* 0x0000f800ff147b82 */ /* 0x001e260000000a00 */
[----:B------:R-:W-:-:S05]  /*19a20*/  IMAD R11, R4, 0x8, R9 ;  /* 0x00000008040b7824 */ /* 0x000fca00078e0209 */
[----:B------:R-:W2:Y:S04]  /*19a30*/  LDL.64 R4, [R11] ;  /* 0x000000000b047983 */ /* 0x000ea80000100a00 */
[----:B-1234-:R-:W2:Y:S04]  /*19a40*/  LDL.64 R12, [R11+0x8] ;  /* 0x000008000b0c7983 */ /* 0x01eea80000100a00 */
[----:B------:R-:W3:Y:S04]  /*19a50*/  LDL.64 R14, [R11+0x10] ;  /* 0x000010000b0e7983 */ /* 0x000ee80000100a00 */
[----:B------:R-:W4:Y:S01]  /*19a60*/  LDL.64 R18, [R11+0x18] ;  /* 0x000018000b127983 */ /* 0x000f220000100a00 */
[----:B------:R-:W-:-:S02]  /*19a70*/  IMAD R23, R6, R7, R10 ;  /* 0x0000000706177224 */ /* 0x000fc400078e020a */
[----:B------:R-:W-:Y:S01]  /*19a80*/  VIADD R10, R10, 0x4 ;  /* 0x000000040a0a7836 */ /* 0x000fe20000000000 */
[----:B------:R-:W-:Y:S02]  /*19a90*/  DMUL R4, R4, 0.5 ;  /* 0x3fe0000004047828 */ /* 0x000fe40000000000 */
[----:B--2---:R-:W-:Y:S02]  /*19aa0*/  DMUL R12, R12, 0.5 ;  /* 0x3fe000000c0c7828 */ /* 0x004fe40000000000 */
[----:B---3--:R-:W-:-:S04]  /*19ab0*/  DMUL R16, R14, 0.5 ;  /* 0x3fe000000e107828 */ /* 0x008fc80000000000 */
[----:B-----5:R-:W-:Y:S02]  /*19ac0*/  DFMA R4, -R2, R4, RZ ;  /* 0x000000040204722b */ /* 0x020fe400000001ff */
[----:B----4-:R-:W-:Y:S02]  /*19ad0*/  DMUL R18, R18, 0.5 ;  /* 0x3fe0000012127828 */ /* 0x010fe40000000000 */
[C---:B------:R-:W-:Y:S02]  /*19ae0*/  DFMA R14, -R2.reuse, R12, RZ ;  /* 0x0000000c020e722b */ /* 0x040fe400000001ff */
[----:B------:R-:W-:Y:S01]  /*19af0*/  DFMA R16, -R2, R16, RZ ;  /* 0x000000100210722b */ /* 0x000fe200000001ff */
[----:B0-----:R-:W-:-:S03]  /*19b00*/  IMAD.WIDE R12, R23, 0x8, R20 ;  /* 0x00000008170c7825 */ /* 0x001fc600078e0214 */
[----:B------:R-:W-:Y:S02]  /*19b10*/  DFMA R18, -R2, R18, RZ ;  /* 0x000000120212722b */ /* 0x000fe400000001ff */
[----:B------:R0:W-:Y:S04]  /*19b20*/  STG.E.64 desc[UR8][R12.64], R4 ;  /* 0x000000040c007986 */ /* 0x0001e8000c101b08 */
[----:B------:R0:W-:Y:S04]  /*19b30*/  STG.E.64 desc[UR8][R12.64+0x8], R14 ;  /* 0x0000080e0c007986 */ /* 0x0001e8000c101b08 */
[----:B------:R0:W-:Y:S04]  /*19b40*/  STG.E.64 desc[UR8][R12.64+0x10], R16 ;  /* 0x000010100c007986 */ /* 0x0001e8000c101b08 */
[----:B------:R0:W-:Y:S02]  /*19b50*/  STG.E.64 desc[UR8][R12.64+0x18], R18 ;  /* 0x000018120c007986 */ /* 0x0001e4000c101b08 */
.L_x_374:
[----:B------:R-:W-:Y:S05]  /*19b60*/  @!P1 BRA `(.L_x_373) ;  /* 0x0000000000689947 */ /* 0x000fea0003800000 */
[C---:B------:R-:W-:Y:S02]  /*19b70*/  LOP3.LUT P0, RZ, R0.reuse, 0x3, RZ, 0xc0, !PT ;  /* 0x0000000300ff7812 */ /* 0x040fe4000780c0ff */
[----:B0-----:R-:W-:-:S04]  /*19b80*/  LOP3.LUT R4, R0, 0x1, RZ, 0xc0, !PT ;  /* 0x0000000100047812 */ /* 0x001fc800078ec0ff */
[----:B------:R-:W-:-:S07]  /*19b90*/  ISETP.NE.U32.AND P1, PT, R4, 0x1, PT ;  /* 0x000000010400780c */ /* 0x000fce0003f25070 */
[-CC-:B--23--:R-:W-:Y:S01]  /*19ba0*/  @P0 IMAD R23, R6, R7.reuse, R10.reuse ;  /* 0x0000000706170224 */ /* 0x18cfe200078e020a */
[----:B-1--4-:R-:W0:Y:S01]  /*19bb0*/  @P0 LDC.64 R14, c[0x0][0x3e0] ;  /* 0x0000f800ff0e0b82 */ /* 0x012e220000000a00 */
[----:B------:R-:W-:Y:S01]  /*19bc0*/  @P0 IMAD R12, R36, R7, R10 ;  /* 0x00000007240c0224 */ /* 0x000fe200078e020a */
[----:B------:R-:W-:-:S03]  /*19bd0*/  @P0 IADD3 R10, PT, PT, R10, 0x2, RZ ;  /* 0x000000020a0a0810 */ /* 0x000fc60007ffe0ff */
[--C-:B------:R-:W-:Y:S02]  /*19be0*/  @P0 IMAD R20, R12, 0x8, R9.reuse ;  /* 0x000000080c140824 */ /* 0x100fe400078e0209 */
[----:B------:R-:W-:Y:S01]  /*19bf0*/  @P1 IMAD R4, R36, R7, R10 ;  /* 0x0000000724041224 */ /* 0x000fe200078e020a */
[----:B------:R-:W1:Y:S02]  /*19c00*/  @P1 LDC.64 R18, c[0x0][0x3e0] ;  /* 0x0000f800ff121b82 */ /* 0x000e640000000a00 */
[----:B------:R-:W2:Y:S01]  /*19c10*/  @P0 LDL.64 R12, [R20] ;  /* 0x00000000140c0983 */ /* 0x000ea20000100a00 */
[----:B------:R-:W-:-:S03]  /*19c20*/  @P1 IMAD R11, R4, 0x8, R9 ;  /* 0x00000008040b1824 */ /* 0x000fc600078e0209 */
[----:B------:R-:W3:Y:S04]  /*19c30*/  @P0 LDL.64 R16, [R20+0x8] ;  /* 0x0000080014100983 */ /* 0x000ee80000100a00 */
[----:B------:R-:W4:Y:S01]  /*19c40*/  @P1 LDL.64 R4, [R11] ;  /* 0x000000000b041983 */ /* 0x000f220000100a00 */
[----:B------:R-:W-:Y:S02]  /*19c50*/  @P1 IMAD R21, R6, R7, R10 ;  /* 0x0000000706151224 */ /* 0x000fe400078e020a */
[----:B0-----:R-:W-:Y:S01]  /*19c60*/  @P0 IMAD.WIDE R14, R23, 0x8, R14 ;  /* 0x00000008170e0825 */ /* 0x001fe200078e020e */
[----:B--2---:R-:W-:Y:S02]  /*19c70*/  @P0 DMUL R12, R12, 0.5 ;  /* 0x3fe000000c0c0828 */ /* 0x004fe40000000000 */
[----:B---3--:R-:W-:-:S02]  /*19c80*/  @P0 DMUL R16, R16, 0.5 ;  /* 0x3fe0000010100828 */ /* 0x008fc40000000000 */
[----:B----4-:R-:W-:-:S04]  /*19c90*/  @P1 DMUL R4, R4, -0.5 ;  /* 0xbfe0000004041828 */ /* 0x010fc80000000000 */
[C---:B-----5:R-:W-:Y:S02]  /*19ca0*/  @P0 DFMA R12, -R2.reuse, R12, RZ ;  /* 0x0000000c020c022b */ /* 0x060fe400000001ff */
[C---:B------:R-:W-:Y:S02]  /*19cb0*/  @P0 DFMA R16, -R2.reuse, R16, RZ ;  /* 0x000000100210022b */ /* 0x040fe400000001ff */
[----:B------:R-:W-:Y:S01]  /*19cc0*/  @P1 DFMA R4, R2, R4, RZ ;  /* 0x000000040204122b */ /* 0x000fe200000000ff */
[----:B-1----:R-:W-:Y:S02]  /*19cd0*/  @P1 IMAD.WIDE R2, R21, 0x8, R18 ;  /* 0x0000000815021825 */ /* 0x002fe400078e0212 */
[----:B------:R0:W-:Y:S04]  /*19ce0*/  @P0 STG.E.64 desc[UR8][R14.64], R12 ;  /* 0x0000000c0e000986 */ /* 0x0001e8000c101b08 */
[----:B------:R0:W-:Y:S04]  /*19cf0*/  @P0 STG.E.64 desc[UR8][R14.64+0x8], R16 ;  /* 0x000008100e000986 */ /* 0x0001e8000c101b08 */
[----:B------:R0:W-:Y:S02]  /*19d00*/  @P1 STG.E.64 desc[UR8][R2.64], R4 ;  /* 0x0000000402001986 */ /* 0x0001e4000c101b08 */
.L_x_373:
[----:B------:R-:W-:-:S13]  /*19d10*/  ISETP.NE.AND P0, PT, R7, UR4, PT ;  /* 0x0000000407007c0c */ /* 0x000fda000bf05270 */
[----:B------:R-:W-:Y:S05]  /*19d20*/  @!P0 EXIT ;  /* 0x000000000000894d */ /* 0x000fea0003800000 */
[----:B------:R-:W-:Y:S01]  /*19d30*/  IADD3 R0, PT, PT, R0, 0x1, RZ ;  /* 0x0000000100007810 */ /* 0x000fe20007ffe0ff */
[----:B------:R-:W-:Y:S06]  /*19d40*/  BRA `(.L_x_375) ;  /* 0xfffffff800387947 */ /* 0x000fec000383ffff */
.L_x_370:
[----:B------:R-:W-:Y:S01]  /*19d50*/  LOP3.LUT R0, R0, 0x7ffffff0, RZ, 0xc0, !PT ;  /* 0x7ffffff000007812 */ /* 0x000fe200078ec0ff */
[----:B------:R-:W-:-:S04]  /*19d60*/  IMAD.MOV.U32 R2, RZ, RZ, RZ ;  /* 0x000000ffff027224 */ /* 0x000fc800078e00ff */
[----:B------:R-:W-:-:S07]  /*19d70*/  IMAD.MOV R3, RZ, RZ, -R0 ;  /* 0x000000ffff037224 */ /* 0x000fce00078e0a00 */
.L_x_382:
[----:B0-----:R-:W0:Y:S02]  /*19d80*/  LDC R7, c[0x0][0x410] ;  /* 0x00010400ff077b82 */ /* 0x001e240000000800 */
[----:B0-----:R-:W-:-:S05]  /*19d90*/  IMAD R4, R36, R7, R2 ;  /* 0x0000000724047224 */ /* 0x001fca00078e0202 */
[----:B------:R-:W-:-:S06]  /*19da0*/  LEA R18, R4, R9, 0x3 ;  /* 0x0000000904127211 */ /* 0x000fcc00078e18ff */
[----:B------:R-:W5:Y:S01]  /*19db0*/  LDL.64 R18, [R18] ;  /* 0x0000000012127983 */ /* 0x000f620000100a00 */
[----:B------:R-:W-:Y:S02]  /*19dc0*/  IMAD.MOV.U32 R5, RZ, RZ, RZ ;  /* 0x000000ffff057224 */ /* 0x000fe400078e00ff */
[----:B------:R-:W-:Y:S02]  /*19dd0*/  IMAD R4, R37, R7, R2 ;  /* 0x0000000725047224 */ /* 0x000fe400078e0202 */
[----:B------:R-:W-:-:S07]  /*19de0*/  IMAD.IADD R6, R2, 0x1, R7 ;  /* 0x0000000102067824 */ /* 0x000fce00078e0207 */
.L_x_381:
[----:B------:R-:W-:Y:S02]  /*19df0*/  ISETP.GE.U32.AND P0, PT, R36, 0xf, PT ;  /* 0x0000000f2400780c */ /* 0x000fe40003f06070 */
[----:B--23--:R-:W-:Y:S02]  /*19e00*/  CS2R R28, SRZ ;  /* 0x00000000001c7805 */ /* 0x00cfe4000001ff00 */
[----:B------:R-:W-:-:S09]  /*19e10*/  MOV R7, RZ ;  /* 0x000000ff00077202 */ /* 0x000fd20000000f00 */
[----:B0-----:R-:W-:Y:S05]  /*19e20*/  @!P0 BRA `(.L_x_376) ;  /* 0x00000008005c8947 */ /* 0x001fea0003800000 */
[----:B------:R-:W0:Y:S01]  /*19e30*/  LDC R8, c[0x0][0x410] ;  /* 0x00010400ff087b82 */ /* 0x000e220000000800 */
[----:B------:R-:W-:Y:S01]  /*19e40*/  IMAD.MOV.U32 R14, RZ, RZ, R2 ;  /* 0x000000ffff0e7224 */ /* 0x000fe200078e0002 */
[-C--:B------:R-:W-:Y:S01]  /*19e50*/  MOV R10, R5.reuse ;  /* 0x00000005000a7202 */ /* 0x080fe20000000f00 */
[----:B-1--4-:R-:W-:Y:S01]  /*19e60*/  IMAD.MOV.U32 R12, RZ, RZ, R6 ;  /* 0x000000ffff0c7224 */ /* 0x012fe200078e0006 */
[----:B------:R-:W-:Y:S01]  /*19e70*/  CS2R R28, SRZ ;  /* 0x00000000001c7805 */ /* 0x000fe2000001ff00 */
[----:B------:R-:W-:Y:S02]  /*19e80*/  IMAD.MOV.U32 R7, RZ, RZ, R3 ;  /* 0x000000ffff077224 */ /* 0x000fe400078e0003 */
[C-C-:B0-----:R-:W-:Y:S01]  /*19e90*/  IMAD R15, R8.reuse, 0xf, R2.reuse ;  /* 0x0000000f080f7824 */ /* 0x141fe200078e0202 */
[C---:B------:R-:W-:Y:S01]  /*19ea0*/  LEA R42, R8.reuse, R2, 0x2 ;  /* 0x00000002082a7211 */ /* 0x040fe200078e10ff */
[C-C-:B------:R-:W-:Y:S01]  /*19eb0*/  IMAD R17, R8.reuse, 0xe, R2.reuse ;  /* 0x0000000e08117824 */ /* 0x140fe200078e0202 */
[C---:B------:R-:W-:Y:S01]  /*19ec0*/  LEA R47, R8.reuse, R5, 0x1 ;  /* 0x00000005082f7211 */ /* 0x040fe200078e08ff */
[----:B------:R-:W-:-:S02]  /*19ed0*/  IMAD R39, R8, 0xc, R2 ;  /* 0x0000000c08277824 */ /* 0x000fc400078e0202 */
[C-C-:B------:R-:W-:Y:S02]  /*19ee0*/  IMAD R16, R8.reuse, 0xd, R2.reuse ;  /* 0x0000000d08107824 */ /* 0x140fe400078e0202 */
[C-C-:B------:R-:W-:Y:S02]  /*19ef0*/  IMAD R35, R8.reuse, 0x8, R2.reuse ;  /* 0x0000000808237824 */ /* 0x140fe400078e0202 */
[C-C-:B------:R-:W-:Y:S02]  /*19f00*/  IMAD R30, R8.reuse, 0x9, R2.reuse ;  /* 0x00000009081e7824 */ /* 0x140fe400078e0202 */
[C-C-:B------:R-:W-:Y:S02]  /*19f10*/  IMAD R33, R8.reuse, 0x6, R2.reuse ;  /* 0x0000000608217824 */ /* 0x140fe400078e0202 */
[C-C-:B------:R-:W-:Y:S02]  /*19f20*/  IMAD R34, R8.reuse, 0x5, R2.reuse ;  /* 0x0000000508227824 */ /* 0x140fe400078e0202 */
[----:B------:R-:W-:-:S02]  /*19f30*/  IMAD R32, R8, 0x7, R2 ;  /* 0x0000000708207824 */ /* 0x000fc400078e0202 */
[C-C-:B------:R-:W-:Y:S02]  /*19f40*/  IMAD R31, R8.reuse, 0xa, R2.reuse ;  /* 0x0000000a081f7824 */ /* 0x140fe400078e0202 */
[C-C-:B------:R-:W-:Y:S02]  /*19f50*/  IMAD R38, R8.reuse, 0xb, R2.reuse ;  /* 0x0000000b08267824 */ /* 0x140fe400078e0202 */
[C-C-:B------:R-:W-:Y:S02]  /*19f60*/  IMAD R11, R8.reuse, 0x2, R2.reuse ;  /* 0x00000002080b7824 */ /* 0x140fe400078e0202 */
[C---:B------:R-:W-:Y:S02]  /*19f70*/  IMAD R40, R8.reuse, 0x3, R2 ;  /* 0x0000000308287824 */ /* 0x040fe400078e0202 */
[----:B------:R-:W-:Y:S02]  /*19f80*/  IMAD.IADD R13, R5, 0x1, R8 ;  /* 0x00000001050d7824 */ /* 0x000fe400078e0208 */
        /* <DEDUP_REMOVED lines=10> */
[C-C-:B------:R-:W-:Y:S02]  /*1a030*/  IMAD R58, R8.reuse, 0xd, R5.reuse ;  /* 0x0000000d083a7824 */ /* 0x140fe400078e0205 */
[C-C-:B------:R-:W-:Y:S02]  /*1a040*/  IMAD R59, R8.reuse, 0xe, R5.reuse ;  /* 0x0000000e083b7824 */ /* 0x140fe400078e0205 */
[----:B------:R-:W-:-:S07]  /*1a050*/  IMAD R60, R8, 0xf, R5 ;  /* 0x0000000f083c7824 */ /* 0x000fce00078e0205 */
.L_x_377:
[----:B------:R-:W-:Y:S01]  /*1a060*/  LEA R61, R14, R9, 0x3 ;  /* 0x000000090e3d7211 */ /* 0x000fe200078e18ff */
[----:B------:R-:W-:-:S04]  /*1a070*/  IMAD R62, R10, 0x8, R9 ;  /* 0x000000080a3e7824 */ /* 0x000fc800078e0209 */
[----:B------:R0:W2:Y:S04]  /*1a080*/  LDL.64 R24, [R61] ;  /* 0x000000003d187983 */ /* 0x0000a80000100a00 */
[----:B------:R1:W2:Y:S01]  /*1a090*/  LDL.64 R22, [R62] ;  /* 0x000000003e167983 */ /* 0x0002a20000100a00 */
[----:B------:R-:W-:Y:S01]  /*1a0a0*/  IMAD R63, R12, 0x8, R9 ;  /* 0x000000080c3f7824 */ /* 0x000fe200078e0209 */
[----:B------:R-:W-:-:S04]  /*1a0b0*/  LEA R64, R13, R9, 0x3 ;  /* 0x000000090d407211 */ /* 0x000fc800078e18ff */
[----:B------:R-:W3:Y:S04]  /*1a0c0*/  LDL.64 R20, [R63] ;  /* 0x000000003f147983 */ /* 0x000ee80000100a00 */
[----:B------:R-:W3:Y:S01]  /*1a0d0*/  LDL.64 R26, [R64] ;  /* 0x00000000401a7983 */ /* 0x000ee20000100a00 */
[--C-:B------:R-:W-:Y:S02]  /*1a0e0*/  IMAD R65, R11, 0x8, R9.reuse ;  /* 0x000000080b417824 */ /* 0x100fe400078e0209 */
[--C-:B------:R-:W-:Y:S01]  /*1a0f0*/  IMAD R66, R47, 0x8, R9.reuse ;  /* 0x000000082f427824 */ /* 0x100fe200078e0209 */
[----:B0-----:R-:W-:Y:S01]  /*1a100*/  LEA R61, R40, R9, 0x3 ;  /* 0x00000009283d7211 */ /* 0x001fe200078e18ff */
[----:B-1----:R-:W-:Y:S01]  /*1a110*/  IMAD R62, R48, 0x8, R9 ;  /* 0x00000008303e7824 */ /* 0x002fe200078e0209 */
[----:B--2---:R-:W-:Y:S01]  /*1a120*/  DFMA R22, R24, R22, R28 ;  /* 0x000000161816722b */ /* 0x004fe2000000001c */
[----:B------:R0:W2:Y:S04]  /*1a130*/  LDL.64 R24, [R65] ;  /* 0x0000000041187983 */ /* 0x0000a80000100a00 */
[----:B------:R-:W4:Y:S03]  /*1a140*/  LDL.64 R28, [R62] ;  /* 0x000000003e1c7983 */ /* 0x000f260000100a00 */
[----:B---3--:R-:W-:-:S02]  /*1a150*/  DFMA R26, R20, R26, R22 ;  /* 0x0000001a141a722b */ /* 0x008fc40000000016 */
[----:B------:R1:W2:Y:S04]  /*1a160*/  LDL.64 R22, [R66] ;  /* 0x0000000042167983 */ /* 0x0002a80000100a00 */
[----:B------:R-:W4:Y:S01]  /*1a170*/  LDL.64 R20, [R61] ;  /* 0x000000003d147983 */ /* 0x000f220000100a00 */
[--C-:B------:R-:W-:Y:S01]  /*1a180*/  IMAD R63, R42, 0x8, R9.reuse ;  /* 0x000000082a3f7824 */ /* 0x100fe200078e0209 */
[----:B------:R-:W-:Y:S01]  /*1a190*/  LEA R64, R49, R9, 0x3 ;  /* 0x0000000931407211 */ /* 0x000fe200078e18ff */
[--C-:B0-----:R-:W-:Y:S02]  /*1a1a0*/  IMAD R65, R34, 0x8, R9.reuse ;  /* 0x0000000822417824 */ /* 0x101fe400078e0209 */
[----:B-1----:R-:W-:Y:S01]  /*1a1b0*/  IMAD R66, R50, 0x8, R9 ;  /* 0x0000000832427824 */ /* 0x002fe200078e0209 */
[----:B--2---:R-:W-:Y:S01]  /*1a1c0*/  DFMA R22, R24, R22, R26 ;  /* 0x000000161816722b */ /* 0x004fe2000000001a */
[----:B------:R0:W2:Y:S04]  /*1a1d0*/  LDL.64 R24, [R63] ;  /* 0x000000003f187983 */ /* 0x0000a80000100a00 */
[----:B------:R-:W3:Y:S03]  /*1a1e0*/  LDL.64 R26, [R66] ;  /* 0x00000000421a7983 */ /* 0x000ee60000100a00 */
[----:B----4-:R-:W-:-:S02]  /*1a1f0*/  DFMA R28, R20, R28, R22 ;  /* 0x0000001c141c722b */ /* 0x010fc40000000016 */
[----:B------:R1:W2:Y:S04]  /*1a200*/  LDL.64 R22, [R64] ;  /* 0x0000000040167983 */ /* 0x0002a80000100a00 */
[----:B------:R-:W3:Y:S01]  /*1a210*/  LDL.64 R20, [R65] ;  /* 0x0000000041147983 */ /* 0x000ee20000100a00 */
[-C--:B------:R-:W-:Y:S01]  /*1a220*/  LEA R61, R33, R9.reuse, 0x3 ;  /* 0x00000009213d7211 */ /* 0x080fe200078e18ff */
[--C-:B------:R-:W-:Y:S02]  /*1a230*/  IMAD R62, R51, 0x8, R9.reuse ;  /* 0x00000008333e7824 */ /* 0x100fe400078e0209 */
[----:B0-----:R-:W-:Y:S01]  /*1a240*/  IMAD R63, R32, 0x8, R9 ;  /* 0x00000008203f7824 */ /* 0x001fe200078e0209 */
[----:B-1----:R-:W-:Y:S01]  /*1a250*/  LEA R64, R52, R9, 0x3 ;  /* 0x0000000934407211 */ /* 0x002fe200078e18ff */
[----:B--2---:R-:W-:Y:S01]  /*1a260*/  DFMA R22, R24, R22, R28 ;  /* 0x000000161816722b */ /* 0x004fe2000000001c */
[----:B------:R0:W2:Y:S04]  /*1a270*/  LDL.64 R24, [R61] ;  /* 0x000000003d187983 */ /* 0x0000a80000100a00 */
[----:B------:R-:W4:Y:S03]  /*1a280*/  LDL.64 R28, [R64] ;  /* 0x00000000401c7983 */ /* 0x000f260000100a00 */
[----:B---3--:R-:W-:-:S02]  /*1a290*/  DFMA R26, R20, R26, R22 ;  /* 0x0000001a141a722b */ /* 0x008fc40000000016 */
[----:B------:R1:W2:Y:S04]  /*1a2a0*/  LDL.64 R22, [R62] ;  /* 0x000000003e167983 */ /* 0x0002a80000100a00 */
[----:B------:R-:W4:Y:S01]  /*1a2b0*/  LDL.64 R20, [R63] ;  /* 0x000000003f147983 */ /* 0x000f220000100a00 */
[--C-:B------:R-:W-:Y:S02]  /*1a2c0*/  IMAD R65, R35, 0x8, R9.reuse ;  /* 0x0000000823417824 */ /* 0x100fe400078e0209 */
[--C-:B------:R-:W-:Y:S01]  /*1a2d0*/  IMAD R66, R53, 0x8, R9.reuse ;  /* 0x0000000835427824 */ /* 0x100fe200078e0209 */
[----:B0-----:R-:W-:Y:S01]  /*1a2e0*/  LEA R61, R30, R9, 0x3 ;  /* 0x000000091e3d7211 */ /* 0x001fe200078e18ff */
[----:B-1----:R-:W-:Y:S01]  /*1a2f0*/  IMAD R62, R54, 0x8, R9 ;  /* 0x00000008363e7824 */ /* 0x002fe200078e0209 */
[----:B--2---:R-:W-:Y:S01]  /*1a300*/  DFMA R22, R24, R22, R26 ;  /* 0x000000161816722b */ /* 0x004fe2000000001a */
[----:B------:R-:W2:Y:S04]  /*1a310*/  LDL.64 R24, [R65] ;  /* 0x0000000041187983 */ /* 0x000ea80000100a00 */
[----:B------:R-:W3:Y:S03]  /*1a320*/  LDL.64 R26, [R62] ;  /* 0x000000003e1a7983 */ /* 0x000ee60000100a00 */
[----:B----4-:R-:W-:-:S02]  /*1a330*/  DFMA R28, R20, R28, R22 ;  /* 0x0000001c141c722b */ /* 0x010fc40000000016 */
[----:B------:R-:W2:Y:S04]  /*1a340*/  LDL.64 R22, [R66] ;  /* 0x0000000042167983 */ /* 0x000ea80000100a00 */
[----:B------:R-:W3:Y:S01]  /*1a350*/  LDL.64 R20, [R61] ;  /* 0x000000003d147983 */ /* 0x000ee20000100a00 */
[----:B------:R-:W-:Y:S01]  /*1a360*/  LEA R63, R55, R9, 0x3 ;  /* 0x00000009373f7211 */ /* 0x000fe200078e18ff */
[--C-:B------:R-:W-:Y:S01]  /*1a370*/  IMAD R64, R56, 0x8, R9.reuse ;  /* 0x0000000838407824 */ /* 0x100fe200078e0209 */
[----:B--2---:R-:W-:Y:S01]  /*1a380*/  DFMA R22, R24, R22, R28 ;  /* 0x000000161816722b */ /* 0x004fe2000000001c */
[----:B------:R-:W-:-:S03]  /*1a390*/  IMAD R24, R31, 0x8, R9 ;  /* 0x000000081f187824 */ /* 0x000fc600078e0209 */
[----:B------:R-:W2:Y:S04]  /*1a3a0*/  LDL.64 R28, [R64] ;  /* 0x00000000401c7983 */ /* 0x000ea80000100a00 */
[----:B---3--:R-:W-:Y:S01]  /*1a3b0*/  DFMA R26, R20, R26, R22 ;  /* 0x0000001a141a722b */ /* 0x008fe20000000016 */
[----:B------:R-:W3:Y:S04]  /*1a3c0*/  LDL.64 R24, [R24] ;  /* 0x0000000018187983 */ /* 0x000ee80000100a00 */
[----:B------:R0:W3:Y:S01]  /*1a3d0*/  LDL.64 R22, [R63] ;  /* 0x000000003f167983 */ /* 0x0000e20000100a00 */
[----:B------:R-:W-:-:S06]  /*1a3e0*/  IMAD R20, R38, 0x8, R9 ;  /* 0x0000000826147824 */ /* 0x000fcc00078e0209 */
[----:B------:R-:W2:Y:S01]  /*1a3f0*/  LDL.64 R20, [R20] ;  /* 0x0000000014147983 */ /* 0x000ea20000100a00 */
[--C-:B------:R-:W-:Y:S01]  /*1a400*/  IMAD R61, R57, 0x8, R9.reuse ;  /* 0x00000008393d7824 */ /* 0x100fe200078e0209 */
[-C--:B0-----:R-:W-:Y:S01]  /*1a410*/  LEA R63, R58, R9.reuse, 0x3 ;  /* 0x000000093a3f7211 */ /* 0x081fe200078e18ff */
[----:B------:R-:W-:Y:S01]  /*1a420*/  IMAD R62, R16, 0x8, R9 ;  /* 0x00000008103e7824 */ /* 0x000fe200078e0209 */
[----:B---3--:R-:W-:Y:S01]  /*1a430*/  DFMA R22, R24, R22, R26 ;  /* 0x000000161816722b */ /* 0x008fe2000000001a */
[----:B------:R-:W-:Y:S01]  /*1a440*/  LEA R26, R39, R9, 0x3 ;  /* 0x00000009271a7211 */ /* 0x000fe200078e18ff */
[----:B------:R0:W3:Y:S05]  /*1a450*/  LDL.64 R24, [R61] ;  /* 0x000000003d187983 */ /* 0x0000ea0000100a00 */
[----:B------:R-:W3:Y:S01]  /*1a460*/  LDL.64 R26, [R26] ;  /* 0x000000001a1a7983 */ /* 0x000ee20000100a00 */
[----:B--2---:R-:W-:-:S03]  /*1a470*/  DFMA R28, R20, R28, R22 ;  /* 0x0000001c141c722b */ /* 0x004fc60000000016 */
[----:B------:R-:W2:Y:S04]  /*1a480*/  LDL.64 R22, [R62] ;  /* 0x000000003e167983 */ /* 0x000ea80000100a00 */
[----:B------:R-:W2:Y:S01]  /*1a490*/  LDL.64 R20, [R63] ;  /* 0x000000003f147983 */ /* 0x000ea20000100a00 */
[----:B0-----:R-:W-:Y:S01]  /*1a4a0*/  IMAD R61, R60, 0x8, R9 ;  /* 0x000000083c3d7824 */ /* 0x001fe200078e0209 */
[----:B---3--:R-:W-:Y:S01]  /*1a4b0*/  DFMA R24, R26, R24, R28 ;  /* 0x000000181a18722b */ /* 0x008fe2000000001c */
[----:B------:R-:W-:-:S03]  /*1a4c0*/  LEA R26, R15, R9, 0x3 ;  /* 0x000000090f1a7211 */ /* 0x000fc600078e18ff */
[----:B------:R-:W3:Y:S04]  /*1a4d0*/  LDL.64 R28, [R61] ;  /* 0x000000003d1c7983 */ /* 0x000ee80000100a00 */
[----:B--2---:R-:W-:Y:S01]  /*1a4e0*/  DFMA R20, R22, R20, R24 ;  /* 0x000000141614722b */ /* 0x004fe20000000018 */
[----:B------:R-:W3:Y:S01]  /*1a4f0*/  LDL.64 R26, [R26] ;  /* 0x000000001a1a7983 */ /* 0x000ee20000100a00 */
[--C-:B------:R-:W-:Y:S02]  /*1a500*/  IMAD R22, R17, 0x8, R9.reuse ;  /* 0x0000000811167824 */ /* 0x100fe400078e0209 */
[----:B------:R-:W-:-:S04]  /*1a510*/  IMAD R24, R59, 0x8, R9 ;  /* 0x000000083b187824 */ /* 0x000fc800078e0209 */
[----:B------:R-:W2:Y:S04]  /*1a520*/  LDL.64 R22, [R22] ;  /* 0x0000000016167983 */ /* 0x000ea80000100a00 */
[----:B------:R-:W2:Y:S01]  /*1a530*/  LDL.64 R24, [R24] ;  /* 0x0000000018187983 */ /* 0x000ea20000100a00 */
[----:B------:R-:W-:-:S05]  /*1a540*/  VIADD R7, R7, 0x10 ;  /* 0x0000001007077836 */ /* 0x000fca0000000000 */
[----:B------:R-:W-:Y:S01]  /*1a550*/  ISETP.NE.AND P0, PT, R7, RZ, PT ;  /* 0x000000ff0700720c */ /* 0x000fe20003f05270 */
[C---:B------:R-:W-:Y:S01]  /*1a560*/  IMAD R47, R8.reuse, 0x10, R47 ;  /* 0x00000010082f7824 */ /* 0x040fe200078e022f */
[C---:B------:R-:W-:Y:S01]  /*1a570*/  LEA R13, R8.reuse, R13, 0x4 ;  /* 0x0000000d080d7211 */ /* 0x040fe200078e20ff */
        /* <DEDUP_REMOVED lines=20> */
[----:B------:R-:W-:-:S02]  /*1a6c0*/  IMAD R11, R8, 0x10, R11 ;  /* 0x00000010080b7824 */ /* 0x000fc400078e020b */
[C---:B------:R-:W-:Y:S02]  /*1a6d0*/  IMAD R42, R8.reuse, 0x10, R42 ;  /* 0x00000010082a7824 */ /* 0x040fe400078e022a */
[C---:B------:R-:W-:Y:S02]  /*1a6e0*/  IMAD R34, R8.reuse, 0x10, R34 ;  /* 0x0000001008227824 */ /* 0x040fe400078e0222 */
[C---:B------:R-:W-:Y:S02]  /*1a6f0*/  IMAD R32, R8.reuse, 0x10, R32 ;  /* 0x0000001008207824 */ /* 0x040fe400078e0220 */
[C---:B------:R-:W-:Y:S02]  /*1a700*/  IMAD R35, R8.reuse, 0x10, R35 ;  /* 0x0000001008237824 */ /* 0x040fe400078e0223 */
[C---:B------:R-:W-:Y:S02]  /*1a710*/  IMAD R31, R8.reuse, 0x10, R31 ;  /* 0x00000010081f7824 */ /* 0x040fe400078e021f */
[----:B------:R-:W-:-:S02]  /*1a720*/  IMAD R38, R8, 0x10, R38 ;  /* 0x0000001008267824 */ /* 0x000fc400078e0226 */
[C---:B------:R-:W-:Y:S02]  /*1a730*/  IMAD R16, R8.reuse, 0x10, R16 ;  /* 0x0000001008107824 */ /* 0x040fe400078e0210 */
[C---:B------:R-:W-:Y:S02]  /*1a740*/  IMAD R17, R8.reuse, 0x10, R17 ;  /* 0x0000001008117824 */ /* 0x040fe400078e0211 */
[----:B------:R-:W-:Y:S01]  /*1a750*/  IMAD R14, R8, 0x10, R14 ;  /* 0x00000010080e7824 */ /* 0x000fe200078e020e */
[----:B--2---:R-:W-:-:S08]  /*1a760*/  DFMA R20, R22, R24, R20 ;  /* 0x000000181614722b */ /* 0x004fd00000000014 */
[----:B---3--:R-:W-:Y:S01]  /*1a770*/  DFMA R28, R26, R28, R20 ;  /* 0x0000001c1a1c722b */ /* 0x008fe20000000014 */
[----:B------:R-:W-:Y:S10]  /*1a780*/  @P0 BRA `(.L_x_377) ;  /* 0xfffffff800340947 */ /* 0x000ff4000383ffff */
[----:B------:R-:W-:-:S07]  /*1a790*/  IMAD.MOV.U32 R7, RZ, RZ, R0 ;  /* 0x000000ffff077224 */ /* 0x000fce00078e0000 */
.L_x_376:
[----:B------:R-:W-:-:S13]  /*1a7a0*/  ISETP.NE.AND P0, PT, R46, RZ, PT ;  /* 0x000000ff2e00720c */ /* 0x000fda0003f05270 */
[----:B------:R-:W-:Y:S05]  /*1a7b0*/  @!P0 BRA `(.L_x_378) ;  /* 0x0000000400e48947 */ /* 0x000fea0003800000 */
[----:B------:R-:W-:Y:S02]  /*1a7c0*/  ISETP.GE.U32.AND P0, PT, R45, 0x7, PT ;  /* 0x000000072d00780c */ /* 0x000fe40003f06070 */
[----:B------:R-:W-:-:S11]  /*1a7d0*/  ISETP.NE.AND P1, PT, R44, RZ, PT ;  /* 0x000000ff2c00720c */ /* 0x000fd60003f25270 */
[----:B------:R-:W-:Y:S05]  /*1a7e0*/  @!P0 BRA `(.L_x_379) ;  /* 0x0000000000e88947 */ /* 0x000fea0003800000 */
[----:B------:R-:W0:Y:S02]  /*1a7f0*/  LDC R8, c[0x0][0x410] ;  /* 0x00010400ff087b82 */ /* 0x000e240000000800 */
[CC--:B0-----:R-:W-:Y:S02]  /*1a800*/  IMAD R10, R7.reuse, R8.reuse, R2 ;  /* 0x00000008070a7224 */ /* 0x0c1fe400078e0202 */
[----:B------:R-:W-:-:S03]  /*1a810*/  IMAD R11, R7, R8, R5 ;  /* 0x00000008070b7224 */ /* 0x000fc600078e0205 */
[C---:B------:R-:W-:Y:S01]  /*1a820*/  LEA R54, R10.reuse, R9, 0x3 ;  /* 0x000000090a367211 */ /* 0x040fe200078e18ff */
[C---:B------:R-:W-:Y:S01]  /*1a830*/  IMAD R52, R11.reuse, 0x8, R9 ;  /* 0x000000080b347824 */ /* 0x040fe200078e0209 */
[----:B-1--4-:R-:W-:Y:S01]  /*1a840*/  IADD3 R12, PT, PT, R11, R8, RZ ;  /* 0x000000080b0c7210 */ /* 0x012fe20007ffe0ff */
[----:B------:R-:W-:-:S03]  /*1a850*/  IMAD.IADD R10, R10, 0x1, R8 ;  /* 0x000000010a0a7824 */ /* 0x000fc600078e0208 */
[----:B------:R-:W2:Y:S01]  /*1a860*/  LDL.64 R54, [R54] ;  /* 0x0000000036367983 */ /* 0x000ea20000100a00 */
[----:B------:R-:W-:-:S03]  /*1a870*/  IMAD R11, R10, 0x8, R9 ;  /* 0x000000080a0b7824 */ /* 0x000fc600078e0209 */
[----:B------:R-:W2:Y:S01]  /*1a880*/  LDL.64 R52, [R52] ;  /* 0x0000000034347983 */ /* 0x000ea20000100a00 */
[--C-:B------:R-:W-:Y:S01]  /*1a890*/  IMAD R13, R12, 0x8, R9.reuse ;  /* 0x000000080c0d7824 */ /* 0x100fe200078e0209 */
[----:B------:R-:W-:Y:S01]  /*1a8a0*/  IADD3 R14, PT, PT, R10, R8, RZ ;  /* 0x000000080a0e7210 */ /* 0x000fe20007ffe0ff */
[--C-:B------:R-:W-:Y:S01]  /*1a8b0*/  IMAD.IADD R16, R12, 0x1, R8.reuse ;  /* 0x000000010c107824 */ /* 0x100fe200078e0208 */
[----:B------:R-:W3:Y:S04]  /*1a8c0*/  LDL.64 R10, [R11] ;  /* 0x000000000b0a7983 */ /* 0x000ee80000100a00 */
[----:B------:R-:W3:Y:S01]  /*1a8d0*/  LDL.64 R12, [R13] ;  /* 0x000000000d0c7983 */ /* 0x000ee20000100a00 */
[----:B------:R-:W-:Y:S01]  /*1a8e0*/  IMAD R15, R14, 0x8, R9 ;  /* 0x000000080e0f7824 */ /* 0x000fe200078e0209 */
[----:B------:R-:W-:Y:S01]  /*1a8f0*/  LEA R17, R16, R9, 0x3 ;  /* 0x0000000910117211 */ /* 0x000fe200078e18ff */
[----:B------:R-:W-:-:S02]  /*1a900*/  IMAD.IADD R20, R14, 0x1, R8 ;  /* 0x000000010e147824 */ /* 0x000fc400078e0208 */
[--C-:B------:R-:W-:Y:S02]  /*1a910*/  IMAD.IADD R22, R16, 0x1, R8.reuse ;  /* 0x0000000110167824 */ /* 0x100fe400078e0208 */
[----:B------:R-:W4:Y:S01]  /*1a920*/  LDL.64 R14, [R15] ;  /* 0x000000000f0e7983 */ /* 0x000f220000100a00 */
[----:B------:R-:W-:Y:S01]  /*1a930*/  LEA R21, R20, R9, 0x3 ;  /* 0x0000000914157211 */ /* 0x000fe200078e18ff */
[C-C-:B------:R-:W-:Y:S02]  /*1a940*/  IMAD R23, R22.reuse, 0x8, R9.reuse ;  /* 0x0000000816177824 */ /* 0x140fe400078e0209 */
[----:B------:R-:W4:Y:S01]  /*1a950*/  LDL.64 R16, [R17] ;  /* 0x0000000011107983 */ /* 0x000f220000100a00 */
[----:B------:R-:W-:Y:S01]  /*1a960*/  IADD3 R26, PT, PT, R22, R8, RZ ;  /* 0x00000008161a7210 */ /* 0x000fe20007ffe0ff */
[----:B------:R-:W-:Y:S02]  /*1a970*/  IMAD.IADD R24, R20, 0x1, R8 ;  /* 0x0000000114187824 */ /* 0x000fe400078e0208 */
[----:B------:R-:W4:Y:S02]  /*1a980*/  LDL.64 R20, [R21] ;  /* 0x0000000015147983 */ /* 0x000f240000100a00 */
[----:B------:R-:W-:-:S02]  /*1a990*/  IMAD R25, R24, 0x8, R9 ;  /* 0x0000000818197824 */ /* 0x000fc400078e0209 */
[----:B------:R-:W4:Y:S01]  /*1a9a0*/  LDL.64 R22, [R23] ;  /* 0x0000000017167983 */ /* 0x000f220000100a00 */
[--C-:B------:R-:W-:Y:S01]  /*1a9b0*/  IMAD R27, R26, 0x8, R9.reuse ;  /* 0x000000081a1b7824 */ /* 0x100fe200078e0209 */
[----:B------:R-:W-:Y:S01]  /*1a9c0*/  IADD3 R30, PT, PT, R24, R8, RZ ;  /* 0x00000008181e7210 */ /* 0x000fe20007ffe0ff */
[--C-:B------:R-:W-:Y:S01]  /*1a9d0*/  IMAD.IADD R32, R26, 0x1, R8.reuse ;  /* 0x000000011a207824 */ /* 0x100fe200078e0208 */
[----:B------:R-:W4:Y:S04]  /*1a9e0*/  LDL.64 R24, [R25] ;  /* 0x0000000019187983 */ /* 0x000f280000100a00 */
[----:B------:R-:W4:Y:S01]  /*1a9f0*/  LDL.64 R26, [R27] ;  /* 0x000000001b1a7983 */ /* 0x000f220000100a00 */
[----:B------:R-:W-:Y:S01]  /*1aa00*/  IMAD R31, R30, 0x8, R9 ;  /* 0x000000081e1f7824 */ /* 0x000fe200078e0209 */
[----:B------:R-:W-:Y:S01]  /*1aa10*/  LEA R33, R32, R9, 0x3 ;  /* 0x0000000920217211 */ /* 0x000fe200078e18ff */
[----:B------:R-:W-:-:S02]  /*1aa20*/  IMAD.IADD R34, R30, 0x1, R8 ;  /* 0x000000011e227824 */ /* 0x000fc400078e0208 */
[--C-:B------:R-:W-:Y:S02]  /*1aa30*/  IMAD.IADD R38, R32, 0x1, R8.reuse ;  /* 0x0000000120267824 */ /* 0x100fe400078e0208 */
[----:B------:R-:W4:Y:S01]  /*1aa40*/  LDL.64 R30, [R31] ;  /* 0x000000001f1e7983 */ /* 0x000f220000100a00 */
[----:B------:R-:W-:Y:S01]  /*1aa50*/  LEA R35, R34, R9, 0x3 ;  /* 0x0000000922237211 */ /* 0x000fe200078e18ff */
[--C-:B------:R-:W-:Y:S02]  /*1aa60*/  IMAD R39, R38, 0x8, R9.reuse ;  /* 0x0000000826277824 */ /* 0x100fe400078e0209 */
[----:B------:R-:W4:Y:S01]  /*1aa70*/  LDL.64 R32, [R33] ;  /* 0x0000000021207983 */ /* 0x000f220000100a00 */
[----:B------:R-:W-:Y:S01]  /*1aa80*/  IMAD.IADD R40, R34, 0x1, R8 ;  /* 0x0000000122287824 */ /* 0x000fe200078e0208 */
[----:B------:R-:W-:Y:S02]  /*1aa90*/  IADD3 R8, PT, PT, R38, R8, RZ ;  /* 0x0000000826087210 */ /* 0x000fe40007ffe0ff */
[----:B------:R-:W4:Y:S01]  /*1aaa0*/  LDL.64 R34, [R35] ;  /* 0x0000000023227983 */ /* 0x000f220000100a00 */
[----:B------:R-:W-:-:S03]  /*1aab0*/  IMAD R40, R40, 0x8, R9 ;  /* 0x0000000828287824 */ /* 0x000fc600078e0209 */
[----:B------:R-:W4:Y:S01]  /*1aac0*/  LDL.64 R38, [R39] ;  /* 0x0000000027267983 */ /* 0x000f220000100a00 */
[----:B------:R-:W-:-:S03]  /*1aad0*/  IMAD R8, R8, 0x8, R9 ;  /* 0x0000000808087824 */ /* 0x000fc600078e0209 */
[----:B------:R-:W4:Y:S04]  /*1aae0*/  LDL.64 R48, [R40] ;  /* 0x0000000028307983 */ /* 0x000f280000100a00 */
[----:B------:R-:W4:Y:S01]  /*1aaf0*/  LDL.64 R50, [R8] ;  /* 0x0000000008327983 */ /* 0x000f220000100a00 */
        /* <DEDUP_REMOVED lines=9> */
.L_x_379:
[----:B------:R-:W-:Y:S05]  /*1ab90*/  @!P1 BRA `(.L_x_378) ;  /* 0x0000000000ec9947 */ /* 0x000fea0003800000 */
[----:B------:R-:W-:Y:S02]  /*1aba0*/  ISETP.GE.U32.AND P0, PT, R43, 0x3, PT ;  /* 0x000000032b00780c */ /* 0x000fe40003f06070 */
[----:B------:R-:W-:-:S11]  /*1abb0*/  ISETP.NE.AND P1, PT, R41, RZ, PT ;  /* 0x000000ff2900720c */ /* 0x000fd60003f25270 */
[----:B------:R-:W-:Y:S05]  /*1abc0*/  @!P0 BRA `(.L_x_380) ;  /* 0x0000000000788947 */ /* 0x000fea0003800000 */
[----:B------:R-:W0:Y:S02]  /*1abd0*/  LDC R8, c[0x0][0x410] ;  /* 0x00010400ff087b82 */ /* 0x000e240000000800 */
[CC--:B0-----:R-:W-:Y:S02]  /*1abe0*/  IMAD R10, R7.reuse, R8.reuse, R2 ;  /* 0x00000008070a7224 */ /* 0x0c1fe400078e0202 */
[-C--:B-1--4-:R-:W-:Y:S02]  /*1abf0*/  IMAD R12, R7, R8.reuse, R5 ;  /* 0x00000008070c7224 */ /* 0x092fe400078e0205 */
[C-C-:B------:R-:W-:Y:S01]  /*1ac00*/  IMAD R11, R10.reuse, 0x8, R9.reuse ;  /* 0x000000080a0b7824 */ /* 0x140fe200078e0209 */
[----:B------:R-:W-:Y:S01]  /*1ac10*/  IADD3 R14, PT, PT, R10, R8, RZ ;  /* 0x000000080a0e7210 */ /* 0x000fe20007ffe0ff */
[C---:B------:R-:W-:Y:S02]  /*1ac20*/  IMAD R13, R12.reuse, 0x8, R9 ;  /* 0x000000080c0d7824 */ /* 0x040fe400078e0209 */
[----:B------:R-:W-:-:S02]  /*1ac30*/  IMAD.IADD R16, R12, 0x1, R8 ;  /* 0x000000010c107824 */ /* 0x000fc400078e0208 */
[----:B------:R-:W2:Y:S01]  /*1ac40*/  LDL.64 R10, [R11] ;  /* 0x000000000b0a7983 */ /* 0x000ea20000100a00 */
[----:B------:R-:W-:-:S03]  /*1ac50*/  IMAD R15, R14, 0x8, R9 ;  /* 0x000000080e0f7824 */ /* 0x000fc600078e0209 */
[----:B------:R-:W2:Y:S01]  /*1ac60*/  LDL.64 R12, [R13] ;  /* 0x000000000d0c7983 */ /* 0x000ea20000100a00 */
[-C--:B------:R-:W-:Y:S01]  /*1ac70*/  LEA R17, R16, R9.reuse, 0x3 ;  /* 0x0000000910117211 */ /* 0x080fe200078e18ff */
[--C-:B------:R-:W-:Y:S02]  /*1ac80*/  IMAD.IADD R20, R14, 0x1, R8.reuse ;  /* 0x000000010e147824 */ /* 0x100fe400078e0208 */
[----:B------:R-:W-:Y:S01]  /*1ac90*/  IMAD.IADD R22, R16, 0x1, R8 ;  /* 0x0000000110167824 */ /* 0x000fe200078e0208 */
[----:B------:R-:W3:Y:S02]  /*1aca0*/  LDL.64 R14, [R15] ;  /* 0x000000000f0e7983 */ /* 0x000ee40000100a00 */
[----:B------:R-:W-:Y:S02]  /*1acb0*/  LEA R21, R20, R9, 0x3 ;  /* 0x0000000914157211 */ /* 0x000fe400078e18ff */
[----:B------:R-:W3:Y:S01]  /*1acc0*/  LDL.64 R16, [R17] ;  /* 0x0000000011107983 */ /* 0x000ee20000100a00 */
[----:B------:R-:W-:-:S02]  /*1acd0*/  IMAD R23, R22, 0x8, R9 ;  /* 0x0000000816177824 */ /* 0x000fc400078e0209 */
[----:B------:R-:W-:Y:S01]  /*1ace0*/  IMAD.IADD R24, R20, 0x1, R8 ;  /* 0x0000000114187824 */ /* 0x000fe200078e0208 */
[----:B------:R-:W-:Y:S01]  /*1acf0*/  IADD3 R8, PT, PT, R22, R8, RZ ;  /* 0x0000000816087210 */ /* 0x000fe20007ffe0ff */
[----:B------:R-:W4:Y:S02]  /*1ad00*/  LDL.64 R20, [R21] ;  /* 0x0000000015147983 */ /* 0x000f240000100a00 */
[--C-:B------:R-:W-:Y:S02]  /*1ad10*/  IMAD R24, R24, 0x8, R9.reuse ;  /* 0x0000000818187824 */ /* 0x100fe400078e0209 */
        /* <DEDUP_REMOVED lines=8> */
[----:B------:R-:W-:-:S11]  /*1ada0*/  DFMA R28, R24, R26, R10 ;  /* 0x0000001a181c722b */ /* 0x000fd6000000000a */
.L_x_380:
[----:B------:R-:W-:Y:S05]  /*1adb0*/  @!P1 BRA `(.L_x_378) ;  /* 0x0000000000649947 */ /* 0x000fea0003800000 */
[----:B-1--4-:R-:W0:Y:S02]  /*1adc0*/  LDC R15, c[0x0][0x410] ;  /* 0x00010400ff0f7b82 */ /* 0x012e240000000800 */
[CC--:B0-----:R-:W-:Y:S02]  /*1add0*/  IMAD R8, R7.reuse, R15.reuse, R2 ;  /* 0x0000000f07087224 */ /* 0x0c1fe400078e0202 */
[----:B------:R-:W-:Y:S02]  /*1ade0*/  IMAD R14, R7, R15, R5 ;  /* 0x0000000f070e7224 */ /* 0x000fe400078e0205 */
[--C-:B------:R-:W-:Y:S02]  /*1adf0*/  IMAD R10, R8, 0x8, R9.reuse ;  /* 0x00000008080a7824 */ /* 0x100fe400078e0209 */
[----:B------:R-:W-:-:S04]  /*1ae00*/  IMAD R12, R14, 0x8, R9 ;  /* 0x000000080e0c7824 */ /* 0x000fc800078e0209 */
[----:B------:R-:W2:Y:S04]  /*1ae10*/  LDL.64 R10, [R10] ;  /* 0x000000000a0a7983 */ /* 0x000ea80000100a00 */
        /* <DEDUP_REMOVED lines=8> */
[----:B------:R-:W-:-:S05]  /*1aea0*/  IMAD R10, R8, 0x8, R9 ;  /* 0x00000008080a7824 */ /* 0x000fca00078e0209 */
[----:B------:R-:W2:Y:S01]  /*1aeb0*/  LDL.64 R12, [R12] ;  /* 0x000000000c0c7983 */ /* 0x000ea20000100a00 */
[--C-:B------:R-:W-:Y:S02]  /*1aec0*/  @P0 IMAD.IADD R8, R8, 0x1, R15.reuse ;  /* 0x0000000108080824 */ /* 0x100fe400078e020f */
[----:B------:R-:W-:Y:S01]  /*1aed0*/  @P0 IMAD.IADD R14, R14, 0x1, R15 ;  /* 0x000000010e0e0824 */ /* 0x000fe200078e020f */
[----:B------:R-:W2:Y:S02]  /*1aee0*/  LDL.64 R10, [R10] ;  /* 0x000000000a0a7983 */ /* 0x000ea40000100a00 */
[----:B------:R-:W-:Y:S01]  /*1aef0*/  @P0 LEA R8, R8, R9, 0x3 ;  /* 0x0000000908080211 */ /* 0x000fe200078e18ff */
[----:B------:R-:W-:-:S04]  /*1af00*/  @P0 IMAD R16, R14, 0x8, R9 ;  /* 0x000000080e100824 */ /* 0x000fc800078e0209 */
[----:B------:R-:W3:Y:S04]  /*1af10*/  @P0 LDL.64 R14, [R8] ;  /* 0x00000000080e0983 */ /* 0x000ee80000100a00 */
[----:B------:R-:W3:Y:S01]  /*1af20*/  @P0 LDL.64 R16, [R16] ;  /* 0x0000000010100983 */ /* 0x000ee20000100a00 */
[----:B--2---:R-:W-:-:S08]  /*1af30*/  DFMA R28, R10, R12, R28 ;  /* 0x0000000c0a1c722b */ /* 0x004fd0000000001c */
[----:B---3--:R-:W-:-:S11]  /*1af40*/  @P0 DFMA R28, R14, R16, R28 ;  /* 0x000000100e1c022b */ /* 0x008fd6000000001c */
.L_x_378:
[----:B-1--4-:R-:W0:Y:S08]  /*1af50*/  LDC R15, c[0x0][0x410] ;  /* 0x00010400ff0f7b82 */ /* 0x012e300000000800 */
[----:B------:R-:W1:Y:S01]  /*1af60*/  LDC.64 R12, c[0x0][0x3e0] ;  /* 0x0000f800ff0c7b82 */ /* 0x000e620000000a00 */
[----:B0-----:R-:W-:-:S04]  /*1af70*/  IMAD R8, R36, R15, R5 ;  /* 0x0000000f24087224 */ /* 0x001fc800078e0205 */
[----:B------:R-:W-:-:S05]  /*1af80*/  IMAD R8, R8, 0x8, R9 ;  /* 0x0000000808087824 */ /* 0x000fca00078e0209 */
[----:B------:R-:W2:Y:S01]  /*1af90*/  LDL.64 R10, [R8] ;  /* 0x00000000080a7983 */ /* 0x000ea20000100a00 */
[----:B------:R-:W-:Y:S01]  /*1afa0*/  IMAD R7, R4, R15, R5 ;  /* 0x0000000f04077224 */ /* 0x000fe200078e0205 */
[C---:B------:R-:W-:Y:S02]  /*1afb0*/  ISETP.NE.AND P0, PT, R5.reuse, R2, PT ;  /* 0x000000020500720c */ /* 0x040fe40003f05270 */
[----:B------:R-:W-:Y:S01]  /*1afc0*/  IADD3 R5, PT, PT, R5, 0x1, RZ ;  /* 0x0000000105057810 */ /* 0x000fe20007ffe0ff */
[----:B-1----:R-:W-:Y:S01]  /*1afd0*/  IMAD.WIDE R12, R7, 0x8, R12 ;  /* 0x00000008070c7825 */ /* 0x002fe200078e020c */
[----:B--2---:R-:W-:-:S08]  /*1afe0*/  DMUL R10, R10, -0.5 ;  /* 0xbfe000000a0a7828 */ /* 0x004fd00000000000 */
[----:B-----5:R-:W-:-:S07]  /*1aff0*/  DFMA R10, R18, R10, R28 ;  /* 0x0000000a120a722b */ /* 0x020fce000000001c */
[----:B------:R0:W-:Y:S01]  /*1b000*/  STG.E.64 desc[UR8][R12.64], R10 ;  /* 0x0000000a0c007986 */ /* 0x0001e2000c101b08 */
[----:B------:R-:W-:Y:S05]  /*1b010*/  @P0 BRA `(.L_x_381) ;  /* 0xffffffec00740947 */ /* 0x000fea000383ffff */
[----:B------:R-:W-:-:S05]  /*1b020*/  VIADD R2, R2, 0x1 ;  /* 0x0000000102027836 */ /* 0x000fca0000000000 */
[----:B------:R-:W-:-:S13]  /*1b030*/  ISETP.NE.AND P0, PT, R2, R15, PT ;  /* 0x0000000f0200720c */ /* 0x000fda0003f05270 */
[----:B------:R-:W-:Y:S05]  /*1b040*/  @!P0 EXIT ;  /* 0x000000000000894d */ /* 0x000fea0003800000 */
[----:B------:R-:W-:Y:S05]  /*1b050*/  BRA `(.L_x_382) ;  /* 0xffffffec00487947 */ /* 0x000fea000383ffff */
.L_x_8:
[----:B------:R-:W-:-:S13]  /*1b060*/  ISETP.GT.U32.AND P0, PT, R32, 0x33, PT ;  /* 0x000000332000780c */ /* 0x000fda0003f04070 */
[----:B0-----:R-:W-:Y:S05]  /*1b070*/  @P0 EXIT ;  /* 0x000000000000094d */ /* 0x001fea0003800000 */
[----:B------:R-:W0:Y:S01]  /*1b080*/  LDC R16, c[0x0][0x40c] ;  /* 0x00010300ff107b82 */ /* 0x000e220000000800 */
[----:B------:R-:W1:Y:S01]  /*1b090*/  LDCU.U8 UR4, c[0x0][0x414] ;  /* 0x00008280ff0477ac */ /* 0x000e620008000000 */
[----:B------:R-:W2:Y:S06]  /*1b0a0*/  LDCU UR5, c[0x0][0x408] ;  /* 0x00008100ff0577ac */ /* 0x000eac0008000800 */
[----:B------:R-:W3:Y:S01]  /*1b0b0*/  LDC R7, c[0x0][0x404] ;  /* 0x00010100ff077b82 */ /* 0x000ee20000000800 */
[----:B-1----:R-:W-:Y:S01]  /*1b0c0*/  UPRMT UR4, UR4, 0x8880, URZ ;  /* 0x0000888004047896 */ /* 0x002fe200080000ff */
[----:B0-----:R-:W-:-:S02]  /*1b0d0*/  LOP3.LUT R22, R16, 0x7, RZ, 0xc0, !PT ;  /* 0x0000000710167812 */ /* 0x001fc400078ec0ff */
[C---:B------:R-:W-:Y:S02]  /*1b0e0*/  IADD3 R23, PT, PT, R16.reuse, -0x1, RZ ;  /* 0xffffffff10177810 */ /* 0x040fe40007ffe0ff */
[----:B------:R-:W-:Y:S01]  /*1b0f0*/  LOP3.LUT R16, R16, 0x3, RZ, 0xc0, !PT ;  /* 0x0000000310107812 */ /* 0x000fe200078ec0ff */
[----:B------:R-:W-:Y:S01]  /*1b100*/  VIADD R17, R22, 0xffffffff ;  /* 0xffffffff16117836 */ /* 0x000fe20000000000 */
[C---:B---3--:R-:W-:Y:S01]  /*1b110*/  ISETP.GT.AND P4, PT, R7.reuse, RZ, PT ;  /* 0x000000ff0700720c */ /* 0x048fe20003f84270 */
[C---:B------:R-:W-:Y:S01]  /*1b120*/  VIADD R5, R7.reuse, 0xffffffff ;  /* 0xffffffff07057836 */ /* 0x040fe20000000000 */
[C---:B------:R-:W-:Y:S02]  /*1b130*/  LOP3.LUT R29, R7.reuse, 0xf, RZ, 0xc0, !PT ;  /* 0x0000000f071d7812 */ /* 0x040fe400078ec0ff */
[C---:B------:R-:W-:Y:S02]  /*1b140*/  LOP3.LUT R6, R7.reuse, 0x7, RZ, 0xc0, !PT ;  /* 0x0000000707067812 */ /* 0x040fe400078ec0ff */
[----:B------:R-:W-:-:S02]  /*1b150*/  LOP3.LUT R28, R7, 0x7ffffff0, RZ, 0xc0, !PT ;  /* 0x7ffffff0071c7812 */ /* 0x000fc400078ec0ff */
[----:B------:R-:W-:Y:S02]  /*1b160*/  ISETP.NE.AND P4, PT, RZ, UR4, P4 ;  /* 0x00000004ff007c0c */ /* 0x000fe4000a785270 */
[----:B--2---:R-:W-:-:S11]  /*1b170*/  LOP3.LUT R7, R7, 0x3, RZ, 0xc0, !PT ;  /* 0x0000000307077812 */ /* 0x004fd600078ec0ff */
.L_x_423:
[----:B012-4-:R-:W0:Y:S01]  /*1b180*/  LDC.64 R14, c[0x0][0x408] ;  /* 0x00010200ff0e7b82 */ /* 0x017e220000000a00 */
[----:B------:R-:W1:Y:S01]  /*1b190*/  LDCU.64 UR6, c[0x0][0x390] ;  /* 0x00007200ff0677ac */ /* 0x000e620008000a00 */
[----:B------:R-:W-:-:S06]  /*1b1a0*/  USHF.R.S32.HI UR4, URZ, 0x1f, UR5 ;  /* 0x0000001fff047899 */ /* 0x000fcc0008011405 */
[----:B---3--:R-:W2:Y:S01]  /*1b1b0*/  LDC.64 R20, c[0x0][0x380] ;  /* 0x0000e000ff147b82 */ /* 0x008ea20000000a00 */
[----:B0-----:R-:W-:-:S05]  /*1b1c0*/  IMAD R13, R37, R14, RZ ;  /* 0x0000000e250d7224 */ /* 0x001fca00078e02ff */
[----:B------:R-:W-:-:S04]  /*1b1d0*/  IADD3 R8, P0, PT, R13, UR5, RZ ;  /* 0x000000050d087c10 */ /* 0x000fc8000ff1e0ff */
[----:B------:R-:W-:Y:S02]  /*1b1e0*/  LEA.HI.X.SX32 R13, R13, UR4, 0x1, P0 ;  /* 0x000000040d0d7c11 */ /* 0x000fe400080f0eff */
[----:B-1----:R-:W-:-:S04]  /*1b1f0*/  LEA R18, P0, R8, UR6, 0x3 ;  /* 0x0000000608127c11 */ /* 0x002fc8000f8018ff */
[----:B------:R-:W-:-:S06]  /*1b200*/  LEA.HI.X R19, R8, UR7, R13, 0x3, P0 ;  /* 0x0000000708137c11 */ /* 0x000fcc00080f1c0d */
[----:B------:R-:W3:Y:S02]  /*1b210*/  LDG.E.64 R18, desc[UR8][R18.64+-0x8] ;  /* 0xfffff80812127981 */ /* 0x000ee4000c1e1b00 */
[----:B---3--:R-:W2:Y:S02]  /*1b220*/  F2I.F64.TRUNC R13, R18 ;  /* 0x00000012000d7311 */ /* 0x008ea4000030d100 */
[----:B--2---:R-:W-:-:S06]  /*1b230*/  IMAD.WIDE R20, R13, 0x8, R20 ;  /* 0x000000080d147825 */ /* 0x004fcc00078e0214 */
        /* <DEDUP_REMOVED lines=11> */
[----:B------:R-:W-:-:S12]  /*1b2f0*/  IMAD.MOV.U32 R13, RZ, RZ, RZ ;  /* 0x000000ffff0d7224 */ /* 0x000fd800078e00ff */
[----:B------:R-:W-:Y:S05]  /*1b300*/  @!P0 BRA `(.L_x_384) ;  /* 0x0000000c00948947 */ /* 0x000fea0003800000 */
[----:B------:R-:W1:Y:S01]  /*1b310*/  LDCU UR10, c[0x0][0x3f4] ;  /* 0x00007e80ff0a77ac */ /* 0x000e620008000800 */
[----:B------:R-:W-:-:S05]  /*1b320*/  UMOV UR4, URZ ;  /* 0x000000ff00047c82 */ /* 0x000fca0008000000 */
.L_x_401:
[----:B------:R-:W2:Y:S08]  /*1b330*/  LDC R13, c[0x0][0x40c] ;  /* 0x00010300ff0d7b82 */ /* 0x000eb00000000800 */
[----:B------:R-:W3:Y:S08]  /*1b340*/  LDC.64 R30, c[0x0][0x398] ;  /* 0x0000e600ff1e7b82 */ /* 0x000ef00000000a00 */
[----:B0-----:R-:W0:Y:S01]  /*1b350*/  LDC.64 R20, c[0x0][0x3f0] ;  /* 0x0000fc00ff147b82 */ /* 0x001e220000000a00 */
[----:B--2---:R-:W-:-:S04]  /*1b360*/  IMAD R13, R14, R13, UR4 ;  /* 0x000000040e0d7e24 */ /* 0x004fc8000f8e020d */
[----:B---3--:R-:W-:-:S05]  /*1b370*/  IMAD.WIDE R30, R13, 0x8, R30 ;  /* 0x000000080d1e7825 */ /* 0x008fca00078e021e */
[----:B------:R-:W2:Y:S01]  /*1b380*/  LDG.E.64 R18, desc[UR8][R30.64] ;  /* 0x000000081e127981 */ /* 0x000ea2000c1e1b00 */
[----:B-1----:R-:W0:Y:S01]  /*1b390*/  MUFU.RCP64H R27, UR10 ;  /* 0x0000000a001b7d08 */ /* 0x002e220008001800 */
[----:B------:R-:W-:Y:S01]  /*1b3a0*/  HFMA2 R26, -RZ, RZ, 0, 5.9604644775390625e-08 ;  /* 0x00000001ff1a7431 */ /* 0x000fe200000001ff */
[----:B------:R-:W-:Y:S05]  /*1b3b0*/  BSSY.RECONVERGENT B1, `(.L_x_385) ;  /* 0x0000014000017945 */ /* 0x000fea0003800200 */
        /* <DEDUP_REMOVED lines=19> */
.L_x_386:
[----:B------:R-:W-:Y:S05]  /*1b4f0*/  BSYNC.RECONVERGENT B1 ;  /* 0x0000000000017941 */ /* 0x000fea0003800200 */
.L_x_385:
        /* <DEDUP_REMOVED lines=29> */
.L_x_388:
[----:B------:R-:W-:Y:S05]  /*1b6d0*/  BSYNC.RECONVERGENT B1 ;  /* 0x0000000000017941 */ /* 0x000fea0003800200 */
.L_x_387:
        /* <DEDUP_REMOVED lines=26> */
.L_x_390:
[----:B------:R-:W-:Y:S05]  /*1b880*/  BSYNC.RECONVERGENT B1 ;  /* 0x0000000000017941 */ /* 0x000fea0003800200 */
.L_x_389:
        /* <DEDUP_REMOVED lines=26> */
.L_x_392:
[----:B------:R-:W-:Y:S05]  /*1ba30*/  BSYNC.RECONVERGENT B1 ;  /* 0x0000000000017941 */ /* 0x000fea0003800200 */
.L_x_391:
        /* <DEDUP_REMOVED lines=26> */
.L_x_394:
[----:B------:R-:W-:Y:S05]  /*1bbe0*/  BSYNC.RECONVERGENT B1 ;  /* 0x0000000000017941 */ /* 0x000fea0003800200 */
.L_x_393:
        /* <DEDUP_REMOVED lines=26> */
.L_x_396:
[----:B------:R-:W-:Y:S05]  /*1bd90*/  BSYNC.RECONVERGENT B1 ;  /* 0x0000000000017941 */ /* 0x000fea0003800200 */
.L_x_395:
        /* <DEDUP_REMOVED lines=26> */
.L_x_398:
[----:B------:R-:W-:Y:S05]  /*1bf40*/  BSYNC.RECONVERGENT B1 ;  /* 0x0000000000017941 */ /* 0x000fea0003800200 */
.L_x_397:
        /* <DEDUP_REMOVED lines=26> */
.L_x_400:
[----:B------:R-:W-:Y:S05]  /*1c0f0*/  BSYNC.RECONVERGENT B1 ;  /* 0x0000000000017941 */ /* 0x000fea0003800200 */
.L_x_399:
[----:B------:R-:W0:Y:S01]  /*1c100*/  LDC R15, c[0x0][0x40c] ;  /* 0x00010300ff0f7b82 */ /* 0x000e220000000800 */
[----:B------:R-:W-:Y:S01]  /*1c110*/  UIADD3 UR4, UPT, UPT, UR4, 0x8, URZ ;  /* 0x0000000804047890 */ /* 0x000fe2000fffe0ff */
[----:B------:R2:W-:Y:S01]  /*1c120*/  STL.64 [R8+0x38], R18 ;  /* 0x0000381208007387 */ /* 0x0005e20000100a00 */
[----:B0-----:R-:W-:-:S04]  /*1c130*/  LOP3.LUT R13, R15, 0x7ffffff8, RZ, 0xc0, !PT ;  /* 0x7ffffff80f0d7812 */ /* 0x001fc800078ec0ff */
[----:B------:R-:W-:-:S13]  /*1c140*/  ISETP.NE.AND P0, PT, R13, UR4, PT ;  /* 0x000000040d007c0c */ /* 0x000fda000bf05270 */
[----:B--2---:R-:W-:Y:S05]  /*1c150*/  @P0 BRA `(.L_x_401) ;  /* 0xfffffff000740947 */ /* 0x004fea000383ffff */
.L_x_384:
[----:B------:R-:W-:-:S13]  /*1c160*/  ISETP.NE.AND P0, PT, R22, RZ, PT ;  /* 0x000000ff1600720c */ /* 0x000fda0003f05270 */
[----:B------:R-:W-:Y:S05]  /*1c170*/  @!P0 BRA `(.L_x_383) ;  /* 0x0000000c00808947 */ /* 0x000fea0003800000 */
[----:B------:R-:W-:-:S13]  /*1c180*/  ISETP.GE.U32.AND P0, PT, R17, 0x3, PT ;  /* 0x000000031100780c */ /* 0x000fda0003f06070 */
[----:B------:R-:W-:Y:S05]  /*1c190*/  @!P0 BRA `(.L_x_402) ;  /* 0x0000000400d88947 */ /* 0x000fea0003800000 */
[----:B------:R-:W1:Y:S01]  /*1c1a0*/  LDC.64 R30, c[0x0][0x398] ;  /* 0x0000e600ff1e7b82 */ /* 0x000e620000000a00 */
[----:B------:R-:W-:Y:S01]  /*1c1b0*/  IMAD R15, R14, R15, R13 ;  /* 0x0000000f0e0f7224 */ /* 0x000fe200078e020d */
[----:B------:R-:W2:Y:S06]  /*1c1c0*/  LDCU UR4, c[0x0][0x3f4] ;  /* 0x00007e80ff0477ac */ /* 0x000eac0008000800 */
[----:B0-----:R-:W0:Y:S01]  /*1c1d0*/  LDC.64 R20, c[0x0][0x3f0] ;  /* 0x0000fc00ff147b82 */ /* 0x001e220000000a00 */
[----:B-1----:R-:W-:-:S05]  /*1c1e0*/  IMAD.WIDE R30, R15, 0x8, R30 ;  /* 0x000000080f1e7825 */ /* 0x002fca00078e021e */
[----:B------:R-:W3:Y:S01]  /*1c1f0*/  LDG.E.64 R18, desc[UR8][R30.64] ;  /* 0x000000081e127981 */ /* 0x000ee2000c1e1b00 */
[----:B--2---:R-:W0:Y:S01]  /*1c200*/  MUFU.RCP64H R27, UR4 ;  /* 0x00000004001b7d08 */ /* 0x004e220008001800 */
[----:B------:R-:W-:Y:S01]  /*1c210*/  MOV R26, 0x1 ;  /* 0x00000001001a7802 */ /* 0x000fe20000000f00 */
[----:B------:R-:W-:Y:S05]  /*1c220*/  BSSY.RECONVERGENT B1, `(.L_x_403) ;  /* 0x0000014000017945 */ /* 0x000fea0003800200 */
[----:B0-----:R-:W-:-:S08]  /*1c230*/  DFMA R32, R26, -R20, 1 ;  /* 0x3ff000001a20742b */ /* 0x001fd00000000814 */
        /* <DEDUP_REMOVED lines=18> */
.L_x_404:
[----:B------:R-:W-:Y:S05]  /*1c360*/  BSYNC.RECONVERGENT B1 ;  /* 0x0000000000017941 */ /* 0x000fea0003800200 */
.L_x_403:
[----:B------:R-:W2:Y:S01]  /*1c370*/  LDG.E.64 R26, desc[UR8][R30.64+0x8] ;  /* 0x000008081e1a7981 */ /* 0x000ea2000c1e1b00 */
[----:B------:R-:W0:Y:S01]  /*1c380*/  LDCU UR6, c[0x0][0x3f4] ;  /* 0x00007e80ff0677ac */ /* 0x000e220008000800 */
[----:B------:R-:W1:Y:S01]  /*1c390*/  LDC.64 R18, c[0x0][0x3f0] ;  /* 0x0000fc00ff127b82 */ /* 0x000e620000000a00 */
[----:B------:R-:W-:Y:S01]  /*1c3a0*/  IMAD.MOV.U32 R32, RZ, RZ, 0x1 ;  /* 0x00000001ff207424 */ /* 0x000fe200078e00ff */
[----:B------:R-:W-:Y:S01]  /*1c3b0*/  BSSY.RECONVERGENT B1, `(.L_x_405) ;  /* 0x000001a000017945 */ /* 0x000fe20003800200 */
[----:B------:R-:W3:Y:S01]  /*1c3c0*/  LDCU UR4, c[0x0][0x40c] ;  /* 0x00008180ff0477ac */ /* 0x000ee20008000800 */
[----:B0-----:R-:W1:Y:S01]  /*1c3d0*/  MUFU.RCP64H R33, UR6 ;  /* 0x0000000600217d08 */ /* 0x001e620008001800 */
[----:B---3--:R-:W-:-:S05]  /*1c3e0*/  IMAD R15, R12, UR4, R13 ;  /* 0x000000040c0f7c24 */ /* 0x008fca000f8e020d */
[----:B------:R-:W-:-:S05]  /*1c3f0*/  LEA R8, R15, R10, 0x3 ;  /* 0x0000000a0f087211 */ /* 0x000fca00078e18ff */
        /* <DEDUP_REMOVED lines=21> */
.L_x_406:
[----:B------:R-:W-:Y:S05]  /*1c550*/  BSYNC.RECONVERGENT B1 ;  /* 0x0000000000017941 */ /* 0x000fea0003800200 */
.L_x_405:
[----:B------:R-:W2:Y:S01]  /*1c560*/  LDG.E.64 R26, desc[UR8][R30.64+0x10] ;  /* 0x000010081e1a7981 */ /* 0x000ea2000c1e1b00 */
[----:B------:R-:W0:Y:S01]  /*1c570*/  LDCU UR4, c[0x0][0x3f4] ;  /* 0x00007e80ff0477ac */ /* 0x000e220008000800 */
[----:B------:R-:W1:Y:S01]  /*1c580*/  LDC.64 R20, c[0x0][0x3f0] ;  /* 0x0000fc00ff147b82 */ /* 0x000e620000000a00 */
[----:B------:R-:W-:Y:S01]  /*1c590*/  MOV R32, 0x1 ;  /* 0x0000000100207802 */ /* 0x000fe20000000f00 */
        /* <DEDUP_REMOVED lines=23> */
.L_x_408:
[----:B------:R-:W-:Y:S05]  /*1c710*/  BSYNC.RECONVERGENT B1 ;  /* 0x0000000000017941 */ /* 0x000fea0003800200 */
.L_x_407:
        /* <DEDUP_REMOVED lines=27> */
.L_x_410:
[----:B------:R-:W-:Y:S05]  /*1c8d0*/  BSYNC.RECONVERGENT B1 ;  /* 0x0000000000017941 */ /* 0x000fea0003800200 */
.L_x_409:
[----:B------:R1:W-:Y:S01]  /*1c8e0*/  STL.64 [R8+0x18], R18 ;  /* 0x0000181208007387 */ /* 0x0003e20000100a00 */
[----:B------:R-:W-:-:S07]  /*1c8f0*/  IADD3 R13, PT, PT, R13, 0x4, RZ ;  /* 0x000000040d0d7810 */ /* 0x000fce0007ffe0ff */
.L_x_402:
[----:B------:R-:W-:-:S13]  /*1c900*/  ISETP.NE.AND P0, PT, R16, RZ, PT ;  /* 0x000000ff1000720c */ /* 0x000fda0003f05270 */
[----:B------:R-:W-:Y:S05]  /*1c910*/  @!P0 BRA `(.L_x_383) ;  /* 0x0000000400988947 */ /* 0x000fea0003800000 */
[----:B------:R-:W-:-:S13]  /*1c920*/  ISETP.NE.AND P0, PT, R16, 0x1, PT ;  /* 0x000000011000780c */ /* 0x000fda0003f05270 */
[----:B------:R-:W-:Y:S05]  /*1c930*/  @!P0 BRA `(.L_x_411) ;  /* 0x0000000000fc8947 */ /* 0x000fea0003800000 */
[----:B------:R-:W2:Y:S01]  /*1c940*/  LDC.64 R30, c[0x0][0x398] ;  /* 0x0000e600ff1e7b82 */ /* 0x000ea20000000a00 */
[----:B------:R-:W3:Y:S07]  /*1c950*/  LDCU UR4, c[0x0][0x40c] ;  /* 0x00008180ff0477ac */ /* 0x000eee0008000800 */
[----:B0-----:R-:W0:Y:S01]  /*1c960*/  LDC.64 R20, c[0x0][0x3f0] ;  /* 0x0000fc00ff147b82 */ /* 0x001e220000000a00 */
[----:B---3--:R-:W-:Y:S01]  /*1c970*/  IMAD R15, R14, UR4, R13 ;  /* 0x000000040e0f7c24 */ /* 0x008fe2000f8e020d */
[----:B------:R-:W3:Y:S03]  /*1c980*/  LDCU UR4, c[0x0][0x3f4] ;  /* 0x00007e80ff0477ac */ /* 0x000ee60008000800 */
[----:B--2---:R-:W-:-:S05]  /*1c990*/  IMAD.WIDE R30, R15, 0x8, R30 ;  /* 0x000000080f1e7825 */ /* 0x004fca00078e021e */
[----:B-1----:R-:W2:Y:S01]  /*1c9a0*/  LDG.E.64 R18, desc[UR8][R30.64] ;  /* 0x000000081e127981 */ /* 0x002ea2000c1e1b00 */
[----:B------:R-:W-:Y:S01]  /*1c9b0*/  IMAD.MOV.U32 R26, RZ, RZ, 0x1 ;  /* 0x00000001ff1a7424 */ /* 0x000fe200078e00ff */
[----:B------:R-:W-:Y:S01]  /*1c9c0*/  BSSY.RECONVERGENT B1, `(.L_x_412) ;  /* 0x0000015000017945 */ /* 0x000fe20003800200 */
[----:B---3--:R-:W0:Y:S04]  /*1c9d0*/  MUFU.RCP64H R27, UR4 ;  /* 0x00000004001b7d08 */ /* 0x008e280008001800 */
        /* <DEDUP_REMOVED lines=19> */
.L_x_413:
[----:B------:R-:W-:Y:S05]  /*1cb10*/  BSYNC.RECONVERGENT B1 ;  /* 0x0000000000017941 */ /* 0x000fea0003800200 */
.L_x_412:
        /* <DEDUP_REMOVED lines=30> */
.L_x_415:
[----:B------:R-:W-:Y:S05]  /*1cd00*/  BSYNC.RECONVERGENT B1 ;  /* 0x0000000000017941 */ /* 0x000fea0003800200 */
.L_x_414:
[----:B------:R2:W-:Y:S01]  /*1cd10*/  STL.64 [R8+0x8], R18 ;  /* 0x0000081208007387 */ /* 0x0005e20000100a00 */
[----:B------:R-:W-:-:S07]  /*1cd20*/  VIADD R13, R13, 0x2 ;  /* 0x000000020d0d7836 */ /* 0x000fce0000000000 */
.L_x_411:
[----:B------:R-:W3:Y:S02]  /*1cd30*/  LDCU UR4, c[0x0][0x40c] ;  /* 0x00008180ff0477ac */ /* 0x000ee40008000800 */
[----:B---3--:R-:W-:-:S04]  /*1cd40*/  ULOP3.LUT UR6, UR4, 0x1, URZ, 0xc0, !UPT ;  /* 0x0000000104067892 */ /* 0x008fc8000f8ec0ff */
[----:B------:R-:W-:-:S09]  /*1cd50*/  UISETP.NE.U32.AND UP1, UPT, UR6, 0x1, UPT ;  /* 0x000000010600788c */ /* 0x000fd2000bf25070 */
[----:B------:R-:W-:Y:S05]  /*1cd60*/  BRA.U UP1, `(.L_x_383) ;  /* 0x0000000101847547 */ /* 0x000fea000b800000 */
[----:B-12---:R-:W1:Y:S01]  /*1cd70*/  LDC.64 R18, c[0x0][0x398] ;  /* 0x0000e600ff127b82 */ /* 0x006e620000000a00 */
[----:B------:R-:W-:Y:S01]  /*1cd80*/  IMAD R15, R14, UR4, R13 ;  /* 0x000000040e0f7c24 */ /* 0x000fe2000f8e020d */
[----:B------:R-:W2:Y:S06]  /*1cd90*/  LDCU UR4, c[0x0][0x3f4] ;  /* 0x00007e80ff0477ac */ /* 0x000eac0008000800 */
[----:B0-----:R-:W0:Y:S01]  /*1cda0*/  LDC.64 R20, c[0x0][0x3f0] ;  /* 0x0000fc00ff147b82 */ /* 0x001e220000000a00 */
[----:B-1----:R-:W-:-:S06]  /*1cdb0*/  IMAD.WIDE R18, R15, 0x8, R18 ;  /* 0x000000080f127825 */ /* 0x002fcc00078e0212 */
[----:B------:R-:W3:Y:S01]  /*1cdc0*/  LDG.E.64 R18, desc[UR8][R18.64] ;  /* 0x0000000812127981 */ /* 0x000ee2000c1e1b00 */
[----:B--2---:R-:W0:Y:S01]  /*1cdd0*/  MUFU.RCP64H R27, UR4 ;  /* 0x00000004001b7d08 */ /* 0x004e220008001800 */
[----:B------:R-:W-:Y:S01]  /*1cde0*/  IMAD.MOV.U32 R26, RZ, RZ, 0x1 ;  /* 0x00000001ff1a7424 */ /* 0x000fe200078e00ff */
        /* <DEDUP_REMOVED lines=20> */
.L_x_417:
[----:B------:R-:W-:Y:S05]  /*1cf30*/  BSYNC.RECONVERGENT B1 ;  /* 0x0000000000017941 */ /* 0x000fea0003800200 */
.L_x_416:
[----:B------:R-:W0:Y:S02]  /*1cf40*/  LDCU UR4, c[0x0][0x40c] ;  /* 0x00008180ff0477ac */ /* 0x000e240008000800 */
[----:B0-----:R-:W-:-:S04]  /*1cf50*/  IMAD R13, R12, UR4, R13 ;  /* 0x000000040c0d7c24 */ /* 0x001fc8000f8e020d */
[----:B------:R-:W-:-:S05]  /*1cf60*/  IMAD R13, R13, 0x8, R10 ;  /* 0x000000080d0d7824 */ /* 0x000fca00078e020a */
[----:B------:R3:W-:Y:S02]  /*1cf70*/  STL.64 [R13], R20 ;  /* 0x000000140d007387 */ /* 0x0007e40000100a00 */
.L_x_383:
[----:B------:R-:W-:Y:S05]  /*1cf80*/  @!P4 BRA `(.L_x_418) ;  /* 0x0000000400bcc947 */ /* 0x000fea0003800000 */
[----:B------:R-:W-:Y:S01]  /*1cf90*/  ISETP.GE.U32.AND P0, PT, R5, 0xf, PT ;  /* 0x0000000f0500780c */ /* 0x000fe20003f06070 */
[----:B---3--:R-:W-:-:S12]  /*1cfa0*/  IMAD.MOV.U32 R13, RZ, RZ, RZ ;  /* 0x000000ffff0d7224 */ /* 0x008fd800078e00ff */
[----:B------:R-:W-:Y:S05]  /*1cfb0*/  @!P0 BRA `(.L_x_419) ;  /* 0x0000000000ac8947 */ /* 0x000fea0003800000 */
[----:B------:R-:W-:-:S05]  /*1cfc0*/  UMOV UR4, URZ ;  /* 0x000000ff00047c82 */ /* 0x000fca0008000000 */
.L_x_420:
[----:B---3--:R-:W3:Y:S08]  /*1cfd0*/  LDC R15, c[0x0][0x404] ;  /* 0x00010100ff0f7b82 */ /* 0x008ef00000000800 */
[----:B------:R-:W4:Y:S01]  /*1cfe0*/  LDC.64 R58, c[0x0][0x388] ;  /* 0x0000e200ff3a7b82 */ /* 0x000f220000000a00 */
[----:B---3--:R-:W-:-:S04]  /*1cff0*/  IMAD R13, R14, R15, UR4 ;  /* 0x000000040e0d7e24 */ /* 0x008fc8000f8e020f */
[----:B----4-:R-:W-:-:S05]  /*1d000*/  IMAD.WIDE R58, R13, 0x8, R58 ;  /* 0x000000080d3a7825 */ /* 0x010fca00078e023a */
[----:B------:R-:W3:Y:S04]  /*1d010*/  LDG.E.64 R56, desc[UR8][R58.64] ;  /* 0x000000083a387981 */ /* 0x000ee8000c1e1b00 */
[----:B------:R-:W4:Y:S04]  /*1d020*/  LDG.E.64 R54, desc[UR8][R58.64+0x8] ;  /* 0x000008083a367981 */ /* 0x000f28000c1e1b00 */
[----:B------:R-:W5:Y:S04]  /*1d030*/  LDG.E.64 R52, desc[UR8][R58.64+0x10] ;  /* 0x000010083a347981 */ /* 0x000f68000c1e1b00 */
[----:B------:R-:W5:Y:S04]  /*1d040*/  LDG.E.64 R50, desc[UR8][R58.64+0x18] ;  /* 0x000018083a327981 */ /* 0x000f68000c1e1b00 */
[----:B------:R-:W5:Y:S04]  /*1d050*/  LDG.E.64 R48, desc[UR8][R58.64+0x20] ;  /* 0x000020083a307981 */ /* 0x000f68000c1e1b00 */
[----:B------:R-:W5:Y:S04]  /*1d060*/  LDG.E.64 R46, desc[UR8][R58.64+0x28] ;  /* 0x000028083a2e7981 */ /* 0x000f68000c1e1b00 */
[----:B------:R-:W5:Y:S04]  /*1d070*/  LDG.E.64 R44, desc[UR8][R58.64+0x30] ;  /* 0x000030083a2c7981 */ /* 0x000f68000c1e1b00 */
[----:B-12---:R-:W2:Y:S04]  /*1d080*/  LDG.E.64 R18, desc[UR8][R58.64+0x38] ;  /* 0x000038083a127981 */ /* 0x006ea8000c1e1b00 */
[----:B0-----:R-:W2:Y:S04]  /*1d090*/  LDG.E.64 R20, desc[UR8][R58.64+0x40] ;  /* 0x000040083a147981 */ /* 0x001ea8000c1e1b00 */
[----:B------:R-:W2:Y:S04]  /*1d0a0*/  LDG.E.64 R26, desc[UR8][R58.64+0x48] ;  /* 0x000048083a1a7981 */ /* 0x000ea8000c1e1b00 */
[----:B------:R-:W2:Y:S04]  /*1d0b0*/  LDG.E.64 R30, desc[UR8][R58.64+0x50] ;  /* 0x000050083a1e7981 */ /* 0x000ea8000c1e1b00 */
[----:B------:R-:W2:Y:S04]  /*1d0c0*/  LDG.E.64 R32, desc[UR8][R58.64+0x58] ;  /* 0x000058083a207981 */ /* 0x000ea8000c1e1b00 */
[----:B------:R-:W2:Y:S04]  /*1d0d0*/  LDG.E.64 R34, desc[UR8][R58.64+0x60] ;  /* 0x000060083a227981 */ /* 0x000ea8000c1e1b00 */
[----:B------:R-:W2:Y:S04]  /*1d0e0*/  LDG.E.64 R38, desc[UR8][R58.64+0x68] ;  /* 0x000068083a267981 */ /* 0x000ea8000c1e1b00 */
[----:B------:R-:W2:Y:S04]  /*1d0f0*/  LDG.E.64 R40, desc[UR8][R58.64+0x70] ;  /* 0x000070083a287981 */ /* 0x000ea8000c1e1b00 */
[----:B------:R-:W2:Y:S01]  /*1d100*/  LDG.E.64 R42, desc[UR8][R58.64+0x78] ;  /* 0x000078083a2a7981 */ /* 0x000ea2000c1e1b00 */
[----:B------:R-:W-:Y:S01]  /*1d110*/  IMAD R8, R12, R15, UR4 ;  /* 0x000000040c087e24 */ /* 0x000fe2000f8e020f */
[----:B------:R-:W-:-:S04]  /*1d120*/  UIADD3 UR4, UPT, UPT, UR4, 0x10, URZ ;  /* 0x0000001004047890 */ /* 0x000fc8000fffe0ff */
[----:B------:R-:W-:Y:S02]  /*1d130*/  LEA R13, R8, R9, 0x3 ;  /* 0x00000009080d7211 */ /* 0x000fe400078e18ff */
[----:B------:R-:W-:-:S03]  /*1d140*/  ISETP.NE.AND P0, PT, R28, UR4, PT ;  /* 0x000000041c007c0c */ /* 0x000fc6000bf05270 */
[----:B---3--:R3:W-:Y:S04]  /*1d150*/  STL.64 [R13], R56 ;  /* 0x000000380d007387 */ /* 0x0087e80000100a00 */
[----:B----4-:R3:W-:Y:S04]  /*1d160*/  STL.64 [R13+0x8], R54 ;  /* 0x000008360d007387 */ /* 0x0107e80000100a00 */
[----:B-----5:R3:W-:Y:S04]  /*1d170*/  STL.64 [R13+0x10], R52 ;  /* 0x000010340d007387 */ /* 0x0207e80000100a00 */
[----:B------:R3:W-:Y:S04]  /*1d180*/  STL.64 [R13+0x18], R50 ;  /* 0x000018320d007387 */ /* 0x0007e80000100a00 */
[----:B------:R3:W-:Y:S04]  /*1d190*/  STL.64 [R13+0x20], R48 ;  /* 0x000020300d007387 */ /* 0x0007e80000100a00 */
[----:B------:R3:W-:Y:S04]  /*1d1a0*/  STL.64 [R13+0x28], R46 ;  /* 0x0000282e0d007387 */ /* 0x0007e80000100a00 */
[----:B------:R3:W-:Y:S04]  /*1d1b0*/  STL.64 [R13+0x30], R44 ;  /* 0x0000302c0d007387 */ /* 0x0007e80000100a00 */
[----:B--2---:R3:W-:Y:S04]  /*1d1c0*/  STL.64 [R13+0x38], R18 ;  /* 0x000038120d007387 */ /* 0x0047e80000100a00 */
        /* <DEDUP_REMOVED lines=9> */
[----:B---3--:R-:W-:-:S07]  /*1d260*/  IMAD.MOV.U32 R13, RZ, RZ, R28 ;  /* 0x000000ffff0d7224 */ /* 0x008fce00078e001c */
.L_x_419:
[----:B------:R-:W-:-:S13]  /*1d270*/  ISETP.NE.AND P0, PT, R29, RZ, PT ;  /* 0x000000ff1d00720c */ /* 0x000fda0003f05270 */
[----:B------:R-:W-:Y:S05]  /*1d280*/  @!P0 BRA `(.L_x_418) ;  /* 0x0000000000fc8947 */ /* 0x000fea0003800000 */
[----:B-12---:R-:W-:Y:S01]  /*1d290*/  VIADD R8, R29, 0xffffffff ;  /* 0xffffffff1d087836 */ /* 0x006fe20000000000 */
[----:B------:R-:W-:-:S04]  /*1d2a0*/  ISETP.NE.AND P1, PT, R6, RZ, PT ;  /* 0x000000ff0600720c */ /* 0x000fc80003f25270 */
[----:B------:R-:W-:-:S13]  /*1d2b0*/  ISETP.GE.U32.AND P0, PT, R8, 0x7, PT ;  /* 0x000000070800780c */ /* 0x000fda0003f06070 */
[----:B------:R-:W-:Y:S05]  /*1d2c0*/  @!P0 BRA `(.L_x_421) ;  /* 0x00000000005c8947 */ /* 0x000fea0003800000 */
[----:B------:R-:W1:Y:S01]  /*1d2d0*/  LDC.64 R42, c[0x0][0x388] ;  /* 0x0000e200ff2a7b82 */ /* 0x000e620000000a00 */
[----:B------:R-:W2:Y:S02]  /*1d2e0*/  LDCU UR4, c[0x0][0x404] ;  /* 0x00008080ff0477ac */ /* 0x000ea40008000800 */
[----:B--2---:R-:W-:-:S04]  /*1d2f0*/  IMAD R15, R14, UR4, R13 ;  /* 0x000000040e0f7c24 */ /* 0x004fc8000f8e020d */
[----:B-1----:R-:W-:-:S05]  /*1d300*/  IMAD.WIDE R42, R15, 0x8, R42 ;  /* 0x000000080f2a7825 */ /* 0x002fca00078e022a */
[----:B------:R-:W2:Y:S04]  /*1d310*/  LDG.E.64 R18, desc[UR8][R42.64] ;  /* 0x000000082a127981 */ /* 0x000ea8000c1e1b00 */
[----:B0-----:R-:W3:Y:S04]  /*1d320*/  LDG.E.64 R20, desc[UR8][R42.64+0x8] ;  /* 0x000008082a147981 */ /* 0x001ee8000c1e1b00 */
        /* <DEDUP_REMOVED lines=17> */
.L_x_421:
[----:B------:R-:W-:Y:S05]  /*1d440*/  @!P1 BRA `(.L_x_418) ;  /* 0x00000000008c9947 */ /* 0x000fea0003800000 */
[----:B------:R-:W-:Y:S01]  /*1d450*/  VIADD R8, R6, 0xffffffff ;  /* 0xffffffff06087836 */ /* 0x000fe20000000000 */
[----:B------:R-:W-:-:S04]  /*1d460*/  ISETP.NE.AND P1, PT, R7, RZ, PT ;  /* 0x000000ff0700720c */ /* 0x000fc80003f25270 */
[----:B------:R-:W-:-:S13]  /*1d470*/  ISETP.GE.U32.AND P0, PT, R8, 0x3, PT ;  /* 0x000000030800780c */ /* 0x000fda0003f06070 */
[----:B------:R-:W-:Y:S05]  /*1d480*/  @!P0 BRA `(.L_x_422) ;  /* 0x00000000003c8947 */ /* 0x000fea0003800000 */
[----:B-1----:R-:W1:Y:S01]  /*1d490*/  LDC.64 R18, c[0x0][0x388] ;  /* 0x0000e200ff127b82 */ /* 0x002e620000000a00 */
[----:B------:R-:W2:Y:S02]  /*1d4a0*/  LDCU UR4, c[0x0][0x404] ;  /* 0x00008080ff0477ac */ /* 0x000ea40008000800 */
[----:B--2---:R-:W-:-:S04]  /*1d4b0*/  IMAD R15, R14, UR4, R13 ;  /* 0x000000040e0f7c24 */ /* 0x004fc8000f8e020d */
[----:B-1----:R-:W-:-:S05]  /*1d4c0*/  IMAD.WIDE R18, R15, 0x8, R18 ;  /* 0x000000080f127825 */ /* 0x002fca00078e0212 */
[----:B0-----:R-:W2:Y:S04]  /*1d4d0*/  LDG.E.64 R20, desc[UR8][R18.64] ;  /* 0x0000000812147981 */ /* 0x001ea8000c1e1b00 */
        /* <DEDUP_REMOVED lines=10> */
.L_x_422:
[----:B------:R-:W-:Y:S05]  /*1d580*/  @!P1 BRA `(.L_x_418) ;  /* 0x00000000003c9947 */ /* 0x000fea0003800000 */
[----:B-1----:R-:W1:Y:S01]  /*1d590*/  LDC.64 R18, c[0x0][0x388] ;  /* 0x0000e200ff127b82 */ /* 0x002e620000000a00 */
[----:B------:R-:W2:Y:S02]  /*1d5a0*/  LDCU UR4, c[0x0][0x404] ;  /* 0x00008080ff0477ac */ /* 0x000ea40008000800 */
[----:B--2---:R-:W-:-:S04]  /*1d5b0*/  IMAD R15, R14, UR4, R13 ;  /* 0x000000040e0f7c24 */ /* 0x004fc8000f8e020d */
[----:B-1----:R-:W-:-:S05]  /*1d5c0*/  IMAD.WIDE R18, R15, 0x8, R18 ;  /* 0x000000080f127825 */ /* 0x002fca00078e0212 */
[----:B------:R-:W2:Y:S01]  /*1d5d0*/  LDG.E.64 R14, desc[UR8][R18.64] ;  /* 0x00000008120e7981 */ /* 0x000ea2000c1e1b00 */
[----:B------:R-:W-:Y:S01]  /*1d5e0*/  IMAD R12, R12, UR4, R13 ;  /* 0x000000040c0c7c24 */ /* 0x000fe2000f8e020d */
[----:B------:R-:W-:-:S03]  /*1d5f0*/  ISETP.NE.AND P0, PT, R7, 0x1, PT ;  /* 0x000000010700780c */ /* 0x000fc60003f05270 */
[----:B0-----:R-:W-:-:S05]  /*1d600*/  IMAD R21, R12, 0x8, R9 ;  /* 0x000000080c157824 */ /* 0x001fca00078e0209 */
[----:B--2---:R4:W-:Y:S05]  /*1d610*/  STL.64 [R21], R14 ;  /* 0x0000000e15007387 */ /* 0x0049ea0000100a00 */
[----:B------:R-:W-:Y:S05]  /*1d620*/  @!P0 BRA `(.L_x_418) ;  /* 0x0000000000148947 */ /* 0x000fea0003800000 */
[----:B------:R-:W-:Y:S01]  /*1d630*/  ISETP.NE.AND P0, PT, R7, 0x2, PT ;  /* 0x000000020700780c */ /* 0x000fe20003f05270 */
[----:B------:R-:W2:-:S12]  /*1d640*/  LDG.E.64 R12, desc[UR8][R18.64+0x8] ;  /* 0x00000808120c7981 */ /* 0x000e98000c1e1b00 */
[----:B----4-:R-:W3:Y:S04]  /*1d650*/  @P0 LDG.E.64 R14, desc[UR8][R18.64+0x10] ;  /* 0x00001008120e0981 */ /* 0x010ee8000c1e1b00 */
[----:B--2---:R0:W-:Y:S04]  /*1d660*/  STL.64 [R21+0x8], R12 ;  /* 0x0000080c15007387 */ /* 0x0041e80000100a00 */
[----:B---3--:R0:W-:Y:S02]  /*1d670*/  @P0 STL.64 [R21+0x10], R14 ;  /* 0x0000100e15000387 */ /* 0x0081e40000100a00 */
.L_x_418:
[----:B------:R-:W-:Y:S05]  /*1d680*/  BRA.U UP0, `(.L_x_423) ;  /* 0xffffffd900bc7547 */ /* 0x000fea000b83ffff */
[----:B------:R-:W5:Y:S02]  /*1d690*/  LDCU UR4, c[0x0][0x40c] ;  /* 0x00008180ff0477ac */ /* 0x000f640008000800 */
[----:B-----5:R-:W-:-:S09]  /*1d6a0*/  UISETP.GT.AND UP0, UPT, UR4, URZ, UPT ;  /* 0x000000ff0400728c */ /* 0x020fd2000bf04270 */
[----:B------:R-:W-:Y:S05]  /*1d6b0*/  BRA.U UP0, `(.L_x_424) ;  /* 0x0000000500107547 */ /* 0x000fea000b800000 */
[----:B0-----:R-:W-:Y:S02]  /*1d6c0*/  HFMA2 R12, -RZ, RZ, 0, 0 ;  /* 0x00000000ff0c7431 */ /* 0x001fe400000001ff */
[----:B---3--:R-:W-:Y:S01]  /*1d6d0*/  IMAD.MOV.U32 R13, RZ, RZ, 0x43380000 ;  /* 0x43380000ff0d7424 */ /* 0x008fe200078e00ff */
[----:B------:R-:W-:Y:S01]  /*1d6e0*/  UMOV UR4, 0xfefa39ef ;  /* 0xfefa39ef00047882 */ /* 0x000fe20000000000 */
[----:B------:R-:W-:Y:S01]  /*1d6f0*/  UMOV UR5, 0x3fe62e42 ;  /* 0x3fe62e4200057882 */ /* 0x000fe20000000000 */
[----:B-12---:R-:W-:-:S03]  /*1d700*/  IMAD.MOV.U32 R8, RZ, RZ, RZ ;  /* 0x000000ffff087224 */ /* 0x006fc600078e00ff */
[----:B------:R-:W-:-:S08]  /*1d710*/  DADD R12, -R12, 6.75539944105574400000e+15 ;  /* 0x433800000c0c7429 */ /* 0x000fd00000000100 */
[----:B----4-:R-:W-:Y:S01]  /*1d720*/  DMUL R14, R12, -UR4 ;  /* 0x800000040c0e7c28 */ /* 0x010fe20008000000 */
        /* <DEDUP_REMOVED lines=34> */
.L_x_427:
[----:B------:R-:W0:Y:S01]  /*1d950*/  LDC R13, c[0x0][0x408] ;  /* 0x00010200ff0d7b82 */ /* 0x000e220000000800 */
[----:B------:R-:W1:Y:S01]  /*1d960*/  LDCU.64 UR6, c[0x0][0x3e8] ;  /* 0x00007d00ff0677ac */ /* 0x000e620008000a00 */
[----:B------:R-:W-:Y:S01]  /*1d970*/  UMOV UR4, URZ ;  /* 0x000000ff00047c82 */ /* 0x000fe20008000000 */
[----:B0-----:R-:W-:-:S04]  /*1d980*/  IMAD R13, R8, R13, R8 ;  /* 0x0000000d080d7224 */ /* 0x001fc800078e0208 */
[----:B-1----:R-:W-:-:S07]  /*1d990*/  IMAD R21, R13, 0x8, R0 ;  /* 0x000000080d157824 */ /* 0x002fce00078e0200 */
.L_x_426:
[----:B------:R-:W-:-:S13]  /*1d9a0*/  ISETP.NE.AND P0, PT, R8, UR4, PT ;  /* 0x0000000408007c0c */ /* 0x000fda000bf05270 */
[----:B01----:R-:W0:Y:S08]  /*1d9b0*/  @!P0 LDC.64 R12, c[0x0][0x3f8] ;  /* 0x0000fe00ff0c8b82 */ /* 0x003e300000000a00 */
[----:B------:R-:W1:Y:S01]  /*1d9c0*/  @!P0 LDC.64 R18, c[0x0][0x3e8] ;  /* 0x0000fa00ff128b82 */ /* 0x000e620000000a00 */
[----:B0-----:R-:W-:-:S08]  /*1d9d0*/  @!P0 DADD R12, R14, R12 ;  /* 0x000000000e0c8229 */ /* 0x001fd0000000000c */
[----:B-1----:R-:W-:-:S07]  /*1d9e0*/  @!P0 DMUL R12, R12, R18 ;  /* 0x000000120c0c8228 */ /* 0x002fce0000000000 */
[----:B------:R0:W-:Y:S01]  /*1d9f0*/  @!P0 STL.64 [R21], R12 ;  /* 0x0000000c15008387 */ /* 0x0001e20000100a00 */
[----:B------:R-:W-:Y:S05]  /*1da00*/  @!P0 BRA `(.L_x_425) ;  /* 0x0000000000208947 */ /* 0x000fea0003800000 */
[----:B------:R-:W1:Y:S01]  /*1da10*/  LDC R27, c[0x0][0x408] ;  /* 0x00010200ff1b7b82 */ /* 0x000e620000000800 */
[----:B0-----:R-:W-:Y:S01]  /*1da20*/  DMUL R12, R14, UR6 ;  /* 0x000000060e0c7c28 */ /* 0x001fe20008000000 */
[----:B-1----:R-:W-:Y:S02]  /*1da30*/  IMAD R19, R27, UR4, R8 ;  /* 0x000000041b137c24 */ /* 0x002fe4000f8e0208 */
[----:B------:R-:W-:-:S03]  /*1da40*/  IMAD R27, R8, R27, UR4 ;  /* 0x00000004081b7e24 */ /* 0x000fc6000f8e021b */
[----:B------:R-:W-:Y:S01]  /*1da50*/  LEA R19, R19, R0, 0x3 ;  /* 0x0000000013137211 */ /* 0x000fe200078e18ff */
[----:B------:R-:W-:-:S04]  /*1da60*/  IMAD R27, R27, 0x8, R0 ;  /* 0x000000081b1b7824 */ /* 0x000fc800078e0200 */
[----:B------:R1:W-:Y:S04]  /*1da70*/  STL.64 [R19], R12 ;  /* 0x0000000c13007387 */ /* 0x0003e80000100a00 */
[----:B------:R1:W-:Y:S02]  /*1da80*/  STL.64 [R27], R12 ;  /* 0x0000000c1b007387 */ /* 0x0003e40000100a00 */
.L_x_425:
[----:B------:R-:W-:Y:S01]  /*1da90*/  UIADD3 UR4, UPT, UPT, UR4, 0x1, URZ ;  /* 0x0000000104047890 */ /* 0x000fe2000fffe0ff */
[----:B------:R-:W-:Y:S11]  /*1daa0*/  @P0 BRA `(.L_x_426) ;  /* 0xfffffffc00bc0947 */ /* 0x000ff6000383ffff */
[----:B01----:R-:W0:Y:S01]  /*1dab0*/  LDC R13, c[0x0][0x408] ;  /* 0x00010200ff0d7b82 */ /* 0x003e220000000800 */
[----:B------:R-:W-:-:S05]  /*1dac0*/  VIADD R8, R8, 0x1 ;  /* 0x0000000108087836 */ /* 0x000fca0000000000 */
[----:B0-----:R-:W-:-:S13]  /*1dad0*/  ISETP.NE.AND P0, PT, R8, R13, PT ;  /* 0x0000000d0800720c */ /* 0x001fda0003f05270 */
[----:B------:R-:W-:Y:S05]  /*1dae0*/  @P0 BRA `(.L_x_427) ;  /* 0xfffffffc00980947 */ /* 0x000fea000383ffff */
[----:B------:R-:W-:Y:S05]  /*1daf0*/  BRA `(.L_x_428) ;  /* 0x0000001400a07947 */ /* 0x000fea0003800000 */
.L_x_424:
[----:B0-----:R-:W-:Y:S01]  /*1db00*/  MOV R12, RZ ;  /* 0x000000ff000c7202 */ /* 0x001fe20000000f00 */
[----:B------:R-:W-:Y:S02]  /*1db10*/  ULOP3.LUT UR7, UR4, 0xf, URZ, 0xc0, !UPT ;  /* 0x0000000f04077892 */ /* 0x000fe4000f8ec0ff */
[----:B------:R-:W-:-:S12]  /*1db20*/  ULOP3.LUT UR6, UR4, 0x7ffffff0, URZ, 0xc0, !UPT ;  /* 0x7ffffff004067892 */ /* 0x000fd8000f8ec0ff */
.L_x_443:
[----:B-1----:R-:W1:Y:S02]  /*1db30*/  LDCU UR4, c[0x0][0x40c] ;  /* 0x00008180ff0477ac */ /* 0x002e640008000800 */
[----:B-12---:R-:W-:Y:S01]  /*1db40*/  IMAD R8, R12, UR4, RZ ;  /* 0x000000040c087c24 */ /* 0x006fe2000f8e02ff */
[----:B0-----:R-:W-:-:S06]  /*1db50*/  UMOV UR4, URZ ;  /* 0x000000ff00047c82 */ /* 0x001fcc0008000000 */
.L_x_442:
[----:B0-----:R-:W0:Y:S01]  /*1db60*/  LDCU UR5, c[0x0][0x40c] ;  /* 0x00008180ff0577ac */ /* 0x001e220008000800 */
[----:B------:R-:W-:Y:S01]  /*1db70*/  ISETP.GE.U32.AND P0, PT, R23, 0xf, PT ;  /* 0x0000000f1700780c */ /* 0x000fe20003f06070 */
[----:B---3--:R-:W-:Y:S01]  /*1db80*/  IMAD.MOV.U32 R13, RZ, RZ, RZ ;  /* 0x000000ffff0d7224 */ /* 0x008fe200078e00ff */
[----:B-1--4-:R-:W-:Y:S01]  /*1db90*/  CS2R R14, SRZ ;  /* 0x00000000000e7805 */ /* 0x012fe2000001ff00 */
[----:B0-----:R-:W-:-:S10]  /*1dba0*/  UIMAD UR5, UR4, UR5, URZ ;  /* 0x00000005040572a4 */ /* 0x001fd4000f8e02ff */
[----:B------:R-:W-:Y:S05]  /*1dbb0*/  @!P0 BRA `(.L_x_429) ;  /* 0x0000000400288947 */ /* 0x000fea0003800000 */
[----:B------:R-:W-:Y:S01]  /*1dbc0*/  IMAD.MOV.U32 R13, RZ, RZ, RZ ;  /* 0x000000ffff0d7224 */ /* 0x000fe200078e00ff */
[----:B------:R-:W-:-:S07]  /*1dbd0*/  CS2R R14, SRZ ;  /* 0x00000000000e7805 */ /* 0x000fce000001ff00 */
.L_x_430:
[----:B------:R-:W-:Y:S01]  /*1dbe0*/  IADD3 R19, PT, PT, R8, R13, RZ ;  /* 0x0000000d08137210 */ /* 0x000fe20007ffe0ff */
        /* <DEDUP_REMOVED lines=26> */
[----:B------:R-:W-:-:S02]  /*1dd90*/  DFMA R14, R54, R54, R14 ;  /* 0x00000036360e722b */ /* 0x000fc4000000000e */
[----:B----4-:R-:W-:Y:S01]  /*1dda0*/  DADD R54, R48, -R46 ;  /* 0x0000000030367229 */ /* 0x010fe2000000082e */
[----:B------:R-:W4:Y:S04]  /*1ddb0*/  LDL.64 R48, [R24+0x48] ;  /* 0x0000480018307983 */ /* 0x000f280000100a00 */
[----:B------:R-:W4:Y:S03]  /*1ddc0*/  LDL.64 R46, [R36+0x48] ;  /* 0x00004800242e7983 */ /* 0x000f260000100a00 */
[----:B------:R-:W-:Y:S02]  /*1ddd0*/  DFMA R14, R54, R54, R14 ;  /* 0x00000036360e722b */ /* 0x000fe4000000000e */
[----:B-----5:R-:W-:Y:S01]  /*1dde0*/  DADD R54, R44, -R42 ;  /* 0x000000002c367229 */ /* 0x020fe2000000082a */
[----:B------:R-:W5:Y:S04]  /*1ddf0*/  LDL.64 R44, [R24+0x50] ;  /* 0x00005000182c7983 */ /* 0x000f680000100a00 */
[----:B------:R-:W5:Y:S03]  /*1de00*/  LDL.64 R42, [R36+0x50] ;  /* 0x00005000242a7983 */ /* 0x000f660000100a00 */
[----:B------:R-:W-:-:S02]  /*1de10*/  DFMA R14, R54, R54, R14 ;  /* 0x00000036360e722b */ /* 0x000fc4000000000e */
[----:B------:R-:W-:Y:S01]  /*1de20*/  DADD R54, R18, -R20 ;  /* 0x0000000012367229 */ /* 0x000fe20000000814 */
[----:B------:R-:W2:Y:S04]  /*1de30*/  LDL.64 R20, [R24+0x58] ;  /* 0x0000580018147983 */ /* 0x000ea80000100a00 */
[----:B------:R-:W2:Y:S03]  /*1de40*/  LDL.64 R18, [R36+0x58] ;  /* 0x0000580024127983 */ /* 0x000ea60000100a00 */
[----:B------:R-:W-:Y:S02]  /*1de50*/  DFMA R14, R54, R54, R14 ;  /* 0x00000036360e722b */ /* 0x000fe4000000000e */
[----:B------:R-:W-:Y:S01]  /*1de60*/  DADD R54, R26, -R30 ;  /* 0x000000001a367229 */ /* 0x000fe2000000081e */
[----:B------:R-:W2:Y:S04]  /*1de70*/  LDL.64 R30, [R24+0x60] ;  /* 0x00006000181e7983 */ /* 0x000ea80000100a00 */
[----:B------:R-:W2:Y:S03]  /*1de80*/  LDL.64 R26, [R36+0x60] ;  /* 0x00006000241a7983 */ /* 0x000ea60000100a00 */
        /* <DEDUP_REMOVED lines=8> */
[----:B------:R-:W-:Y:S01]  /*1df10*/  DFMA R14, R54, R54, R14 ;  /* 0x00000036360e722b */ /* 0x000fe2000000000e */
[----:B------:R-:W-:-:S05]  /*1df20*/  VIADD R13, R13, 0x10 ;  /* 0x000000100d0d7836 */ /* 0x000fca0000000000 */
[----:B------:R-:W-:Y:S01]  /*1df30*/  ISETP.NE.AND P0, PT, R13, UR6, PT ;  /* 0x000000060d007c0c */ /* 0x000fe2000bf05270 */
[----:B---3--:R-:W-:-:S08]  /*1df40*/  DADD R50, R52, -R50 ;  /* 0x0000000034327229 */ /* 0x008fd00000000832 */
[----:B------:R-:W-:Y:S02]  /*1df50*/  DFMA R14, R50, R50, R14 ;  /* 0x00000032320e722b */ /* 0x000fe4000000000e */
[----:B----4-:R-:W-:-:S08]  /*1df60*/  DADD R46, R48, -R46 ;  /* 0x00000000302e7229 */ /* 0x010fd0000000082e */
[----:B------:R-:W-:Y:S02]  /*1df70*/  DFMA R14, R46, R46, R14 ;  /* 0x0000002e2e0e722b */ /* 0x000fe4000000000e */
[----:B-----5:R-:W-:-:S08]  /*1df80*/  DADD R42, R44, -R42 ;  /* 0x000000002c2a7229 */ /* 0x020fd0000000082a */
[----:B------:R-:W-:Y:S02]  /*1df90*/  DFMA R14, R42, R42, R14 ;  /* 0x0000002a2a0e722b */ /* 0x000fe4000000000e */
[----:B--2---:R-:W-:-:S08]  /*1dfa0*/  DADD R18, R20, -R18 ;  /* 0x0000000014127229 */ /* 0x004fd00000000812 */
[----:B------:R-:W-:Y:S02]  /*1dfb0*/  DFMA R14, R18, R18, R14 ;  /* 0x00000012120e722b */ /* 0x000fe4000000000e */
[----:B------:R-:W-:-:S08]  /*1dfc0*/  DADD R26, R30, -R26 ;  /* 0x000000001e1a7229 */ /* 0x000fd0000000081a */
[----:B------:R-:W-:Y:S02]  /*1dfd0*/  DFMA R14, R26, R26, R14 ;  /* 0x0000001a1a0e722b */ /* 0x000fe4000000000e */
[----:B------:R-:W-:-:S08]  /*1dfe0*/  DADD R32, R34, -R32 ;  /* 0x0000000022207229 */ /* 0x000fd00000000820 */
[----:B------:R-:W-:Y:S02]  /*1dff0*/  DFMA R14, R32, R32, R14 ;  /* 0x00000020200e722b */ /* 0x000fe4000000000e */
[----:B------:R-:W-:Y:S02]  /*1e000*/  DADD R38, R40, -R38 ;  /* 0x0000000028267229 */ /* 0x000fe40000000826 */
[----:B------:R-:W-:-:S06]  /*1e010*/  DADD R56, R56, -R58 ;  /* 0x0000000038387229 */ /* 0x000fcc000000083a */
[----:B------:R-:W-:-:S08]  /*1e020*/  DFMA R14, R38, R38, R14 ;  /* 0x00000026260e722b */ /* 0x000fd0000000000e */
[----:B------:R-:W-:Y:S01]  /*1e030*/  DFMA R14, R56, R56, R14 ;  /* 0x00000038380e722b */ /* 0x000fe2000000000e */
[----:B------:R-:W-:Y:S10]  /*1e040*/  @P0 BRA `(.L_x_430) ;  /* 0xfffffff800e40947 */ /* 0x000ff4000383ffff */
[----:B------:R-:W-:-:S07]  /*1e050*/  IMAD.U32 R13, RZ, RZ, UR6 ;  /* 0x00000006ff0d7e24 */ /* 0x000fce000f8e00ff */
.L_x_429:
[----:B------:R-:W-:-:S09]  /*1e060*/  UISETP.NE.AND UP0, UPT, UR7, URZ, UPT ;  /* 0x000000ff0700728c */ /* 0x000fd2000bf05270 */
[----:B------:R-:W-:Y:S05]  /*1e070*/  BRA.U !UP0, `(.L_x_431) ;  /* 0x0000000508887547 */ /* 0x000fea000b800000 */
[----:B------:R-:W-:Y:S01]  /*1e080*/  UIADD3 UR10, UPT, UPT, UR7, -0x1, URZ ;  /* 0xffffffff070a7890 */ /* 0x000fe2000fffe0ff */
[----:B------:R-:W-:-:S03]  /*1e090*/  ISETP.NE.AND P0, PT, R22, RZ, PT ;  /* 0x000000ff1600720c */ /* 0x000fc60003f05270 */
[----:B------:R-:W-:-:S09]  /*1e0a0*/  UISETP.GE.U32.AND UP0, UPT, UR10, 0x7, UPT ;  /* 0x000000070a00788c */ /* 0x000fd2000bf06070 */
[----:B------:R-:W-:Y:S05]  /*1e0b0*/  BRA.U !UP0, `(.L_x_432) ;  /* 0x0000000108a47547 */ /* 0x000fea000b800000 */
        /* <DEDUP_REMOVED lines=41> */
.L_x_432:
[----:B------:R-:W-:Y:S05]  /*1e350*/  @!P0 BRA `(.L_x_431) ;  /* 0x0000000000d08947 */ /* 0x000fea0003800000 */
[----:B------:R-:W-:Y:S02]  /*1e360*/  ISETP.GE.U32.AND P0, PT, R17, 0x3, PT ;  /* 0x000000031100780c */ /* 0x000fe40003f06070 */
[----:B------:R-:W-:-:S11]  /*1e370*/  ISETP.NE.AND P1, PT, R16, RZ, PT ;  /* 0x000000ff1000720c */ /* 0x000fd60003f25270 */
        /* <DEDUP_REMOVED lines=26> */
.L_x_433:
        /* <DEDUP_REMOVED lines=24> */
.L_x_431:
        /* <DEDUP_REMOVED lines=26> */
[----:B------:R-:W-:Y:S01]  /*1e840*/  IMAD.MOV.U32 R18, RZ, RZ, R20 ;  /* 0x000000ffff127224 */ /* 0x000fe200078e0014 */
[----:B------:R-:W-:-:S07]  /*1e850*/  MOV R19, R21 ;  /* 0x0000001500137202 */ /* 0x000fce0000000f00 */
.L_x_435:
[----:B------:R-:W-:Y:S05]  /*1e860*/  BSYNC.RECONVERGENT B0 ;  /* 0x0000000000007941 */ /* 0x000fea0003800200 */
.L_x_434:
[----:B------:R-:W-:-:S13]  /*1e870*/  ISETP.NE.AND P2, PT, R12, UR4, PT ;  /* 0x000000040c007c0c */ /* 0x000fda000bf45270 */
[----:B------:R-:W-:Y:S05]  /*1e880*/  @!P2 BRA `(.L_x_436) ;  /* 0x000000040018a947 */ /* 0x000fea0003800000 */
[----:B------:R-:W-:Y:S01]  /*1e890*/  IMAD.MOV.U32 R20, RZ, RZ, 0x652b82fe ;  /* 0x652b82feff147424 */ /* 0x000fe200078e00ff */
[----:B------:R-:W-:Y:S01]  /*1e8a0*/  UMOV UR10, 0xfefa39ef ;  /* 0xfefa39ef000a7882 */ /* 0x000fe20000000000 */
[----:B------:R-:W-:Y:S01]  /*1e8b0*/  IMAD.MOV.U32 R21, RZ, RZ, 0x3ff71547 ;  /* 0x3ff71547ff157424 */ /* 0x000fe200078e00ff */
[----:B------:R-:W-:Y:S01]  /*1e8c0*/  UMOV UR11, 0x3fe62e42 ;  /* 0x3fe62e42000b7882 */ /* 0x000fe20000000000 */
[----:B------:R-:W-:Y:S01]  /*1e8d0*/  DADD R32, -RZ, -R18 ;  /* 0x00000000ff207229 */ /* 0x000fe20000000912 */
[----:B------:R-:W0:Y:S01]  /*1e8e0*/  LDC R13, c[0x0][0x408] ;  /* 0x00010200ff0d7b82 */ /* 0x000e220000000800 */
[----:B------:R-:W-:Y:S02]  /*1e8f0*/  BSSY.RECONVERGENT B0, `(.L_x_437) ;  /* 0x0000036000007945 */ /* 0x000fe40003800200 */
[----:B------:R-:W-:-:S06]  /*1e900*/  DFMA R20, R18, -R20, 6.75539944105574400000e+15 ;  /* 0x433800001214742b */ /* 0x000fcc0000000814 */
[----:B------:R-:W-:Y:S02]  /*1e910*/  FSETP.GEU.AND P0, PT, |R33|, 4.1917929649353027344, PT ;  /* 0x4086232b2100780b */ /* 0x000fe40003f0e200 */
        /* <DEDUP_REMOVED lines=38> */
[----:B0-----:R-:W-:Y:S06]  /*1eb80*/  @!P0 BRA `(.L_x_438) ;  /* 0x0000000000308947 */ /* 0x001fec0003800000 */
[----:B------:R-:W-:Y:S01]  /*1eb90*/  FSETP.GEU.AND P1, PT, |R33|, 4.2275390625, PT ;  /* 0x408748002100780b */ /* 0x000fe20003f2e200 */
[----:B------:R-:W-:Y:S02]  /*1eba0*/  DSETP.GT.AND P0, PT, R14, RZ, PT ;  /* 0x000000ff0e00722a */ /* 0x000fe40003f04000 */
[----:B------:R-:W-:-:S10]  /*1ebb0*/  DADD R18, -R18, +INF ;  /* 0x7ff0000012127429 */ /* 0x000fd40000000100 */
[----:B------:R-:W-:Y:S02]  /*1ebc0*/  @!P1 LEA.HI R21, R20, R20, RZ, 0x1 ;  /* 0x0000001414159211 */ /* 0x000fe400078f08ff */
[----:B------:R-:W-:Y:S02]  /*1ebd0*/  FSEL R30, R18, RZ, !P0 ;  /* 0x000000ff121e7208 */ /* 0x000fe40004000000 */
[----:B------:R-:W-:Y:S02]  /*1ebe0*/  @!P1 SHF.R.S32.HI R21, RZ, 0x1, R21 ;  /* 0x00000001ff159819 */ /* 0x000fe40000011415 */
[----:B------:R-:W-:-:S03]  /*1ebf0*/  FSEL R31, R19, RZ, !P0 ;  /* 0x000000ff131f7208 */ /* 0x000fc60004000000 */
[----:B------:R-:W-:Y:S02]  /*1ec00*/  @!P1 IMAD.IADD R14, R20, 0x1, -R21 ;  /* 0x00000001140e9824 */ /* 0x000fe400078e0a15 */
[----:B------:R-:W-:-:S03]  /*1ec10*/  @!P1 IMAD R27, R21, 0x100000, R27 ;  /* 0x00100000151b9824 */ /* 0x000fc600078e021b */
[----:B------:R-:W-:Y:S02]  /*1ec20*/  @!P1 LEA R15, R14, 0x3ff00000, 0x14 ;  /* 0x3ff000000e0f9811 */ /* 0x000fe400078ea0ff */
[----:B------:R-:W-:-:S06]  /*1ec30*/  @!P1 MOV R14, RZ ;  /* 0x000000ff000e9202 */ /* 0x000fcc0000000f00 */
[----:B------:R-:W-:-:S11]  /*1ec40*/  @!P1 DMUL R30, R26, R14 ;  /* 0x0000000e1a1e9228 */ /* 0x000fd60000000000 */
.L_x_438:
[----:B------:R-:W-:Y:S05]  /*1ec50*/  BSYNC.RECONVERGENT B0 ;  /* 0x0000000000007941 */ /* 0x000fea0003800200 */
.L_x_437:
        /* <DEDUP_REMOVED lines=9> */
.L_x_436:
        /* <DEDUP_REMOVED lines=51> */
[----:B------:R-:W-:Y:S02]  /*1f020*/  @!P0 LEA.HI R21, R20, R20, RZ, 0x1 ;  /* 0x0000001414158211 */ /* 0x000fe400078f08ff */
[----:B------:R-:W-:Y:S02]  /*1f030*/  FSEL R30, R18, RZ, !P1 ;  /* 0x000000ff121e7208 */ /* 0x000fe40004800000 */
[----:B------:R-:W-:Y:S02]  /*1f040*/  @!P0 SHF.R.S32.HI R21, RZ, 0x1, R21 ;  /* 0x00000001ff158819 */ /* 0x000fe40000011415 */
[----:B------:R-:W-:Y:S02]  /*1f050*/  FSEL R31, R19, RZ, !P1 ;  /* 0x000000ff131f7208 */ /* 0x000fe40004800000 */
[----:B------:R-:W-:Y:S01]  /*1f060*/  @!P0 IADD3 R14, PT, PT, R20, -R21, RZ ;  /* 0x80000015140e8210 */ /* 0x000fe20007ffe0ff */
[----:B------:R-:W-:-:S03]  /*1f070*/  @!P0 IMAD R27, R21, 0x100000, R27 ;  /* 0x00100000151b8824 */ /* 0x000fc600078e021b */
[----:B------:R-:W-:Y:S01]  /*1f080*/  @!P0 LEA R15, R14, 0x3ff00000, 0x14 ;  /* 0x3ff000000e0f8811 */ /* 0x000fe200078ea0ff */
[----:B------:R-:W-:-:S06]  /*1f090*/  @!P0 IMAD.MOV.U32 R14, RZ, RZ, RZ ;  /* 0x000000ffff0e8224 */ /* 0x000fcc00078e00ff */
[----:B------:R-:W-:-:S11]  /*1f0a0*/  @!P0 DMUL R30, R26, R14 ;  /* 0x0000000e1a1e8228 */ /* 0x000fd60000000000 */
.L_x_441:
[----:B------:R-:W-:Y:S05]  /*1f0b0*/  BSYNC.RECONVERGENT B0 ;  /* 0x0000000000007941 */ /* 0x000fea0003800200 */
.L_x_440:
[----:B------:R-:W0:Y:S01]  /*1f0c0*/  LDCU.64 UR10, c[0x0][0x3f8] ;  /* 0x00007f00ff0a77ac */ /* 0x000e220008000a00 */
[----:B------:R-:W-:Y:S01]  /*1f0d0*/  IMAD R15, R12, R13, R12 ;  /* 0x0000000d0c0f7224 */ /* 0x000fe200078e020c */
[----:B------:R-:W1:Y:S04]  /*1f0e0*/  LDCU.64 UR12, c[0x0][0x3e8] ;  /* 0x00007d00ff0c77ac */ /* 0x000e680008000a00 */
[----:B------:R-:W-:Y:S01]  /*1f0f0*/  LEA R15, R15, R0, 0x3 ;  /* 0x000000000f0f7211 */ /* 0x000fe200078e18ff */
[----:B0-----:R-:W-:-:S08]  /*1f100*/  DADD R30, R30, UR10 ;  /* 0x0000000a1e1e7e29 */ /* 0x001fd00008000000 */
[----:B-1----:R-:W-:-:S07]  /*1f110*/  DMUL R30, R30, UR12 ;  /* 0x0000000c1e1e7c28 */ /* 0x002fce0008000000 */
[----:B------:R1:W-:Y:S04]  /*1f120*/  STL.64 [R15], R30 ;  /* 0x0000001e0f007387 */ /* 0x0003e80000100a00 */
.L_x_439:
[----:B------:R-:W-:Y:S01]  /*1f130*/  UIADD3 UR4, UPT, UPT, UR4, 0x1, URZ ;  /* 0x0000000104047890 */ /* 0x000fe2000fffe0ff */
[----:B------:R-:W-:Y:S11]  /*1f140*/  @P2 BRA `(.L_x_442) ;  /* 0xffffffe800842947 */ /* 0x000ff6000383ffff */
[----:B------:R-:W-:-:S05]  /*1f150*/  VIADD R12, R12, 0x1 ;  /* 0x000000010c0c7836 */ /* 0x000fca0000000000 */
[----:B------:R-:W-:-:S13]  /*1f160*/  ISETP.NE.AND P0, PT, R12, R13, PT ;  /* 0x0000000d0c00720c */ /* 0x000fda0003f05270 */
[----:B------:R-:W-:Y:S05]  /*1f170*/  @P0 BRA `(.L_x_443) ;  /* 0xffffffe8006c0947 */ /* 0x000fea000383ffff */
.L_x_428:
[----:B------:R-:W2:Y:S02]  /*1f180*/  LDCU.S8 UR4, c[0x0][0x415] ;  /* 0x000082a0ff0477ac */ /* 0x000ea40008000200 */
[----:B--2---:R-:W-:-:S09]  /*1f190*/  UISETP.NE.AND UP0, UPT, UR4, URZ, UPT ;  /* 0x000000ff0400728c */ /* 0x004fd2000bf05270 */
[----:B------:R-:W-:Y:S05]  /*1f1a0*/  BRA.U !UP0, `(.L_x_444) ;  /* 0x0000004508e47547 */ /* 0x000fea000b800000 */
[----:B------:R-:W2:Y:S01]  /*1f1b0*/  LDCU UR4, c[0x0][0x40c] ;  /* 0x00008180ff0477ac */ /* 0x000ea20008000800 */
[----:B------:R-:W0:Y:S01]  /*1f1c0*/  LDC R8, c[0x0][0x410] ;  /* 0x00010400ff087b82 */ /* 0x000e220000000800 */
[----:B--2---:R-:W-:Y:S01]  /*1f1d0*/  UISETP.GE.AND UP0, UPT, UR4, 0x1, UPT ;  /* 0x000000010400788c */ /* 0x004fe2000bf06270 */
[----:B01----:R-:W-:-:S08]  /*1f1e0*/  IMAD R15, R13, R8, RZ ;  /* 0x000000080d0f7224 */ /* 0x003fd000078e02ff */
[----:B------:R-:W-:Y:S05]  /*1f1f0*/  BRA.U !UP0, `(.L_x_445) ;  /* 0x0000003108187547 */ /* 0x000fea000b800000 */
[----:B------:R-:W-:-:S13]  /*1f200*/  ISETP.GE.AND P0, PT, R8, 0x1, PT ;  /* 0x000000010800780c */ /* 0x000fda0003f06270 */
[----:B------:R-:W-:Y:S05]  /*1f210*/  @!P0 BRA `(.L_x_446) ;  /* 0x0000001800e88947 */ /* 0x000fea0003800000 */
[----:B------:R-:W-:Y:S01]  /*1f220*/  VIMNMX R36, PT, PT, R13, 0x1, !PT ;  /* 0x000000010d247848 */ /* 0x000fe20007fe0100 */
[----:B------:R-:W-:Y:S01]  /*1f230*/  IMAD.MOV.U32 R35, RZ, RZ, RZ ;  /* 0x000000ffff237224 */ /* 0x000fe200078e00ff */
[C---:B------:R-:W-:Y:S01]  /*1f240*/  LOP3.LUT R14, R8.reuse, 0xf, RZ, 0xc0, !PT ;  /* 0x0000000f080e7812 */ /* 0x040fe200078ec0ff */
[----:B------:R-:W-:Y:S01]  /*1f250*/  ULOP3.LUT UR6, UR4, 0xf, URZ, 0xc0, !UPT ;  /* 0x0000000f04067892 */ /* 0x000fe2000f8ec0ff */
[C---:B------:R-:W-:Y:S01]  /*1f260*/  LOP3.LUT R13, R8.reuse, 0x7, RZ, 0xc0, !PT ;  /* 0x00000007080d7812 */ /* 0x040fe200078ec0ff */
[----:B------:R-:W-:Y:S01]  /*1f270*/  ULOP3.LUT UR5, UR4, 0x7ffffff0, URZ, 0xc0, !UPT ;  /* 0x7ffffff004057892 */ /* 0x000fe2000f8ec0ff */
[C---:B------:R-:W-:Y:S02]  /*1f280*/  LOP3.LUT R12, R8.reuse, 0x7ffffff0, RZ, 0xc0, !PT ;  /* 0x7ffffff0080c7812 */ /* 0x040fe400078ec0ff */
[----:B------:R-:W-:-:S09]  /*1f290*/  LOP3.LUT R8, R8, 0x3, RZ, 0xc0, !PT ;  /* 0x0000000308087812 */ /* 0x000fd200078ec0ff */
.L_x_465:
[----:B01234-:R-:W0:Y:S01]  /*1f2a0*/  LDC R18, c[0x0][0x410] ;  /* 0x00010400ff127b82 */ /* 0x01fe220000000800 */
[----:B------:R-:W1:Y:S01]  /*1f2b0*/  LDCU UR4, c[0x0][0x40c] ;  /* 0x00008180ff0477ac */ /* 0x000e620008000800 */
[----:B------:R-:W-:Y:S02]  /*1f2c0*/  IMAD R31, R15, R35, RZ ;  /* 0x000000230f1f7224 */ /* 0x000fe400078e02ff */
[----:B------:R-:W-:Y:S02]  /*1f2d0*/  HFMA2 R34, -RZ, RZ, 0, 0 ;  /* 0x00000000ff227431 */ /* 0x000fe400000001ff */
[C---:B-1----:R-:W-:Y:S02]  /*1f2e0*/  IMAD R32, R35.reuse, UR4, RZ ;  /* 0x0000000423207c24 */ /* 0x042fe4000f8e02ff */
[----:B0-----:R-:W-:-:S04]  /*1f2f0*/  IMAD R18, R35, R18, R31 ;  /* 0x0000001223127224 */ /* 0x001fc800078e021f */
[----:B------:R-:W-:-:S07]  /*1f300*/  IMAD R33, R18, 0x8, R1 ;  /* 0x0000000812217824 */ /* 0x000fce00078e0201 */
.L_x_464:
[----:B0-----:R-:W0:Y:S01]  /*1f310*/  LDCU UR4, c[0x0][0x40c] ;  /* 0x00008180ff0477ac */ /* 0x001e220008000800 */
[----:B------:R-:W-:Y:S02]  /*1f320*/  ISETP.GE.U32.AND P0, PT, R23, 0xf, PT ;  /* 0x0000000f1700780c */ /* 0x000fe40003f06070 */
[----:B------:R-:W-:Y:S01]  /*1f330*/  CS2R R44, SRZ ;  /* 0x00000000002c7805 */ /* 0x000fe2000001ff00 */
[----:B0-----:R-:W-:Y:S01]  /*1f340*/  IMAD R24, R34, UR4, RZ ;  /* 0x0000000422187c24 */ /* 0x001fe2000f8e02ff */
[----:B------:R-:W-:-:S09]  /*1f350*/  UMOV UR4, URZ ;  /* 0x000000ff00047c82 */ /* 0x000fd20008000000 */
[----:B-1234-:R-:W-:Y:S05]  /*1f360*/  @!P0 BRA `(.L_x_447) ;  /* 0x0000000400288947 */ /* 0x01efea0003800000 */
[----:B------:R-:W-:Y:S01]  /*1f370*/  CS2R R44, SRZ ;  /* 0x00000000002c7805 */ /* 0x000fe2000001ff00 */
[----:B------:R-:W-:-:S06]  /*1f380*/  UMOV UR4, URZ ;  /* 0x000000ff00047c82 */ /* 0x000fcc0008000000 */
.L_x_448:
[----:B------:R-:W-:Y:S01]  /*1f390*/  IADD3 R21, PT, PT, R24, UR4, RZ ;  /* 0x0000000418157c10 */ /* 0x000fe2000fffe0ff */
[----:B------:R-:W-:-:S04]  /*1f3a0*/  VIADD R19, R32, UR4 ;  /* 0x0000000420137c36 */ /* 0x000fc80008000000 */
[--C-:B------:R-:W-:Y:S02]  /*1f3b0*/  IMAD R30, R19, 0x8, R10.reuse ;  /* 0x00000008131e7824 */ /* 0x100fe400078e020a */
[----:B------:R-:W-:-:S03]  /*1f3c0*/  IMAD R56, R21, 0x8, R10 ;  /* 0x0000000815387824 */ /* 0x000fc600078e020a */
        /* <DEDUP_REMOVED lines=14> */
[----:B------:R-:W2:Y:S01]  /*1f4b0*/  LDL.64 R48, [R56+0x28] ;  /* 0x0000280038307983 */ /* 0x000ea20000100a00 */
[----:B---3--:R-:W-:-:S03]  /*1f4c0*/  DADD R42, R46, -R42 ;  /* 0x000000002e2a7229 */ /* 0x008fc6000000082a */
[----:B------:R-:W3:Y:S04]  /*1f4d0*/  LDL.64 R46, [R30+0x30] ;  /* 0x000030001e2e7983 */ /* 0x000ee80000100a00 */
[----:B------:R-:W3:Y:S01]  /*1f4e0*/  LDL.64 R44, [R56+0x30] ;  /* 0x00003000382c7983 */ /* 0x000ee20000100a00 */
[----:B------:R-:W-:Y:S02]  /*1f4f0*/  DFMA R54, R42, R42, R54 ;  /* 0x0000002a2a36722b */ /* 0x000fe40000000036 */
[----:B----4-:R-:W-:Y:S01]  /*1f500*/  DADD R38, R40, -R38 ;  /* 0x0000000028267229 */ /* 0x010fe20000000826 */
[----:B------:R-:W4:Y:S04]  /*1f510*/  LDL.64 R42, [R30+0x38] ;  /* 0x000038001e2a7983 */ /* 0x000f280000100a00 */
[----:B------:R-:W4:Y:S01]  /*1f520*/  LDL.64 R40, [R56+0x38] ;  /* 0x0000380038287983 */ /* 0x000f220000100a00 */
[----:B-----5:R-:W-:-:S02]  /*1f530*/  DADD R20, R26, -R20 ;  /* 0x000000001a147229 */ /* 0x020fc40000000814 */
[----:B------:R-:W-:Y:S01]  /*1f540*/  DFMA R54, R38, R38, R54 ;  /* 0x000000262636722b */ /* 0x000fe20000000036 */
        /* <DEDUP_REMOVED lines=21> */
[----:B------:R-:W5:Y:S01]  /*1f6a0*/  LDL.64 R26, [R56+0x60] ;  /* 0x00006000381a7983 */ /* 0x000f620000100a00 */
[----:B------:R-:W-:-:S02]  /*1f6b0*/  DADD R18, R20, -R18 ;  /* 0x0000000014127229 */ /* 0x000fc40000000812 */
[----:B------:R-:W-:Y:S01]  /*1f6c0*/  DFMA R52, R48, R48, R52 ;  /* 0x000000303034722b */ /* 0x000fe20000000034 */
[----:B------:R-:W2:Y:S04]  /*1f6d0*/  LDL.64 R20, [R30+0x70] ;  /* 0x000070001e147983 */ /* 0x000ea80000100a00 */
[----:B------:R-:W2:Y:S03]  /*1f6e0*/  LDL.64 R48, [R56+0x68] ;  /* 0x0000680038307983 */ /* 0x000ea60000100a00 */
[----:B------:R-:W-:Y:S01]  /*1f6f0*/  DFMA R52, R18, R18, R52 ;  /* 0x000000121234722b */ /* 0x000fe20000000034 */
[----:B------:R-:W2:Y:S01]  /*1f700*/  LDL.64 R18, [R56+0x70] ;  /* 0x0000700038127983 */ /* 0x000ea20000100a00 */
[----:B------:R-:W-:Y:S01]  /*1f710*/  UIADD3 UR4, UPT, UPT, UR4, 0x10, URZ ;  /* 0x0000001004047890 */ /* 0x000fe2000fffe0ff */
[----:B------:R-:W-:-:S03]  /*1f720*/  DADD R54, R54, -R58 ;  /* 0x0000000036367229 */ /* 0x000fc6000000083a */
[----:B------:R-:W-:Y:S01]  /*1f730*/  UISETP.NE.AND UP0, UPT, UR4, UR5, UPT ;  /* 0x000000050400728c */ /* 0x000fe2000bf05270 */
[----:B---3--:R-:W-:-:S08]  /*1f740*/  DADD R44, R46, -R44 ;  /* 0x000000002e2c7229 */ /* 0x008fd0000000082c */
[----:B------:R-:W-:Y:S02]  /*1f750*/  DFMA R52, R44, R44, R52 ;  /* 0x0000002c2c34722b */ /* 0x000fe40000000034 */
[----:B----4-:R-:W-:-:S08]  /*1f760*/  DADD R40, R42, -R40 ;  /* 0x000000002a287229 */ /* 0x010fd00000000828 */
[----:B------:R-:W-:Y:S02]  /*1f770*/  DFMA R52, R40, R40, R52 ;  /* 0x000000282834722b */ /* 0x000fe40000000034 */
[----:B-----5:R-:W-:-:S08]  /*1f780*/  DADD R26, R38, -R26 ;  /* 0x00000000261a7229 */ /* 0x020fd0000000081a */
[----:B------:R-:W-:Y:S02]  /*1f790*/  DFMA R52, R26, R26, R52 ;  /* 0x0000001a1a34722b */ /* 0x000fe40000000034 */
[----:B--2---:R-:W-:Y:S02]  /*1f7a0*/  DADD R48, R50, -R48 ;  /* 0x0000000032307229 */ /* 0x004fe40000000830 */
[----:B------:R-:W-:-:S06]  /*1f7b0*/  DADD R18, R20, -R18 ;  /* 0x0000000014127229 */ /* 0x000fcc0000000812 */
[----:B------:R-:W-:-:S08]  /*1f7c0*/  DFMA R52, R48, R48, R52 ;  /* 0x000000303034722b */ /* 0x000fd00000000034 */
[----:B------:R-:W-:-:S08]  /*1f7d0*/  DFMA R52, R18, R18, R52 ;  /* 0x000000121234722b */ /* 0x000fd00000000034 */
[----:B------:R-:W-:Y:S01]  /*1f7e0*/  DFMA R44, R54, R54, R52 ;  /* 0x00000036362c722b */ /* 0x000fe20000000034 */
[----:B------:R-:W-:Y:S10]  /*1f7f0*/  BRA.U UP0, `(.L_x_448) ;  /* 0xfffffff900e47547 */ /* 0x000ff4000b83ffff */
[----:B------:R-:W-:-:S05]  /*1f800*/  UMOV UR4, UR5 ;  /* 0x0000000500047c82 */ /* 0x000fca0008000000 */
.L_x_447:
[----:B------:R-:W-:-:S09]  /*1f810*/  UISETP.NE.AND UP0, UPT, UR6, URZ, UPT ;  /* 0x000000ff0600728c */ /* 0x000fd2000bf05270 */
[----:B------:R-:W-:Y:S05]  /*1f820*/  BRA.U !UP0, `(.L_x_449) ;  /* 0x0000000508887547 */ /* 0x000fea000b800000 */
[----:B------:R-:W-:Y:S01]  /*1f830*/  UIADD3 UR7, UPT, UPT, UR6, -0x1, URZ ;  /* 0xffffffff06077890 */ /* 0x000fe2000fffe0ff */
[----:B------:R-:W-:-:S03]  /*1f840*/  ISETP.NE.AND P0, PT, R22, RZ, PT ;  /* 0x000000ff1600720c */ /* 0x000fc60003f05270 */
[----:B------:R-:W-:-:S09]  /*1f850*/  UISETP.GE.U32.AND UP0, UPT, UR7, 0x7, UPT ;  /* 0x000000070700788c */ /* 0x000fd2000bf06070 */
[----:B------:R-:W-:Y:S05]  /*1f860*/  BRA.U !UP0, `(.L_x_450) ;  /* 0x0000000108a47547 */ /* 0x000fea000b800000 */
[----:B------:R-:W-:Y:S01]  /*1f870*/  IADD3 R19, PT, PT, R32, UR4, RZ ;  /* 0x0000000420137c10 */ /* 0x000fe2000fffe0ff */
[----:B------:R-:W-:Y:S02]  /*1f880*/  VIADD R21, R24, UR4 ;  /* 0x0000000418157c36 */ /* 0x000fe40008000000 */
[----:B------:R-:W-:Y:S02]  /*1f890*/  VIADD R58, R32, UR4 ;  /* 0x00000004203a7c36 */ /* 0x000fe40008000000 */
[----:B------:R-:W-:Y:S01]  /*1f8a0*/  IMAD R19, R19, 0x8, R10 ;  /* 0x0000000813137824 */ /* 0x000fe200078e020a */
[----:B------:R-:W-:Y:S01]  /*1f8b0*/  LEA R50, R21, R10, 0x3 ;  /* 0x0000000a15327211 */ /* 0x000fe200078e18ff */
[----:B------:R-:W-:-:S04]  /*1f8c0*/  VIADD R30, R24, UR4 ;  /* 0x00000004181e7c36 */ /* 0x000fc80008000000 */
[----:B------:R-:W2:Y:S04]  /*1f8d0*/  LDL.64 R18, [R19] ;  /* 0x0000000013127983 */ /* 0x000ea80000100a00 */
[----:B------:R-:W2:Y:S01]  /*1f8e0*/  LDL.64 R48, [R50] ;  /* 0x0000000032307983 */ /* 0x000ea20000100a00 */
[----:B------:R-:W-:Y:S01]  /*1f8f0*/  LEA R58, R58, R1, 0x3 ;  /* 0x000000013a3a7211 */ /* 0x000fe200078e18ff */
[----:B------:R-:W-:-:S04]  /*1f900*/  IMAD.U32 R30, R30, 0x8, R1 ;  /* 0x000000081e1e7824 */ /* 0x000fc800078e0001 */
        /* <DEDUP_REMOVED lines=18> */
[----:B----4-:R-:W-:-:S02]  /*1fa30*/  DADD R40, R42, -R40 ;  /* 0x000000002a287229 */ /* 0x010fc40000000828 */
[----:B-----5:R-:W-:-:S06]  /*1fa40*/  DADD R26, R38, -R26 ;  /* 0x00000000261a7229 */ /* 0x020fcc000000081a */
[----:B------:R-:W-:-:S08]  /*1fa50*/  DFMA R56, R40, R40, R56 ;  /* 0x000000282838722b */ /* 0x000fd00000000038 */
[----:B------:R-:W-:Y:S02]  /*1fa60*/  DFMA R56, R26, R26, R56 ;  /* 0x0000001a1a38722b */ /* 0x000fe40000000038 */
[----:B------:R-:W-:Y:S01]  /*1fa70*/  DADD R52, R54, -R52 ;  /* 0x0000000036347229 */ /* 0x000fe20000000834 */
[----:B------:R-:W-:Y:S01]  /*1fa80*/  UIADD3 UR4, UPT, UPT, UR4, 0x8, URZ ;  /* 0x0000000804047890 */ /* 0x000fe2000fffe0ff */
[----:B--2---:R-:W-:-:S08]  /*1fa90*/  DADD R18, R20, -R18 ;  /* 0x0000000014127229 */ /* 0x004fd00000000812 */
[----:B------:R-:W-:Y:S02]  /*1faa0*/  DFMA R56, R18, R18, R56 ;  /* 0x000000121238722b */ /* 0x000fe40000000038 */
[----:B---3--:R-:W-:-:S06]  /*1fab0*/  DADD R48, R50, -R48 ;  /* 0x0000000032307229 */ /* 0x008fcc0000000830 */
[----:B------:R-:W-:Y:S02]  /*1fac0*/  DFMA R56, R52, R52, R56 ;  /* 0x000000343438722b */ /* 0x000fe40000000038 */
[----:B------:R-:W-:-:S06]  /*1fad0*/  DADD R44, R46, -R44 ;  /* 0x000000002e2c7229 */ /* 0x000fcc000000082c */
[----:B------:R-:W-:-:S08]  /*1fae0*/  DFMA R56, R48, R48, R56 ;  /* 0x000000303038722b */ /* 0x000fd00000000038 */
[----:B------:R-:W-:-:S11]  /*1faf0*/  DFMA R44, R44, R44, R56 ;  /* 0x0000002c2c2c722b */ /* 0x000fd60000000038 */
.L_x_450:
[----:B------:R-:W-:Y:S05]  /*1fb00*/  @!P0 BRA `(.L_x_449) ;  /* 0x0000000000d08947 */ /* 0x000fea0003800000 */
[----:B------:R-:W-:Y:S02]  /*1fb10*/  ISETP.GE.U32.AND P0, PT, R17, 0x3, PT ;  /* 0x000000031100780c */ /* 0x000fe40003f06070 */
[----:B------:R-:W-:-:S11]  /*1fb20*/  ISETP.NE.AND P1, PT, R16, RZ, PT ;  /* 0x000000ff1000720c */ /* 0x000fd60003f25270 */
[----:B------:R-:W-:Y:S05]  /*1fb30*/  @!P0 BRA `(.L_x_451) ;  /* 0x0000000000648947 */ /* 0x000fea0003800000 */
[----:B------:R-:W-:Y:S01]  /*1fb40*/  VIADD R19, R32, UR4 ;  /* 0x0000000420137c36 */ /* 0x000fe20008000000 */
[C---:B------:R-:W-:Y:S01]  /*1fb50*/  IADD3 R21, PT, PT, R24.reuse, UR4, RZ ;  /* 0x0000000418157c10 */ /* 0x040fe2000fffe0ff */
[----:B------:R-:W-:Y:S01]  /*1fb60*/  VIADD R20, R24, UR4 ;  /* 0x0000000418147c36 */ /* 0x000fe20008000000 */
[----:B------:R-:W-:Y:S01]  /*1fb70*/  IADD3 R18, PT, PT, R32, UR4, RZ ;  /* 0x0000000420127c10 */ /* 0x000fe2000fffe0ff */
        /* <DEDUP_REMOVED lines=21> */
.L_x_451:
[----:B------:R-:W-:Y:S05]  /*1fcd0*/  @!P1 BRA `(.L_x_449) ;  /* 0x00000000005c9947 */ /* 0x000fea0003800000 */
[----:B------:R-:W-:Y:S02]  /*1fce0*/  VIADD R19, R32, UR4 ;  /* 0x0000000420137c36 */ /* 0x000fe40008000000 */
[----:B------:R-:W-:-:S03]  /*1fcf0*/  VIADD R21, R24, UR4 ;  /* 0x0000000418157c36 */ /* 0x000fc60008000000 */
        /* <DEDUP_REMOVED lines=8> */
[----:B------:R-:W-:Y:S01]  /*1fd80*/  IADD3 R24, PT, PT, R24, UR4, RZ ;  /* 0x0000000418187c10 */ /* 0x000fe2000fffe0ff */
[----:B------:R-:W-:Y:S01]  /*1fd90*/  VIADD R18, R32, UR4 ;  /* 0x0000000420127c36 */ /* 0x000fe20008000000 */
[----:B------:R-:W-:-:S03]  /*1fda0*/  ISETP.NE.AND P0, PT, R16, 0x2, PT ;  /* 0x000000021000780c */ /* 0x000fc60003f05270 */
[--C-:B------:R-:W-:Y:S02]  /*1fdb0*/  IMAD.U32 R30, R18, 0x8, R1.reuse ;  /* 0x00000008121e7824 */ /* 0x100fe400078e0001 */
[----:B------:R-:W-:-:S03]  /*1fdc0*/  IMAD.U32 R24, R24, 0x8, R1 ;  /* 0x0000000818187824 */ /* 0x000fc600078e0001 */
        /* <DEDUP_REMOVED lines=8> */
.L_x_449:
[----:B------:R-:W0:Y:S01]  /*1fe50*/  MUFU.RSQ64H R39, R45 ;  /* 0x0000002d00277308 */ /* 0x000e220000001c00 */
[----:B------:R-:W-:Y:S01]  /*1fe60*/  IADD3 R38, PT, PT, R45, -0x3500000, RZ ;  /* 0xfcb000002d267810 */ /* 0x000fe20007ffe0ff */
[----:B------:R-:W-:Y:S01]  /*1fe70*/  IMAD.MOV.U32 R18, RZ, RZ, 0x0 ;  /* 0x00000000ff127424 */ /* 0x000fe200078e00ff */
[----:B------:R-:W-:Y:S01]  /*1fe80*/  BSSY.RECONVERGENT B0, `(.L_x_452) ;  /* 0x0000018000007945 */ /* 0x000fe20003800200 */
[----:B------:R-:W-:Y:S01]  /*1fe90*/  IMAD.MOV.U32 R19, RZ, RZ, 0x3fd80000 ;  /* 0x3fd80000ff137424 */ /* 0x000fe200078e00ff */
[----:B------:R-:W-:Y:S02]  /*1fea0*/  ISETP.GE.U32.AND P0, PT, R38, 0x7ca00000, PT ;  /* 0x7ca000002600780c */ /* 0x000fe40003f06070 */
[----:B0-----:R-:W-:-:S08]  /*1feb0*/  DMUL R20, R38, R38 ;  /* 0x0000002626147228 */ /* 0x001fd00000000000 */
[----:B------:R-:W-:-:S08]  /*1fec0*/  DFMA R20, -R20, R44, 1 ;  /* 0x3ff000001414742b */ /* 0x000fd0000000012c */
[----:B------:R-:W-:Y:S02]  /*1fed0*/  DFMA R18, R20, R18, 0.5 ;  /* 0x3fe000001412742b */ /* 0x000fe40000000012 */
[----:B------:R-:W-:-:S08]  /*1fee0*/  DMUL R42, R38, R20 ;  /* 0x00000014262a7228 */ /* 0x000fd00000000000 */
[----:B------:R-:W-:-:S08]  /*1fef0*/  DFMA R42, R18, R42, R38 ;  /* 0x0000002a122a722b */ /* 0x000fd00000000026 */
[----:B------:R-:W-:Y:S02]  /*1ff00*/  DMUL R18, R42, R44 ;  /* 0x0000002c2a127228 */ /* 0x000fe40000000000 */
[----:B------:R-:W-:Y:S01]  /*1ff10*/  IADD3 R21, PT, PT, R43, -0x100000, RZ ;  /* 0xfff000002b157810 */ /* 0x000fe20007ffe0ff */
[----:B------:R-:W-:-:S05]  /*1ff20*/  IMAD.MOV.U32 R20, RZ, RZ, R42 ;  /* 0x000000ffff147224 */ /* 0x000fca00078e002a */
        /* <DEDUP_REMOVED lines=13> */
.L_x_453:
[----:B------:R-:W-:Y:S05]  /*20000*/  BSYNC.RECONVERGENT B0 ;  /* 0x0000000000007941 */ /* 0x000fea0003800200 */
.L_x_452:
[----:B------:R-:W0:Y:S02]  /*20010*/  LDC R30, c[0x0][0x410] ;  /* 0x00010400ff1e7b82 */ /* 0x000e240000000800 */
[----:B0-----:R-:W-:-:S04]  /*20020*/  IMAD R30, R34, R30, R31 ;  /* 0x0000001e221e7224 */ /* 0x001fc800078e021f */
[----:B------:R-:W-:-:S05]  /*20030*/  IMAD R30, R30, 0x8, R1 ;  /* 0x000000081e1e7824 */ /* 0x000fca00078e0201 */
[----:B------:R0:W5:Y:S01]  /*20040*/  LDL.64 R18, [R30] ;  /* 0x000000001e127983 */ /* 0x0001620000100a00 */
        /* <DEDUP_REMOVED lines=20> */
[----:B------:R-:W-:Y:S01]  /*20190*/  UMOV UR11, 0x3efa0199 ;  /* 0x3efa0199000b7882 */ /* 0x000fe20000000000 */
[----:B------:R-:W-:-:S05]  /*201a0*/  DADD R20, -RZ, -R26 ;  /* 0x00000000ff147229 */ /* 0x000fca000000091a */
[----:B------:R-:W-:Y:S01]  /*201b0*/  DFMA R38, R42, R38, UR10 ;  /* 0x0000000a2a267e2b */ /* 0x000fe20008000026 */
[----:B------:R-:W-:Y:S01]  /*201c0*/  UMOV UR10, 0x14761f65 ;  /* 0x14761f65000a7882 */ /* 0x000fe20000000000 */
[----:B------:R-:W-:-:S03]  /*201d0*/  UMOV UR11, 0x3f2a01a0 ;  /* 0x3f2a01a0000b7882 */ /* 0x000fc60000000000 */
[----:B------:R-:W-:-:S03]  /*201e0*/  IMAD.MOV.U32 R24, RZ, RZ, R21 ;  /* 0x000000ffff187224 */ /* 0x000fc600078e0015 */
[----:B------:R-:W-:Y:S01]  /*201f0*/  DFMA R38, R42, R38, UR10 ;  /* 0x0000000a2a267e2b */ /* 0x000fe20008000026 */
[----:B------:R-:W-:Y:S01]  /*20200*/  UMOV UR10, 0x1852b7af ;  /* 0x1852b7af000a7882 */ /* 0x000fe20000000000 */
[----:B------:R-:W-:Y:S01]  /*20210*/  UMOV UR11, 0x3f56c16c ;  /* 0x3f56c16c000b7882 */ /* 0x000fe20000000000 */
[----:B------:R-:W-:-:S05]  /*20220*/  FSETP.GEU.AND P0, PT, |R24|, 4.1917929649353027344, PT ;  /* 0x4086232b1800780b */ /* 0x000fca0003f0e200 */
        /* <DEDUP_REMOVED lines=15> */
[----:B------:R-:W-:Y:S01]  /*20320*/  LEA R21, R40, R39, 0x14 ;  /* 0x0000002728157211 */ /* 0x000fe200078ea0ff */
[----:B------:R-:W-:Y:S01]  /*20330*/  IMAD.MOV.U32 R20, RZ, RZ, R38 ;  /* 0x000000ffff147224 */ /* 0x000fe200078e0026 */
[----:B0-----:R-:W-:Y:S06]  /*20340*/  @!P0 BRA `(.L_x_455) ;  /* 0x0000000000348947 */ /* 0x001fec0003800000 */
[----:B------:R-:W-:Y:S01]  /*20350*/  FSETP.GEU.AND P1, PT, |R24|, 4.2275390625, PT ;  /* 0x408748001800780b */ /* 0x000fe20003f2e200 */
[----:B------:R-:W-:Y:S02]  /*20360*/  DADD R20, -R26, +INF ;  /* 0x7ff000001a147429 */ /* 0x000fe40000000100 */
[----:B------:R-:W-:-:S08]  /*20370*/  DSETP.GT.AND P0, PT, R44, RZ, PT ;  /* 0x000000ff2c00722a */ /* 0x000fd00003f04000 */
[----:B------:R-:W-:Y:S02]  /*20380*/  FSEL R20, R20, RZ, !P0 ;  /* 0x000000ff14147208 */ /* 0x000fe40004000000 */
[----:B------:R-:W-:Y:S02]  /*20390*/  @!P1 LEA.HI R24, R40, R40, RZ, 0x1 ;  /* 0x0000002828189211 */ /* 0x000fe400078f08ff */
[----:B------:R-:W-:Y:S02]  /*203a0*/  FSEL R21, R21, RZ, !P0 ;  /* 0x000000ff15157208 */ /* 0x000fe40004000000 */
[----:B------:R-:W-:-:S05]  /*203b0*/  @!P1 SHF.R.S32.HI R41, RZ, 0x1, R24 ;  /* 0x00000001ff299819 */ /* 0x000fca0000011418 */
[----:B------:R-:W-:Y:S01]  /*203c0*/  @!P1 IMAD.IADD R40, R40, 0x1, -R41 ;  /* 0x0000000128289824 */ /* 0x000fe200078e0a29 */
[----:B------:R-:W-:-:S04]  /*203d0*/  @!P1 LEA R41, R41, R39, 0x14 ;  /* 0x0000002729299211 */ /* 0x000fc800078ea0ff */
[----:B------:R-:W-:Y:S01]  /*203e0*/  @!P1 LEA R39, R40, 0x3ff00000, 0x14 ;  /* 0x3ff0000028279811 */ /* 0x000fe200078ea0ff */
[----:B------:R-:W-:Y:S02]  /*203f0*/  @!P1 IMAD.MOV.U32 R40, RZ, RZ, R38 ;  /* 0x000000ffff289224 */ /* 0x000fe400078e0026 */
[----:B------:R-:W-:-:S06]  /*20400*/  @!P1 IMAD.MOV.U32 R38, RZ, RZ, RZ ;  /* 0x000000ffff269224 */ /* 0x000fcc00078e00ff */
[----:B------:R-:W-:-:S11]  /*20410*/  @!P1 DMUL R20, R40, R38 ;  /* 0x0000002628149228 */ /* 0x000fd60000000000 */
.L_x_455:
[----:B------:R-:W-:Y:S05]  /*20420*/  BSYNC.RECONVERGENT B0 ;  /* 0x0000000000007941 */ /* 0x000fea0003800200 */
.L_x_454:
[----:B------:R-:W0:Y:S01]  /*20430*/  LDCU UR4, c[0x0][0x3f4] ;  /* 0x00007e80ff0477ac */ /* 0x000e220008000800 */
[----:B------:R-:W1:Y:S01]  /*20440*/  LDC.64 R42, c[0x0][0x3f0] ;  /* 0x0000fc00ff2a7b82 */ /* 0x000e620000000a00 */
[----:B------:R-:W-:Y:S01]  /*20450*/  MOV R38, 0x1 ;  /* 0x0000000100267802 */ /* 0x000fe20000000f00 */
[----:B-----5:R-:W-:Y:S01]  /*20460*/  DADD R18, R18, R20 ;  /* 0x0000000012127229 */ /* 0x020fe20000000014 */
[----:B------:R-:W2:Y:S01]  /*20470*/  LDCU.64 UR10, c[0x0][0x3e8] ;  /* 0x00007d00ff0a77ac */ /* 0x000ea20008000a00 */
[----:B------:R-:W-:Y:S05]  /*20480*/  BSSY.RECONVERGENT B1, `(.L_x_456) ;  /* 0x0000019000017945 */ /* 0x000fea0003800200 */
[----:B------:R3:W-:Y:S01]  /*20490*/  STL.64 [R30], R18 ;  /* 0x000000121e007387 */ /* 0x0007e20000100a00 */
[----:B0-----:R-:W1:Y:S01]  /*204a0*/  MUFU.RCP64H R39, UR4 ;  /* 0x0000000400277d08 */ /* 0x001e620008001800 */
[----:B--2---:R-:W-:-:S08]  /*204b0*/  DMUL R44, R20, UR10 ;  /* 0x0000000a142c7c28 */ /* 0x004fd00008000000 */
[----:B------:R-:W-:Y:S02]  /*204c0*/  DMUL R26, R44, R26 ;  /* 0x0000001a2c1a7228 */ /* 0x000fe40000000000 */
[----:B-1----:R-:W-:-:S08]  /*204d0*/  DFMA R40, R38, -R42, 1 ;  /* 0x3ff000002628742b */ /* 0x002fd0000000082a */
[----:B------:R-:W-:Y:S01]  /*204e0*/  FSETP.GEU.AND P1, PT, |R27|, 6.5827683646048100446e-37, PT ;  /* 0x036000001b00780b */ /* 0x000fe20003f2e200 */
[----:B------:R-:W-:-:S08]  /*204f0*/  DFMA R40, R40, R40, R40 ;  /* 0x000000282828722b */ /* 0x000fd00000000028 */
[----:B------:R-:W-:-:S08]  /*20500*/  DFMA R40, R38, R40, R38 ;  /* 0x000000282628722b */ /* 0x000fd00000000026 */
[----:B------:R-:W-:-:S08]  /*20510*/  DFMA R38, R40, -R42, 1 ;  /* 0x3ff000002826742b */ /* 0x000fd0000000082a */
[----:B------:R-:W-:-:S08]  /*20520*/  DFMA R38, R40, R38, R40 ;  /* 0x000000262826722b */ /* 0x000fd00000000028 */
[----:B------:R-:W-:-:S08]  /*20530*/  DMUL R40, R38, R26 ;  /* 0x0000001a26287228 */ /* 0x000fd00000000000 */
        /* <DEDUP_REMOVED lines=13> */
.L_x_457:
[----:B------:R-:W-:Y:S05]  /*20610*/  BSYNC.RECONVERGENT B1 ;  /* 0x0000000000017941 */ /* 0x000fea0003800200 */
.L_x_456:
[----:B------:R-:W2:Y:S01]  /*20620*/  LDL.64 R18, [R30+0x8] ;  /* 0x000008001e127983 */ /* 0x000ea20000100a00 */
[----:B------:R-:W-:Y:S01]  /*20630*/  ISETP.NE.AND P0, PT, R35, R34, PT ;  /* 0x000000222300720c */ /* 0x000fe20003f05270 */
[----:B--2---:R-:W-:-:S07]  /*20640*/  DADD R18, R18, R20 ;  /* 0x0000000012127229 */ /* 0x004fce0000000014 */
[----:B------:R0:W-:Y:S05]  /*20650*/  STL.64 [R30+0x8], R18 ;  /* 0x000008121e007387 */ /* 0x0001ea0000100a00 */
[----:B------:R-:W-:Y:S05]  /*20660*/  @!P0 BRA `(.L_x_458) ;  /* 0x0000000400a48947 */ /* 0x000fea0003800000 */
[----:B------:R-:W1:Y:S01]  /*20670*/  LDCU UR4, c[0x0][0x410] ;  /* 0x00008200ff0477ac */ /* 0x000e620008000800 */
[----:B------:R-:W2:Y:S01]  /*20680*/  LDC R24, c[0x0][0x408] ;  /* 0x00010200ff187b82 */ /* 0x000ea20000000800 */
[----:B------:R-:W-:Y:S01]  /*20690*/  MOV R45, RZ ;  /* 0x000000ff002d7202 */ /* 0x000fe20000000f00 */
[----:B-1----:R-:W-:-:S04]  /*206a0*/  UIADD3 UR7, UPT, UPT, UR4, -0x1, URZ ;  /* 0xffffffff04077890 */ /* 0x002fc8000fffe0ff */
[----:B------:R-:W-:Y:S01]  /*206b0*/  UISETP.GE.U32.AND UP0, UPT, UR7, 0xf, UPT ;  /* 0x0000000f0700788c */ /* 0x000fe2000bf06070 */
[----:B--2---:R-:W-:-:S08]  /*206c0*/  IMAD R24, R34, R24, R35 ;  /* 0x0000001822187224 */ /* 0x004fd000078e0223 */
[----:B------:R-:W-:Y:S05]  /*206d0*/  BRA.U !UP0, `(.L_x_459) ;  /* 0x0000000108a07547 */ /* 0x000fea000b800000 */
[----:B------:R-:W-:-:S07]  /*206e0*/  IMAD.MOV.U32 R45, RZ, RZ, RZ ;  /* 0x000000ffff2d7224 */ /* 0x000fce00078e00ff */
.L_x_460:
[----:B------:R-:W-:-:S05]  /*206f0*/  IMAD R44, R45, 0x8, R30 ;  /* 0x000000082d2c7824 */ /* 0x000fca00078e021e */
[----:B----4-:R-:W2:Y:S01]  /*20700*/  LDL.64 R26, [R44] ;  /* 0x000000002c1a7983 */ /* 0x010ea20000100a00 */
        /* <DEDUP_REMOVED lines=36> */
[----:B------:R-:W-:-:S07]  /*20950*/  IMAD.MOV.U32 R45, RZ, RZ, R12 ;  /* 0x000000ffff2d7224 */ /* 0x000fce00078e000c */
.L_x_459:
[----:B------:R-:W-:-:S13]  /*20960*/  ISETP.NE.AND P1, PT, R14, RZ, PT ;  /* 0x000000ff0e00720c */ /* 0x000fda0003f25270 */
[----:B------:R-:W-:Y:S05]  /*20970*/  @!P1 BRA `(.L_x_461) ;  /* 0x0000000000f89947 */ /* 0x000fea0003800000 */
[----:B0---4-:R-:W-:Y:S02]  /*20980*/  IADD3 R18, PT, PT, R14, -0x1, RZ ;  /* 0xffffffff0e127810 */ /* 0x011fe40007ffe0ff */
[----:B------:R-:W-:Y:S02]  /*20990*/  ISETP.NE.AND P2, PT, R13, RZ, PT ;  /* 0x000000ff0d00720c */ /* 0x000fe40003f45270 */
[----:B------:R-:W-:-:S13]  /*209a0*/  ISETP.GE.U32.AND P1, PT, R18, 0x7, PT ;  /* 0x000000071200780c */ /* 0x000fda0003f26070 */
[----:B------:R-:W-:Y:S05]  /*209b0*/  @!P1 BRA `(.L_x_462) ;  /* 0x0000000000509947 */ /* 0x000fea0003800000 */
[----:B------:R-:W-:-:S05]  /*209c0*/  IMAD R44, R45, 0x8, R30 ;  /* 0x000000082d2c7824 */ /* 0x000fca00078e021e */
[----:B------:R-:W2:Y:S01]  /*209d0*/  LDL.64 R20, [R44] ;  /* 0x000000002c147983 */ /* 0x000ea20000100a00 */
[----:B------:R-:W-:-:S04]  /*209e0*/  IMAD R18, R24, UR4, R45 ;  /* 0x0000000418127c24 */ /* 0x000fc8000f8e022d */
        /* <DEDUP_REMOVED lines=17> */
.L_x_462:
[----:B------:R-:W-:Y:S05]  /*20b00*/  @!P2 BRA `(.L_x_461) ;  /* 0x000000000094a947 */ /* 0x000fea0003800000 */
[----:B--2---:R-:W-:Y:S01]  /*20b10*/  VIADD R18, R13, 0xffffffff ;  /* 0xffffffff0d127836 */ /* 0x004fe20000000000 */
[----:B------:R-:W-:-:S04]  /*20b20*/  ISETP.NE.AND P2, PT, R8, RZ, PT ;  /* 0x000000ff0800720c */ /* 0x000fc80003f45270 */
[----:B------:R-:W-:-:S13]  /*20b30*/  ISETP.GE.U32.AND P1, PT, R18, 0x3, PT ;  /* 0x000000031200780c */ /* 0x000fda0003f26070 */
[----:B------:R-:W-:Y:S05]  /*20b40*/  @!P1 BRA `(.L_x_463) ;  /* 0x0000000000309947 */ /* 0x000fea0003800000 */
[----:B------:R-:W-:-:S05]  /*20b50*/  IMAD R40, R45, 0x8, R30 ;  /* 0x000000082d287824 */ /* 0x000fca00078e021e */
[----:B------:R-:W2:Y:S01]  /*20b60*/  LDL.64 R38, [R40] ;  /* 0x0000000028267983 */ /* 0x000ea20000100a00 */
[----:B------:R-:W-:-:S05]  /*20b70*/  IMAD R18, R24, UR4, R45 ;  /* 0x0000000418127c24 */ /* 0x000fca000f8e022d */
[----:B------:R-:W-:-:S05]  /*20b80*/  LEA R41, R18, R1, 0x3 ;  /* 0x0000000112297211 */ /* 0x000fca00078e18ff */
        /* <DEDUP_REMOVED lines=8> */
.L_x_463:
[----:B------:R-:W-:Y:S05]  /*20c10*/  @!P2 BRA `(.L_x_461) ;  /* 0x000000000050a947 */ /* 0x000fea0003800000 */
[----:B------:R-:W-:-:S05]  /*20c20*/  IMAD R30, R45, 0x8, R30 ;  /* 0x000000082d1e7824 */ /* 0x000fca00078e021e */
[----:B0-----:R-:W2:Y:S01]  /*20c30*/  LDL.64 R18, [R30] ;  /* 0x000000001e127983 */ /* 0x001ea20000100a00 */
[----:B------:R-:W-:Y:S01]  /*20c40*/  IMAD R24, R24, UR4, R45 ;  /* 0x0000000418187c24 */ /* 0x000fe2000f8e022d */
[----:B------:R-:W-:-:S04]  /*20c50*/  ISETP.NE.AND P1, PT, R8, 0x1, PT ;  /* 0x000000010800780c */ /* 0x000fc80003f25270 */
[----:B------:R-:W-:-:S05]  /*20c60*/  LEA R21, R24, R1, 0x3 ;  /* 0x0000000118157211 */ /* 0x000fca00078e18ff */
[----:B--2---:R1:W-:Y:S04]  /*20c70*/  STL.64 [R21], R18 ;  /* 0x0000001215007387 */ /* 0x0043e80000100a00 */
[----:B------:R-:W-:Y:S05]  /*20c80*/  @!P1 BRA `(.L_x_461) ;  /* 0x0000000000349947 */ /* 0x000fea0003800000 */
[----:B-1----:R-:W2:Y:S01]  /*20c90*/  LDL.64 R18, [R30+0x8] ;  /* 0x000008001e127983 */ /* 0x002ea20000100a00 */
[----:B------:R-:W-:-:S03]  /*20ca0*/  ISETP.NE.AND P1, PT, R8, 0x2, PT ;  /* 0x000000020800780c */ /* 0x000fc60003f25270 */
[----:B--2---:R3:W-:Y:S10]  /*20cb0*/  STL.64 [R21+0x8], R18 ;  /* 0x0000081215007387 */ /* 0x0047f40000100a00 */
[----:B------:R-:W-:Y:S05]  /*20cc0*/  @!P1 BRA `(.L_x_461) ;  /* 0x0000000000249947 */ /* 0x000fea0003800000 */
[----:B---3--:R-:W2:Y:S04]  /*20cd0*/  LDL.64 R18, [R30+0x10] ;  /* 0x000010001e127983 */ /* 0x008ea80000100a00 */
[----:B--2---:R0:W-:Y:S01]  /*20ce0*/  STL.64 [R21+0x10], R18 ;  /* 0x0000101215007387 */ /* 0x0041e20000100a00 */
[----:B------:R-:W-:Y:S05]  /*20cf0*/  BRA `(.L_x_461) ;  /* 0x0000000000187947 */ /* 0x000fea0003800000 */
.L_x_458:
[----:B------:R-:W2:Y:S01]  /*20d00*/  LDL.64 R20, [R33] ;  /* 0x0000000021147983 */ /* 0x000ea20000100a00 */
[----:B------:R-:W2:Y:S01]  /*20d10*/  LDCU.64 UR10, c[0x0][0x3f8] ;  /* 0x00007f00ff0a77ac */ /* 0x000ea20008000a00 */
[----:B0-----:R-:W0:Y:S02]  /*20d20*/  LDC.64 R18, c[0x0][0x3e8] ;  /* 0x0000fa00ff127b82 */ /* 0x001e240000000a00 */
[----:B0-----:R0:W-:Y:S01]  /*20d30*/  STL.64 [R33+0x10], R18 ;  /* 0x0000101221007387 */ /* 0x0011e20000100a00 */
[----:B--2---:R-:W-:-:S07]  /*20d40*/  DADD R20, R20, UR10 ;  /* 0x0000000a14147e29 */ /* 0x004fce0008000000 */
[----:B------:R0:W-:Y:S04]  /*20d50*/  STL.64 [R33], R20 ;  /* 0x0000001421007387 */ /* 0x0001e80000100a00 */
.L_x_461:
[----:B------:R-:W-:Y:S01]  /*20d60*/  VIADD R34, R34, 0x1 ;  /* 0x0000000122227836 */ /* 0x000fe20000000000 */
[----:B------:R-:W-:Y:S06]  /*20d70*/  @P0 BRA `(.L_x_464) ;  /* 0xffffffe400640947 */ /* 0x000fec000383ffff */
[----:B------:R-:W-:-:S05]  /*20d80*/  VIADD R35, R35, 0x1 ;  /* 0x0000000123237836 */ /* 0x000fca0000000000 */
[----:B------:R-:W-:-:S13]  /*20d90*/  ISETP.NE.AND P0, PT, R35, R36, PT ;  /* 0x000000242300720c */ /* 0x000fda0003f05270 */
[----:B------:R-:W-:Y:S05]  /*20da0*/  @!P0 BRA `(.L_x_444) ;  /* 0x0000002800e48947 */ /* 0x000fea0003800000 */
[----:B------:R-:W-:Y:S05]  /*20db0*/  BRA `(.L_x_465) ;  /* 0xffffffe400387947 */ /* 0x000fea000383ffff */
.L_x_446:
[----:B------:R-:W-:Y:S01]  /*20dc0*/  VIMNMX R8, PT, PT, R13, 0x1, !PT ;  /* 0x000000010d087848 */ /* 0x000fe20007fe0100 */
[----:B------:R-:W-:Y:S02]  /*20dd0*/  ULOP3.LUT UR6, UR4, 0xf, URZ, 0xc0, !UPT ;  /* 0x0000000f04067892 */ /* 0x000fe4000f8ec0ff */
[----:B------:R-:W-:-:S03]  /*20de0*/  ULOP3.LUT UR5, UR4, 0x7ffffff0, URZ, 0xc0, !UPT ;  /* 0x7ffffff004057892 */ /* 0x000fc6000f8ec0ff */
[----:B------:R-:W-:-:S09]  /*20df0*/  UMOV UR4, URZ ;  /* 0x000000ff00047c82 */ /* 0x000fd20008000000 */
.L_x_479:
[----:B01----:R-:W0:Y:S01]  /*20e00*/  LDC R19, c[0x0][0x410] ;  /* 0x00010400ff137b82 */ /* 0x003e220000000800 */
[----:B------:R-:W-:Y:S02]  /*20e10*/  IMAD R12, R15, UR4, RZ ;  /* 0x000000040f0c7c24 */ /* 0x000fe4000f8e02ff */
[----:B------:R-:W-:-:S05]  /*20e20*/  HFMA2 R31, -RZ, RZ, 0, 0 ;  /* 0x00000000ff1f7431 */ /* 0x000fca00000001ff */
[----:B------:R-:W1:Y:S01]  /*20e30*/  LDC R13, c[0x0][0x40c] ;  /* 0x00010300ff0d7b82 */ /* 0x000e620000000800 */
[----:B0-----:R-:W-:-:S04]  /*20e40*/  IMAD R30, R19, UR4, R12 ;  /* 0x00000004131e7c24 */ /* 0x001fc8000f8e020c */
[----:B------:R-:W-:Y:S02]  /*20e50*/  IMAD R30, R30, 0x8, R1 ;  /* 0x000000081e1e7824 */ /* 0x000fe400078e0201 */
[----:B-1----:R-:W-:-:S07]  /*20e60*/  IMAD R13, R13, UR4, RZ ;  /* 0x000000040d0d7c24 */ /* 0x002fce000f8e02ff */
.L_x_478:
[----:B01----:R-:W0:Y:S01]  /*20e70*/  LDC R18, c[0x0][0x40c] ;  /* 0x00010300ff127b82 */ /* 0x003e220000000800 */
[----:B------:R-:W-:Y:S01]  /*20e80*/  ISETP.GE.U32.AND P0, PT, R23, 0xf, PT ;  /* 0x0000000f1700780c */ /* 0x000fe20003f06070 */
[----:B------:R-:W-:Y:S01]  /*20e90*/  IMAD.MOV.U32 R14, RZ, RZ, RZ ;  /* 0x000000ffff0e7224 */ /* 0x000fe200078e00ff */
[----:B------:R-:W-:Y:S01]  /*20ea0*/  CS2R R32, SRZ ;  /* 0x0000000000207805 */ /* 0x000fe2000001ff00 */
[----:B0-----:R-:W-:-:S10]  /*20eb0*/  IMAD R57, R31, R18, RZ ;  /* 0x000000121f397224 */ /* 0x001fd400078e02ff */
[----:B------:R-:W-:Y:S05]  /*20ec0*/  @!P0 BRA `(.L_x_466) ;  /* 0x0000000400288947 */ /* 0x000fea0003800000 */
[----:B------:R-:W-:Y:S02]  /*20ed0*/  MOV R14, RZ ;  /* 0x000000ff000e7202 */ /* 0x000fe40000000f00 */
[----:B------:R-:W-:-:S07]  /*20ee0*/  CS2R R32, SRZ ;  /* 0x0000000000207805 */ /* 0x000fce000001ff00 */
.L_x_467:
[--C-:B------:R-:W-:Y:S02]  /*20ef0*/  IMAD.IADD R19, R13, 0x1, R14.reuse ;  /* 0x000000010d137824 */ /* 0x100fe400078e020e */
[----:B------:R-:W-:-:S03]  /*20f00*/  IMAD.IADD R21, R57, 0x1, R14 ;  /* 0x0000000139157824 */ /* 0x000fc600078e020e */
        /* <DEDUP_REMOVED lines=21> */
[----:B------:R-:W3:Y:S01]  /*21060*/  LDL.64 R44, [R36+0x38] ;  /* 0x00003800242c7983 */ /* 0x000ee20000100a00 */
[----:B----4-:R-:W-:-:S02]  /*21070*/  DADD R52, R42, -R52 ;  /* 0x000000002a347229 */ /* 0x010fc40000000834 */
[----:B------:R-:W-:Y:S01]  /*21080*/  DFMA R54, R54, R54, R32 ;  /* 0x000000363636722b */ /* 0x000fe20000000020 */
[----:B------:R-:W4:Y:S04]  /*21090*/  LDL.64 R42, [R24+0x40] ;  /* 0x00004000182a7983 */ /* 0x000f280000100a00 */
[----:B------:R-:W4:Y:S01]  /*210a0*/  LDL.64 R32, [R36+0x40] ;  /* 0x0000400024207983 */ /* 0x000f220000100a00 */
[----:B-----5:R-:W-:Y:S02]  /*210b0*/  DADD R38, R40, -R38 ;  /* 0x0000000028267229 */ /* 0x020fe40000000826 */
[----:B------:R-:W-:Y:S01]  /*210c0*/  DFMA R52, R52, R52, R54 ;  /* 0x000000343434722b */ /* 0x000fe20000000036 */
[----:B------:R-:W5:Y:S04]  /*210d0*/  LDL.64 R40, [R24+0x58] ;  /* 0x0000580018287983 */ /* 0x000f680000100a00 */
[----:B------:R-:W5:Y:S03]  /*210e0*/  LDL.64 R54, [R24+0x78] ;  /* 0x0000780018367983 */ /* 0x000f660000100a00 */
[----:B------:R-:W-:-:S02]  /*210f0*/  DFMA R52, R38, R38, R52 ;  /* 0x000000262634722b */ /* 0x000fc40000000034 */
[----:B------:R-:W-:Y:S01]  /*21100*/  DADD R38, R18, -R20 ;  /* 0x0000000012267229 */ /* 0x000fe20000000814 */
[----:B------:R-:W5:Y:S04]  /*21110*/  LDL.64 R20, [R24+0x48] ;  /* 0x0000480018147983 */ /* 0x000f680000100a00 */
[----:B------:R-:W5:Y:S03]  /*21120*/  LDL.64 R18, [R36+0x48] ;  /* 0x0000480024127983 */ /* 0x000f660000100a00 */
[----:B------:R-:W-:Y:S02]  /*21130*/  DFMA R52, R38, R38, R52 ;  /* 0x000000262634722b */ /* 0x000fe40000000034 */
[----:B------:R-:W-:Y:S01]  /*21140*/  DADD R48, R50, -R48 ;  /* 0x0000000032307229 */ /* 0x000fe20000000830 */
[----:B------:R-:W5:Y:S01]  /*21150*/  LDL.64 R50, [R24+0x68] ;  /* 0x0000680018327983 */ /* 0x000f620000100a00 */
[----:B--2---:R-:W-:-:S03]  /*21160*/  DADD R38, R26, -R34 ;  /* 0x000000001a267229 */ /* 0x004fc60000000822 */
[----:B------:R-:W2:Y:S04]  /*21170*/  LDL.64 R34, [R24+0x50] ;  /* 0x0000500018227983 */ /* 0x000ea80000100a00 */
[----:B------:R-:W2:Y:S01]  /*21180*/  LDL.64 R26, [R36+0x50] ;  /* 0x00005000241a7983 */ /* 0x000ea20000100a00 */
[----:B------:R-:W-:-:S03]  /*21190*/  DFMA R52, R38, R38, R52 ;  /* 0x000000262634722b */ /* 0x000fc60000000034 */
        /* <DEDUP_REMOVED lines=8> */
[----:B------:R-:W4:Y:S03]  /*21220*/  LDL.64 R48, [R36+0x68] ;  /* 0x0000680024307983 */ /* 0x000f260000100a00 */
[----:B------:R-:W-:Y:S01]  /*21230*/  DFMA R52, R32, R32, R52 ;  /* 0x000000202034722b */ /* 0x000fe20000000034 */
[----:B------:R-:W4:Y:S01]  /*21240*/  LDL.64 R32, [R36+0x70] ;  /* 0x0000700024207983 */ /* 0x000f220000100a00 */
[----:B-----5:R-:W-:-:S08]  /*21250*/  DADD R18, R20, -R18 ;  /* 0x0000000014127229 */ /* 0x020fd00000000812 */
[----:B------:R-:W-:Y:S01]  /*21260*/  DFMA R52, R18, R18, R52 ;  /* 0x000000121234722b */ /* 0x000fe20000000034 */
[----:B------:R-:W-:-:S05]  /*21270*/  VIADD R14, R14, 0x10 ;  /* 0x000000100e0e7836 */ /* 0x000fca0000000000 */
[----:B------:R-:W-:Y:S01]  /*21280*/  ISETP.NE.AND P0, PT, R14, UR5, PT ;  /* 0x000000050e007c0c */ /* 0x000fe2000bf05270 */
[----:B------:R-:W-:Y:S02]  /*21290*/  DADD R54, R54, -R58 ;  /* 0x0000000036367229 */ /* 0x000fe4000000083a */
[----:B--2---:R-:W-:Y:S02]  /*212a0*/  DADD R26, R34, -R26 ;  /* 0x00000000221a7229 */ /* 0x004fe4000000081a */
[----:B------:R-:W-:-:S06]  /*212b0*/  DADD R38, R40, -R38 ;  /* 0x0000000028267229 */ /* 0x000fcc0000000826 */
[----:B------:R-:W-:-:S08]  /*212c0*/  DFMA R52, R26, R26, R52 ;  /* 0x0000001a1a34722b */ /* 0x000fd00000000034 */
[----:B------:R-:W-:Y:S02]  /*212d0*/  DFMA R52, R38, R38, R52 ;  /* 0x000000262634722b */ /* 0x000fe40000000034 */
[----:B---3--:R-:W-:-:S08]  /*212e0*/  DADD R44, R46, -R44 ;  /* 0x000000002e2c7229 */ /* 0x008fd0000000082c */
[----:B------:R-:W-:Y:S02]  /*212f0*/  DFMA R52, R44, R44, R52 ;  /* 0x0000002c2c34722b */ /* 0x000fe40000000034 */
[----:B----4-:R-:W-:Y:S02]  /*21300*/  DADD R48, R50, -R48 ;  /* 0x0000000032307229 */ /* 0x010fe40000000830 */
[----:B------:R-:W-:-:S06]  /*21310*/  DADD R32, R42, -R32 ;  /* 0x000000002a207229 */ /* 0x000fcc0000000820 */
[----:B------:R-:W-:-:S08]  /*21320*/  DFMA R52, R48, R48, R52 ;  /* 0x000000303034722b */ /* 0x000fd00000000034 */
[----:B------:R-:W-:-:S08]  /*21330*/  DFMA R32, R32, R32, R52 ;  /* 0x000000202020722b */ /* 0x000fd00000000034 */
[----:B------:R-:W-:Y:S01]  /*21340*/  DFMA R32, R54, R54, R32 ;  /* 0x000000363620722b */ /* 0x000fe20000000020 */
[----:B------:R-:W-:Y:S10]  /*21350*/  @P0 BRA `(.L_x_467) ;  /* 0xfffffff800e40947 */ /* 0x000ff4000383ffff */
[----:B------:R-:W-:-:S07]  /*21360*/  MOV R14, UR5 ;  /* 0x00000005000e7c02 */ /* 0x000fce0008000f00 */
.L_x_466:
[----:B------:R-:W-:-:S13]  /*21370*/  ISETP.NE.AND P0, PT, RZ, UR6, PT ;  /* 0x00000006ff007c0c */ /* 0x000fda000bf05270 */
[----:B------:R-:W-:Y:S05]  /*21380*/  @!P0 BRA `(.L_x_468) ;  /* 0x0000000400888947 */ /* 0x000fea0003800000 */
[----:B------:R-:W-:Y:S01]  /*21390*/  UIADD3 UR7, UPT, UPT, UR6, -0x1, URZ ;  /* 0xffffffff06077890 */ /* 0x000fe2000fffe0ff */
[----:B------:R-:W-:-:S03]  /*213a0*/  ISETP.NE.AND P0, PT, R22, RZ, PT ;  /* 0x000000ff1600720c */ /* 0x000fc60003f05270 */
[----:B------:R-:W-:-:S09]  /*213b0*/  UISETP.GE.U32.AND UP0, UPT, UR7, 0x7, UPT ;  /* 0x000000070700788c */ /* 0x000fd2000bf06070 */
[----:B------:R-:W-:Y:S05]  /*213c0*/  BRA.U !UP0, `(.L_x_469) ;  /* 0x0000000108a47547 */ /* 0x000fea000b800000 */
        /* <DEDUP_REMOVED lines=41> */
.L_x_469:
[----:B------:R-:W-:Y:S05]  /*21660*/  @!P0 BRA `(.L_x_468) ;  /* 0x0000000000d08947 */ /* 0x000fea0003800000 */
[----:B------:R-:W-:Y:S02]  /*21670*/  ISETP.GE.U32.AND P0, PT, R17, 0x3, PT ;  /* 0x000000031100780c */ /* 0x000fe40003f06070 */
[----:B------:R-:W-:-:S11]  /*21680*/  ISETP.NE.AND P1, PT, R16, RZ, PT ;  /* 0x000000ff1000720c */ /* 0x000fd60003f25270 */
[----:B------:R-:W-:Y:S05]  /*21690*/  @!P0 BRA `(.L_x_470) ;  /* 0x0000000000648947 */ /* 0x000fea0003800000 */
[--C-:B------:R-:W-:Y:S01]  /*216a0*/  IMAD.IADD R19, R13, 0x1, R14.reuse ;  /* 0x000000010d137824 */ /* 0x100fe200078e020e */
[C---:B------:R-:W-:Y:S01]  /*216b0*/  IADD3 R20, PT, PT, R57.reuse, R14, RZ ;  /* 0x0000000e39147210 */ /* 0x040fe20007ffe0ff */
[--C-:B------:R-:W-:Y:S02]  /*216c0*/  IMAD.IADD R21, R57, 0x1, R14.reuse ;  /* 0x0000000139157824 */ /* 0x100fe400078e020e */
        /* <DEDUP_REMOVED lines=22> */
.L_x_470:
[----:B------:R-:W-:Y:S05]  /*21830*/  @!P1 BRA `(.L_x_468) ;  /* 0x00000000005c9947 */ /* 0x000fea0003800000 */
[--C-:B------:R-:W-:Y:S02]  /*21840*/  IMAD.IADD R19, R13, 0x1, R14.reuse ;  /* 0x000000010d137824 */ /* 0x100fe400078e020e */
[----:B------:R-:W-:-:S03]  /*21850*/  IMAD.IADD R21, R57, 0x1, R14 ;  /* 0x0000000139157824 */ /* 0x000fc600078e020e */
[----:B------:R-:W-:Y:S01]  /*21860*/  LEA R24, R19, R10, 0x3 ;  /* 0x0000000a13187211 */ /* 0x000fe200078e18ff */
[----:B------:R-:W-:-:S04]  /*21870*/  IMAD R21, R21, 0x8, R10 ;  /* 0x0000000815157824 */ /* 0x000fc800078e020a */
[----:B------:R-:W2:Y:S04]  /*21880*/  LDL.64 R18, [R24] ;  /* 0x0000000018127983 */ /* 0x000ea80000100a00 */
[----:B------:R-:W2:Y:S01]  /*21890*/  LDL.64 R20, [R21] ;  /* 0x0000000015147983 */ /* 0x000ea20000100a00 */
[----:B------:R-:W-:Y:S01]  /*218a0*/  ISETP.NE.AND P0, PT, R16, 0x1, PT ;  /* 0x000000011000780c */ /* 0x000fe20003f05270 */
[----:B--2---:R-:W-:-:S08]  /*218b0*/  DADD R18, R18, -R20 ;  /* 0x0000000012127229 */ /* 0x004fd00000000814 */
[----:B------:R-:W-:-:S04]  /*218c0*/  DFMA R32, R18, R18, R32 ;  /* 0x000000121220722b */ /* 0x000fc80000000020 */
[----:B------:R-:W-:Y:S07]  /*218d0*/  @!P0 BRA `(.L_x_468) ;  /* 0x0000000000348947 */ /* 0x000fee0003800000 */
[----:B------:R-:W-:Y:S01]  /*218e0*/  IMAD.IADD R18, R13, 0x1, R14 ;  /* 0x000000010d127824 */ /* 0x000fe200078e020e */
[----:B------:R-:W-:Y:S02]  /*218f0*/  IADD3 R14, PT, PT, R57, R14, RZ ;  /* 0x0000000e390e7210 */ /* 0x000fe40007ffe0ff */
[----:B------:R-:W-:Y:S01]  /*21900*/  ISETP.NE.AND P0, PT, R16, 0x2, PT ;  /* 0x000000021000780c */ /* 0x000fe20003f05270 */
        /* <DEDUP_REMOVED lines=10> */
.L_x_468:
        /* <DEDUP_REMOVED lines=19> */
[----:B------:R-:W-:Y:S01]  /*21ae0*/  MOV R18, 0x21b20 ;  /* 0x00021b2000127802 */ /* 0x000fe20000000f00 */
[----:B------:R-:W-:Y:S02]  /*21af0*/  IMAD.MOV.U32 R40, RZ, RZ, R32 ;  /* 0x000000ffff287224 */ /* 0x000fe400078e0020 */
[----:B------:R-:W-:-:S07]  /*21b00*/  IMAD.MOV.U32 R41, RZ, RZ, R33 ;  /* 0x000000ffff297224 */ /* 0x000fce00078e0021 */
[----:B------:R-:W-:Y:S05]  /*21b10*/  CALL.REL.NOINC `($__internal_2_$__cuda_sm20_dsqrt_rn_f64_mediumpath_v1) ;  /* 0x0000013800047944 */ /* 0x000fea0003c00000 */
[----:B------:R-:W-:Y:S01]  /*21b20*/  MOV R48, R20 ;  /* 0x0000001400307202 */ /* 0x000fe20000000f00 */
[----:B------:R-:W-:-:S07]  /*21b30*/  IMAD.MOV.U32 R49, RZ, RZ, R21 ;  /* 0x000000ffff317224 */ /* 0x000fce00078e0015 */
.L_x_472:
[----:B------:R-:W-:Y:S05]  /*21b40*/  BSYNC.RECONVERGENT B0 ;  /* 0x0000000000007941 */ /* 0x000fea0003800200 */
.L_x_471:
[----:B------:R-:W0:Y:S01]  /*21b50*/  LDC R14, c[0x0][0x410] ;  /* 0x00010400ff0e7b82 */ /* 0x000e220000000800 */
[----:B------:R-:W-:Y:S02]  /*21b60*/  HFMA2 R40, -RZ, RZ, 1323, -4.565715789794921875e-05 ;  /* 0x652b82feff287431 */ /* 0x000fe400000001ff */
[----:B------:R-:W-:Y:S01]  /*21b70*/  IMAD.MOV.U32 R41, RZ, RZ, 0x3ff71547 ;  /* 0x3ff71547ff297424 */ /* 0x000fe200078e00ff */
[----:B------:R-:W-:Y:S01]  /*21b80*/  MOV R19, 0x3fe62e42 ;  /* 0x3fe62e4200137802 */ /* 0x000fe20000000f00 */
[----:B------:R-:W-:Y:S02]  /*21b90*/  IMAD.MOV.U32 R18, RZ, RZ, -0x105c611 ;  /* 0xfefa39efff127424 */ /* 0x000fe400078e00ff */
[----:B------:R-:W-:Y:S02]  /*21ba0*/  IMAD.MOV.U32 R46, RZ, RZ, 0x3b39803f ;  /* 0x3b39803fff2e7424 */ /* 0x000fe400078e00ff */
[----:B------:R-:W-:Y:S01]  /*21bb0*/  IMAD.MOV.U32 R47, RZ, RZ, 0x3c7abc9e ;  /* 0x3c7abc9eff2f7424 */ /* 0x000fe200078e00ff */
[----:B------:R-:W1:Y:S01]  /*21bc0*/  LDC R24, c[0x0][0x3f4] ;  /* 0x0000fd00ff187b82 */ /* 0x000e620000000800 */
[----:B------:R-:W-:Y:S01]  /*21bd0*/  IMAD.MOV.U32 R26, RZ, RZ, 0x555502a1 ;  /* 0x555502a1ff1a7424 */ /* 0x000fe200078e00ff */
[----:B------:R-:W-:Y:S01]  /*21be0*/  MOV R27, 0x3fa55555 ;  /* 0x3fa55555001b7802 */ /* 0x000fe20000000f00 */
[----:B------:R-:W-:Y:S01]  /*21bf0*/  IMAD.MOV.U32 R45, RZ, RZ, 0x3fe00000 ;  /* 0x3fe00000ff2d7424 */ /* 0x000fe200078e00ff */
[----:B------:R-:W-:Y:S01]  /*21c00*/  MOV R44, 0xb ;  /* 0x0000000b002c7802 */ /* 0x000fe20000000f00 */
[----:B------:R-:W-:-:S03]  /*21c10*/  IMAD.MOV.U32 R34, RZ, RZ, 0x1 ;  /* 0x00000001ff227424 */ /* 0x000fc600078e00ff */
[----:B------:R-:W2:Y:S01]  /*21c20*/  LDC.64 R38, c[0x0][0x3e8] ;  /* 0x0000fa00ff267b82 */ /* 0x000ea20000000a00 */
[----:B0-----:R-:W-:-:S04]  /*21c30*/  IMAD R14, R31, R14, R12 ;  /* 0x0000000e1f0e7224 */ /* 0x001fc800078e020c */
[----:B------:R-:W-:-:S05]  /*21c40*/  IMAD R14, R14, 0x8, R1 ;  /* 0x000000080e0e7824 */ /* 0x000fca00078e0201 */
[----:B------:R0:W5:Y:S01]  /*21c50*/  LDL.64 R42, [R14] ;  /* 0x000000000e2a7983 */ /* 0x0001620000100a00 */
[----:B------:R-:W-:Y:S01]  /*21c60*/  DFMA R40, R48, -R40, 6.75539944105574400000e+15 ;  /* 0x433800003028742b */ /* 0x000fe20000000828 */
[----:B-1----:R-:W1:Y:S01]  /*21c70*/  MUFU.RCP64H R35, R24 ;  /* 0x0000001800237308 */ /* 0x002e620000001800 */
[----:B------:R-:W-:Y:S06]  /*21c80*/  BSSY.RECONVERGENT B0, `(.L_x_473) ;  /* 0x0000036000007945 */ /* 0x000fec0003800200 */
[----:B------:R-:W-:-:S08]  /*21c90*/  DADD R20, R40, -6.75539944105574400000e+15 ;  /* 0xc338000028147429 */ /* 0x000fd00000000000 */
[----:B------:R-:W-:-:S08]  /*21ca0*/  DFMA R18, R20, -R18, -R48 ;  /* 0x800000121412722b */ /* 0x000fd00000000830 */
[----:B------:R-:W-:Y:S01]  /*21cb0*/  DFMA R46, R20, -R46, R18 ;  /* 0x8000002e142e722b */ /* 0x000fe20000000012 */
[----:B------:R-:W-:Y:S01]  /*21cc0*/  HFMA2 R19, -RZ, RZ, 1.642578125, -0.00021207332611083984375 ;  /* 0x3e928af3ff137431 */ /* 0x000fe200000001ff */
[----:B------:R-:W-:Y:S01]  /*21cd0*/  MOV R20, 0x69ce2bdf ;  /* 0x69ce2bdf00147802 */ /* 0x000fe20000000f00 */
[----:B------:R-:W-:Y:S02]  /*21ce0*/  IMAD.MOV.U32 R21, RZ, RZ, 0x3e5ade15 ;  /* 0x3e5ade15ff157424 */ /* 0x000fe400078e00ff */
[----:B------:R-:W-:-:S06]  /*21cf0*/  IMAD.MOV.U32 R18, RZ, RZ, -0x35dec16 ;  /* 0xfca213eaff127424 */ /* 0x000fcc00078e00ff */
[----:B------:R-:W-:Y:S01]  /*21d00*/  DFMA R18, R46, R20, R18 ;  /* 0x000000142e12722b */ /* 0x000fe20000000012 */
[----:B------:R-:W-:Y:S02]  /*21d10*/  IMAD.MOV.U32 R20, RZ, RZ, 0x62401315 ;  /* 0x62401315ff147424 */ /* 0x000fe400078e00ff */
[----:B------:R-:W-:-:S06]  /*21d20*/  IMAD.MOV.U32 R21, RZ, RZ, 0x3ec71dee ;  /* 0x3ec71deeff157424 */ /* 0x000fcc00078e00ff */
[----:B------:R-:W-:Y:S01]  /*21d30*/  DFMA R20, R46, R18, R20 ;  /* 0x000000122e14722b */ /* 0x000fe20000000014 */
[----:B------:R-:W-:Y:S01]  /*21d40*/  MOV R18, 0x7c89eb71 ;  /* 0x7c89eb7100127802 */ /* 0x000fe20000000f00 */
[----:B------:R-:W-:-:S06]  /*21d50*/  IMAD.MOV.U32 R19, RZ, RZ, 0x3efa0199 ;  /* 0x3efa0199ff137424 */ /* 0x000fcc00078e00ff */
[----:B------:R-:W-:Y:S01]  /*21d60*/  DFMA R18, R46, R20, R18 ;  /* 0x000000142e12722b */ /* 0x000fe20000000012 */
[----:B------:R-:W-:Y:S01]  /*21d70*/  IMAD.MOV.U32 R20, RZ, RZ, 0x14761f65 ;  /* 0x14761f65ff147424 */ /* 0x000fe200078e00ff */
[----:B------:R-:W-:-:S06]  /*21d80*/  MOV R21, 0x3f2a01a0 ;  /* 0x3f2a01a000157802 */ /* 0x000fcc0000000f00 */
[----:B------:R-:W-:Y:S01]  /*21d90*/  DFMA R20, R46, R18, R20 ;  /* 0x000000122e14722b */ /* 0x000fe20000000014 */
[----:B------:R-:W-:Y:S02]  /*21da0*/  IMAD.MOV.U32 R18, RZ, RZ, 0x1852b7af ;  /* 0x1852b7afff127424 */ /* 0x000fe400078e00ff */
[----:B------:R-:W-:-:S06]  /*21db0*/  IMAD.MOV.U32 R19, RZ, RZ, 0x3f56c16c ;  /* 0x3f56c16cff137424 */ /* 0x000fcc00078e00ff */
[----:B------:R-:W-:Y:S01]  /*21dc0*/  DFMA R18, R46, R20, R18 ;  /* 0x000000142e12722b */ /* 0x000fe20000000012 */
[----:B------:R-:W-:Y:S01]  /*21dd0*/  MOV R20, 0x11122322 ;  /* 0x1112232200147802 */ /* 0x000fe20000000f00 */
[----:B------:R-:W-:-:S06]  /*21de0*/  IMAD.MOV.U32 R21, RZ, RZ, 0x3f811111 ;  /* 0x3f811111ff157424 */ /* 0x000fcc00078e00ff */
[C---:B------:R-:W-:Y:S02]  /*21df0*/  DFMA R20, R46.reuse, R18, R20 ;  /* 0x000000122e14722b */ /* 0x040fe40000000014 */
[----:B------:R-:W1:Y:S06]  /*21e00*/  LDC.64 R18, c[0x0][0x3f0] ;  /* 0x0000fc00ff127b82 */ /* 0x000e6c0000000a00 */
[----:B------:R-:W-:Y:S01]  /*21e10*/  DFMA R26, R46, R20, R26 ;  /* 0x000000142e1a722b */ /* 0x000fe2000000001a */
[----:B------:R-:W-:Y:S02]  /*21e20*/  IMAD.MOV.U32 R20, RZ, RZ, 0x55555511 ;  /* 0x55555511ff147424 */ /* 0x000fe400078e00ff */
[----:B------:R-:W-:-:S06]  /*21e30*/  IMAD.MOV.U32 R21, RZ, RZ, 0x3fc55555 ;  /* 0x3fc55555ff157424 */ /* 0x000fcc00078e00ff */
[----:B------:R-:W-:-:S08]  /*21e40*/  DFMA R20, R46, R26, R20 ;  /* 0x0000001a2e14722b */ /* 0x000fd00000000014 */
[----:B------:R-:W-:Y:S02]  /*21e50*/  DFMA R44, R46, R20, R44 ;  /* 0x000000142e2c722b */ /* 0x000fe4000000002c */
[----:B------:R-:W-:Y:S02]  /*21e60*/  DADD R20, -RZ, -R48 ;  /* 0x00000000ff147229 */ /* 0x000fe40000000930 */
[----:B-1----:R-:W-:-:S04]  /*21e70*/  DFMA R26, R34, -R18, 1 ;  /* 0x3ff00000221a742b */ /* 0x002fc80000000812 */
[----:B------:R-:W-:-:S04]  /*21e80*/  DFMA R44, R46, R44, 1 ;  /* 0x3ff000002e2c742b */ /* 0x000fc8000000002c */
[----:B------:R-:W-:Y:S01]  /*21e90*/  MOV R36, R21 ;  /* 0x0000001500247202 */ /* 0x000fe20000000f00 */
[----:B------:R-:W-:-:S03]  /*21ea0*/  DFMA R26, R26, R26, R26 ;  /* 0x0000001a1a1a722b */ /* 0x000fc6000000001a */
[----:B------:R-:W-:Y:S01]  /*21eb0*/  FSETP.GEU.AND P0, PT, |R36|, 4.1917929649353027344, PT ;  /* 0x4086232b2400780b */ /* 0x000fe20003f0e200 */
[----:B------:R-:W-:-:S04]  /*21ec0*/  DFMA R44, R46, R44, 1 ;  /* 0x3ff000002e2c742b */ /* 0x000fc8000000002c */
[----:B------:R-:W-:-:S06]  /*21ed0*/  DFMA R26, R34, R26, R34 ;  /* 0x0000001a221a722b */ /* 0x000fcc0000000022 */
[----:B------:R-:W-:Y:S02]  /*21ee0*/  IMAD R35, R40, 0x100000, R45 ;  /* 0x0010000028237824 */ /* 0x000fe400078e022d */
[----:B------:R-:W-:Y:S01]  /*21ef0*/  DFMA R20, R26, -R18, 1 ;  /* 0x3ff000001a14742b */ /* 0x000fe20000000812 */
[----:B------:R-:W-:Y:S01]  /*21f00*/  IMAD.MOV.U32 R34, RZ, RZ, R44 ;  /* 0x000000ffff227224 */ /* 0x000fe200078e002c */
[----:B0-2---:R-:W-:Y:S09]  /*21f10*/  @!P0 BRA `(.L_x_474) ;  /* 0x0000000000308947 */ /* 0x005ff20003800000 */
        /* <DEDUP_REMOVED lines=12> */
.L_x_474:
[----:B------:R-:W-:Y:S05]  /*21fe0*/  BSYNC.RECONVERGENT B0 ;  /* 0x0000000000007941 */ /* 0x000fea0003800200 */
.L_x_473:
[----:B------:R-:W-:Y:S01]  /*21ff0*/  DMUL R38, R34, R38 ;  /* 0x0000002622267228 */ /* 0x000fe20000000000 */
[----:B------:R-:W-:Y:S01]  /*22000*/  BSSY.RECONVERGENT B1, `(.L_x_475) ;  /* 0x0000013000017945 */ /* 0x000fe20003800200 */
[----:B------:R-:W-:Y:S02]  /*22010*/  DFMA R20, R26, R20, R26 ;  /* 0x000000141a14722b */ /* 0x000fe4000000001a */
[----:B-----5:R-:W-:-:S04]  /*22020*/  DADD R42, R42, R34 ;  /* 0x000000002a2a7229 */ /* 0x020fc80000000022 */
[----:B------:R-:W-:-:S03]  /*22030*/  DMUL R48, R38, R48 ;  /* 0x0000003026307228 */ /* 0x000fc60000000000 */
[----:B------:R0:W-:Y:S05]  /*22040*/  STL.64 [R14], R42 ;  /* 0x0000002a0e007387 */ /* 0x0001ea0000100a00 */
[----:B------:R-:W-:Y:S02]  /*22050*/  DMUL R26, R20, R48 ;  /* 0x00000030141a7228 */ /* 0x000fe40000000000 */
[----:B------:R-:W-:-:S06]  /*22060*/  FSETP.GEU.AND P1, PT, |R49|, 6.5827683646048100446e-37, PT ;  /* 0x036000003100780b */ /* 0x000fcc0003f2e200 */
[----:B------:R-:W-:-:S08]  /*22070*/  DFMA R18, R26, -R18, R48 ;  /* 0x800000121a12722b */ /* 0x000fd00000000030 */
[----:B------:R-:W-:-:S10]  /*22080*/  DFMA R20, R20, R18, R26 ;  /* 0x000000121414722b */ /* 0x000fd4000000001a */
[----:B------:R-:W-:-:S05]  /*22090*/  FFMA R24, RZ, R24, R21 ;  /* 0x00000018ff187223 */ /* 0x000fca0000000015 */
[----:B------:R-:W-:-:S13]  /*220a0*/  FSETP.GT.AND P0, PT, |R24|, 1.469367938527859385e-39, PT ;  /* 0x001000001800780b */ /* 0x000fda0003f04200 */
[----:B0-----:R-:W-:Y:S05]  /*220b0*/  @P0 BRA P1, `(.L_x_476) ;  /* 0x00000000001c0947 */ /* 0x001fea0000800000 */
[----:B------:R-:W0:Y:S01]  /*220c0*/  LDC R24, c[0x0][0x3f0] ;  /* 0x0000fc00ff187b82 */ /* 0x000e220000000800 */
[----:B------:R-:W-:Y:S01]  /*220d0*/  MOV R20, R48 ;  /* 0x0000003000147202 */ /* 0x000fe20000000f00 */
[----:B------:R-:W-:Y:S01]  /*220e0*/  IMAD.MOV.U32 R19, RZ, RZ, R49 ;  /* 0x000000ffff137224 */ /* 0x000fe200078e0031 */
[----:B------:R-:W-:-:S05]  /*220f0*/  MOV R18, 0x22120 ;  /* 0x0002212000127802 */ /* 0x000fca0000000f00 */
[----:B------:R-:W1:Y:S02]  /*22100*/  LDC R21, c[0x0][0x3f4] ;  /* 0x0000fd00ff157b82 */ /* 0x000e640000000800 */
[----:B01----:R-:W-:Y:S05]  /*22110*/  CALL.REL.NOINC `($__internal_1_$__cuda_sm20_div_rn_f64_full) ;  /* 0x0000012800ec7944 */ /* 0x003fea0003c00000 */
[----:B------:R-:W-:-:S07]  /*22120*/  IMAD.MOV.U32 R21, RZ, RZ, R19 ;  /* 0x000000ffff157224 */ /* 0x000fce00078e0013 */
.L_x_476:
[----:B------:R-:W-:Y:S05]  /*22130*/  BSYNC.RECONVERGENT B1 ;  /* 0x0000000000017941 */ /* 0x000fea0003800200 */
.L_x_475:
[----:B------:R-:W2:Y:S01]  /*22140*/  LDL.64 R18, [R14+0x8] ;  /* 0x000008000e127983 */ /* 0x000ea20000100a00 */
[----:B------:R-:W-:Y:S01]  /*22150*/  ISETP.NE.AND P0, PT, R31, UR4, PT ;  /* 0x000000041f007c0c */ /* 0x000fe2000bf05270 */
[----:B--2---:R-:W-:-:S07]  /*22160*/  DADD R18, R18, R20 ;  /* 0x0000000012127229 */ /* 0x004fce0000000014 */
[----:B------:R0:W-:Y:S05]  /*22170*/  STL.64 [R14+0x8], R18 ;  /* 0x000008120e007387 */ /* 0x0001ea0000100a00 */
[----:B------:R-:W-:Y:S05]  /*22180*/  @P0 BRA `(.L_x_477) ;  /* 0x0000000000180947 */ /* 0x000fea0003800000 */
[----:B0-----:R-:W2:Y:S01]  /*22190*/  LDL.64 R18, [R30] ;  /* 0x000000001e127983 */ /* 0x001ea20000100a00 */
[----:B------:R-:W2:Y:S08]  /*221a0*/  LDC.64 R20, c[0x0][0x3f8] ;  /* 0x0000fe00ff147b82 */ /* 0x000eb00000000a00 */
[----:B------:R-:W0:Y:S02]  /*221b0*/  LDC.64 R26, c[0x0][0x3e8] ;  /* 0x0000fa00ff1a7b82 */ /* 0x000e240000000a00 */
[----:B0-----:R1:W-:Y:S01]  /*221c0*/  STL.64 [R30+0x10], R26 ;  /* 0x0000101a1e007387 */ /* 0x0013e20000100a00 */
[----:B--2---:R-:W-:-:S07]  /*221d0*/  DADD R18, R18, R20 ;  /* 0x0000000012127229 */ /* 0x004fce0000000014 */
[----:B------:R1:W-:Y:S04]  /*221e0*/  STL.64 [R30], R18 ;  /* 0x000000121e007387 */ /* 0x0003e80000100a00 */
.L_x_477:
[C---:B------:R-:W-:Y:S02]  /*221f0*/  ISETP.NE.AND P0, PT, R31.reuse, UR4, PT ;  /* 0x000000041f007c0c */ /* 0x040fe4000bf05270 */
[----:B------:R-:W-:-:S11]  /*22200*/  IADD3 R31, PT, PT, R31, 0x1, RZ ;  /* 0x000000011f1f7810 */ /* 0x000fd60007ffe0ff */
[----:B------:R-:W-:Y:S05]  /*22210*/  @P0 BRA `(.L_x_478) ;  /* 0xffffffec00140947 */ /* 0x000fea000383ffff */
[----:B------:R-:W-:-:S06]  /*22220*/  UIADD3 UR4, UPT, UPT, UR4, 0x1, URZ ;  /* 0x0000000104047890 */ /* 0x000fcc000fffe0ff */
[----:B------:R-:W-:-:S13]  /*22230*/  ISETP.NE.AND P0, PT, R8, UR4, PT ;  /* 0x0000000408007c0c */ /* 0x000fda000bf05270 */
[----:B------:R-:W-:Y:S05]  /*22240*/  @!P0 BRA `(.L_x_444) ;  /* 0x0000001400bc8947 */ /* 0x000fea0003800000 */
[----:B------:R-:W-:Y:S05]  /*22250*/  BRA `(.L_x_479) ;  /* 0xffffffe800e87947 */ /* 0x000fea000383ffff */
.L_x_445:
[----:B------:R-:W-:-:S13]  /*22260*/  ISETP.GE.AND P0, PT, R8, 0x1, PT ;  /* 0x000000010800780c */ /* 0x000fda0003f06270 */
[----:B------:R-:W-:Y:S05]  /*22270*/  @!P0 BRA `(.L_x_480) ;  /* 0x0000000c00308947 */ /* 0x000fea0003800000 */
[----:B------:R-:W-:Y:S01]  /*22280*/  IMAD.MOV.U32 R16, RZ, RZ, 0x0 ;  /* 0x00000000ff107424 */ /* 0x000fe200078e00ff */
[----:B------:R-:W-:Y:S01]  /*22290*/  MOV R18, 0xfefa39ef ;  /* 0xfefa39ef00127802 */ /* 0x000fe20000000f00 */
[----:B------:R-:W-:Y:S01]  /*222a0*/  IMAD.MOV.U32 R17, RZ, RZ, 0x43380000 ;  /* 0x43380000ff117424 */ /* 0x000fe200078e00ff */
[----:B------:R-:W-:Y:S01]  /*222b0*/  MOV R35, 0x3c7abc9e ;  /* 0x3c7abc9e00237802 */ /* 0x000fe20000000f00 */
[----:B------:R-:W-:Y:S01]  /*222c0*/  IMAD.MOV.U32 R19, RZ, RZ, 0x3fe62e42 ;  /* 0x3fe62e42ff137424 */ /* 0x000fe200078e00ff */
[C---:B------:R-:W-:Y:S01]  /*222d0*/  LOP3.LUT R14, R8.reuse, 0xf, RZ, 0xc0, !PT ;  /* 0x0000000f080e7812 */ /* 0x040fe200078ec0ff */
[----:B------:R-:W-:Y:S01]  /*222e0*/  IMAD.MOV.U32 R34, RZ, RZ, 0x3b39803f ;  /* 0x3b39803fff227424 */ /* 0x000fe200078e00ff */
[----:B------:R-:W-:Y:S01]  /*222f0*/  LOP3.LUT R12, R8, 0x7ffffff0, RZ, 0xc0, !PT ;  /* 0x7ffffff0080c7812 */ /* 0x000fe200078ec0ff */
[----:B------:R-:W-:Y:S01]  /*22300*/  DADD R16, -R16, 6.75539944105574400000e+15 ;  /* 0x4338000010107429 */ /* 0x000fe20000000100 */
[----:B------:R-:W-:-:S07]  /*22310*/  MOV R32, RZ ;  /* 0x000000ff00207202 */ /* 0x000fce0000000f00 */
[----:B------:R-:W-:-:S08]  /*22320*/  DMUL R18, R16, -R18 ;  /* 0x8000001210127228 */ /* 0x000fd00000000000 */
[----:B------:R-:W-:Y:S01]  /*22330*/  DFMA R34, R16, -R34, R18 ;  /* 0x800000221022722b */ /* 0x000fe20000000012 */
[----:B------:R-:W-:Y:S01]  /*22340*/  IMAD.MOV.U32 R16, RZ, RZ, 0x69ce2bdf ;  /* 0x69ce2bdfff107424 */ /* 0x000fe200078e00ff */
[----:B------:R-:W-:Y:S01]  /*22350*/  MOV R18, 0xfca213ea ;  /* 0xfca213ea00127802 */ /* 0x000fe20000000f00 */
[----:B------:R-:W-:Y:S02]  /*22360*/  IMAD.MOV.U32 R17, RZ, RZ, 0x3e5ade15 ;  /* 0x3e5ade15ff117424 */ /* 0x000fe400078e00ff */
        /* <DEDUP_REMOVED lines=25> */
[----:B------:R-:W-:-:S08]  /*22500*/  DFMA R16, R34, R16, R18 ;  /* 0x000000102210722b */ /* 0x000fd00000000012 */
[----:B------:R-:W-:Y:S01]  /*22510*/  DFMA R18, R34, R16, 1 ;  /* 0x3ff000002212742b */ /* 0x000fe20000000010 */
[----:B------:R-:W-:Y:S02]  /*22520*/  VIMNMX R16, PT, PT, R13, 0x1, !PT ;  /* 0x000000010d107848 */ /* 0x000fe40007fe0100 */
[C---:B------:R-:W-:Y:S02]  /*22530*/  LOP3.LUT R13, R8.reuse, 0x7, RZ, 0xc0, !PT ;  /* 0x00000007080d7812 */ /* 0x040fe400078ec0ff */
[----:B------:R-:W-:-:S03]  /*22540*/  LOP3.LUT R8, R8, 0x3, RZ, 0xc0, !PT ;  /* 0x0000000308087812 */ /* 0x000fc600078ec0ff */
[----:B------:R-:W-:-:S11]  /*22550*/  DFMA R34, R34, R18, 1 ;  /* 0x3ff000002222742b */ /* 0x000fd60000000012 */
.L_x_489:
[----:B0-----:R-:W0:Y:S01]  /*22560*/  LDC R17, c[0x0][0x410] ;  /* 0x00010400ff117b82 */ /* 0x001e220000000800 */
[----:B------:R-:W-:Y:S02]  /*22570*/  IMAD R22, R15, R32, RZ ;  /* 0x000000200f167224 */ /* 0x000fe400078e02ff */
[----:B------:R-:W-:Y:S02]  /*22580*/  IMAD.MOV.U32 R23, RZ, RZ, RZ ;  /* 0x000000ffff177224 */ /* 0x000fe400078e00ff */
[----:B01----:R-:W-:-:S04]  /*22590*/  IMAD R30, R32, R17, R22 ;  /* 0x00000011201e7224 */ /* 0x003fc800078e0216 */
[----:B--234-:R-:W-:-:S07]  /*225a0*/  IMAD R30, R30, 0x8, R1 ;  /* 0x000000081e1e7824 */ /* 0x01cfce00078e0201 */
.L_x_488:
[----:B01--4-:R-:W0:Y:S08]  /*225b0*/  LDC R18, c[0x0][0x410] ;  /* 0x00010400ff127b82 */ /* 0x013e300000000800 */
[----:B------:R-:W1:Y:S08]  /*225c0*/  LDC R31, c[0x0][0x3f4] ;  /* 0x0000fd00ff1f7b82 */ /* 0x000e700000000800 */
[----:B--23--:R-:W2:Y:S01]  /*225d0*/  LDC.64 R26, c[0x0][0x3f0] ;  /* 0x0000fc00ff1a7b82 */ /* 0x00cea20000000a00 */
[----:B0-----:R-:W-:-:S04]  /*225e0*/  IMAD R18, R23, R18, R22 ;  /* 0x0000001217127224 */ /* 0x001fc800078e0216 */
[----:B------:R-:W-:Y:S02]  /*225f0*/  IMAD R17, R18, 0x8, R1 ;  /* 0x0000000812117824 */ /* 0x000fe400078e0201 */
[----:B------:R-:W-:Y:S01]  /*22600*/  HFMA2 R38, -RZ, RZ, 0, 5.9604644775390625e-08 ;  /* 0x00000001ff267431 */ /* 0x000fe200000001ff */
[----:B------:R-:W0:Y:S02]  /*22610*/  LDC.64 R18, c[0x0][0x3e8] ;  /* 0x0000fa00ff127b82 */ /* 0x000e240000000a00 */
[----:B------:R-:W3:Y:S01]  /*22620*/  LDL.64 R40, [R17] ;  /* 0x0000000011287983 */ /* 0x000ee20000100a00 */
[----:B-1----:R-:W2:Y:S02]  /*22630*/  MUFU.RCP64H R39, R31 ;  /* 0x0000001f00277308 */ /* 0x002ea40000001800 */
[----:B--2---:R-:W-:Y:S02]  /*22640*/  DFMA R20, R38, -R26, 1 ;  /* 0x3ff000002614742b */ /* 0x004fe4000000081a */
[----:B0-----:R-:W-:-:S06]  /*22650*/  DMUL R18, R34, R18 ;  /* 0x0000001222127228 */ /* 0x001fcc0000000000 */
[----:B------:R-:W-:Y:S02]  /*22660*/  DFMA R20, R20, R20, R20 ;  /* 0x000000141414722b */ /* 0x000fe40000000014 */
[----:B------:R-:W-:-:S06]  /*22670*/  DMUL R18, RZ, R18 ;  /* 0x00000012ff127228 */ /* 0x000fcc0000000000 */
[----:B------:R-:W-:-:S04]  /*22680*/  DFMA R20, R38, R20, R38 ;  /* 0x000000142614722b */ /* 0x000fc80000000026 */
[----:B------:R-:W-:-:S04]  /*22690*/  FSETP.GEU.AND P1, PT, |R19|, 6.5827683646048100446e-37, PT ;  /* 0x036000001300780b */ /* 0x000fc80003f2e200 */
[----:B------:R-:W-:-:S08]  /*226a0*/  DFMA R38, R20, -R26, 1 ;  /* 0x3ff000001426742b */ /* 0x000fd0000000081a */
[----:B------:R-:W-:-:S08]  /*226b0*/  DFMA R38, R20, R38, R20 ;  /* 0x000000261426722b */ /* 0x000fd00000000014 */
[----:B------:R-:W-:-:S08]  /*226c0*/  DMUL R20, R38, R18 ;  /* 0x0000001226147228 */ /* 0x000fd00000000000 */
[----:B------:R-:W-:-:S08]  /*226d0*/  DFMA R26, R20, -R26, R18 ;  /* 0x8000001a141a722b */ /* 0x000fd00000000012 */
[----:B------:R-:W-:-:S10]  /*226e0*/  DFMA R20, R38, R26, R20 ;  /* 0x0000001a2614722b */ /* 0x000fd40000000014 */
[----:B------:R-:W-:-:S05]  /*226f0*/  FFMA R31, RZ, R31, R21 ;  /* 0x0000001fff1f7223 */ /* 0x000fca0000000015 */
[----:B------:R-:W-:Y:S01]  /*22700*/  FSETP.GT.AND P0, PT, |R31|, 1.469367938527859385e-39, PT ;  /* 0x001000001f00780b */ /* 0x000fe20003f04200 */
[----:B---3--:R-:W-:-:S07]  /*22710*/  DADD R40, R34, R40 ;  /* 0x0000000022287229 */ /* 0x008fce0000000028 */
[----:B------:R0:W-:Y:S05]  /*22720*/  STL.64 [R17], R40 ;  /* 0x0000002811007387 */ /* 0x0001ea0000100a00 */
[----:B------:R-:W-:Y:S05]  /*22730*/  @P0 BRA P1, `(.L_x_481) ;  /* 0x0000000000180947 */ /* 0x000fea0000800000 */
[----:B------:R-:W1:Y:S01]  /*22740*/  LDC R24, c[0x0][0x3f0] ;  /* 0x0000fc00ff187b82 */ /* 0x000e620000000800 */
[----:B------:R-:W-:Y:S01]  /*22750*/  IMAD.MOV.U32 R20, RZ, RZ, R18 ;  /* 0x000000ffff147224 */ /* 0x000fe200078e0012 */
[----:B------:R-:W-:-:S06]  /*22760*/  MOV R18, 0x22790 ;  /* 0x0002279000127802 */ /* 0x000fcc0000000f00 */
[----:B------:R-:W2:Y:S02]  /*22770*/  LDC R21, c[0x0][0x3f4] ;  /* 0x0000fd00ff157b82 */ /* 0x000ea40000000800 */
[----:B012---:R-:W-:Y:S05]  /*22780*/  CALL.REL.NOINC `($__internal_1_$__cuda_sm20_div_rn_f64_full) ;  /* 0x0000012400507944 */ /* 0x007fea0003c00000 */
[----:B------:R-:W-:-:S07]  /*22790*/  IMAD.MOV.U32 R21, RZ, RZ, R19 ;  /* 0x000000ffff157224 */ /* 0x000fce00078e0013 */
.L_x_481:
[----:B------:R-:W2:Y:S01]  /*227a0*/  LDL.64 R18, [R17+0x8] ;  /* 0x0000080011127983 */ /* 0x000ea20000100a00 */
[----:B------:R-:W-:Y:S01]  /*227b0*/  ISETP.NE.AND P0, PT, R32, R23, PT ;  /* 0x000000172000720c */ /* 0x000fe20003f05270 */
[----:B--2---:R-:W-:-:S07]  /*227c0*/  DADD R18, R18, R20 ;  /* 0x0000000012127229 */ /* 0x004fce0000000014 */
[----:B------:R1:W-:Y:S05]  /*227d0*/  STL.64 [R17+0x8], R18 ;  /* 0x0000081211007387 */ /* 0x0003ea0000100a00 */
[----:B------:R-:W-:Y:S05]  /*227e0*/  @!P0 BRA `(.L_x_482) ;  /* 0x0000000400a48947 */ /* 0x000fea0003800000 */
[----:B-1----:R-:W1:Y:S01]  /*227f0*/  LDC R18, c[0x0][0x410] ;  /* 0x00010400ff127b82 */ /* 0x002e620000000800 */
[----:B------:R-:W-:-:S07]  /*22800*/  IMAD.MOV.U32 R24, RZ, RZ, RZ ;  /* 0x000000ffff187224 */ /* 0x000fce00078e00ff */
[----:B------:R-:W2:Y:S01]  /*22810*/  LDC R19, c[0x0][0x408] ;  /* 0x00010200ff137b82 */ /* 0x000ea20000000800 */
[----:B-1----:R-:W-:-:S04]  /*22820*/  IADD3 R20, PT, PT, R18, -0x1, RZ ;  /* 0xffffffff12147810 */ /* 0x002fc80007ffe0ff */
[----:B------:R-:W-:Y:S01]  /*22830*/  ISETP.GE.U32.AND P1, PT, R20, 0xf, PT ;  /* 0x0000000f1400780c */ /* 0x000fe20003f26070 */
[----:B--2---:R-:W-:-:S12]  /*22840*/  IMAD R19, R23, R19, R32 ;  /* 0x0000001317137224 */ /* 0x004fd800078e0220 */
[----:B------:R-:W-:Y:S05]  /*22850*/  @!P1 BRA `(.L_x_483) ;  /* 0x0000000000a09947 */ /* 0x000fea0003800000 */
[----:B------:R-:W-:-:S07]  /*22860*/  IMAD.MOV.U32 R24, RZ, RZ, RZ ;  /* 0x000000ffff187224 */ /* 0x000fce00078e00ff */
.L_x_484:
[----:B------:R-:W-:-:S05]  /*22870*/  LEA R31, R24, R17, 0x3 ;  /* 0x00000011181f7211 */ /* 0x000fca00078e18ff */
[----:B0-----:R-:W2:Y:S01]  /*22880*/  LDL.64 R44, [R31] ;  /* 0x000000001f2c7983 */ /* 0x001ea20000100a00 */
[----:B------:R-:W-:-:S04]  /*22890*/  IMAD R20, R19, R18, R24 ;  /* 0x0000001213147224 */ /* 0x000fc800078e0218 */
[----:B------:R-:W-:-:S05]  /*228a0*/  IMAD R33, R20, 0x8, R1 ;  /* 0x0000000814217824 */ /* 0x000fca00078e0201 */
[----:B--2---:R1:W-:Y:S04]  /*228b0*/  STL.64 [R33], R44 ;  /* 0x0000002c21007387 */ /* 0x0043e80000100a00 */
[----:B------:R-:W2:Y:S04]  /*228c0*/  LDL.64 R20, [R31+0x8] ;  /* 0x000008001f147983 */ /* 0x000ea80000100a00 */
[----:B--2---:R2:W-:Y:S04]  /*228d0*/  STL.64 [R33+0x8], R20 ;  /* 0x0000081421007387 */ /* 0x0045e80000100a00 */
[----:B------:R-:W3:Y:S04]  /*228e0*/  LDL.64 R26, [R31+0x10] ;  /* 0x000010001f1a7983 */ /* 0x000ee80000100a00 */
[----:B---3--:R3:W-:Y:S04]  /*228f0*/  STL.64 [R33+0x10], R26 ;  /* 0x0000101a21007387 */ /* 0x0087e80000100a00 */
[----:B------:R-:W4:Y:S04]  /*22900*/  LDL.64 R38, [R31+0x18] ;  /* 0x000018001f267983 */ /* 0x000f280000100a00 */
[----:B----4-:R4:W-:Y:S04]  /*22910*/  STL.64 [R33+0x18], R38 ;  /* 0x0000182621007387 */ /* 0x0109e80000100a00 */
[----:B0-----:R-:W5:Y:S04]  /*22920*/  LDL.64 R40, [R31+0x20] ;  /* 0x000020001f287983 */ /* 0x001f680000100a00 */
[----:B-----5:R0:W-:Y:S04]  /*22930*/  STL.64 [R33+0x20], R40 ;  /* 0x0000202821007387 */ /* 0x0201e80000100a00 */
[----:B------:R-:W5:Y:S04]  /*22940*/  LDL.64 R42, [R31+0x28] ;  /* 0x000028001f2a7983 */ /* 0x000f680000100a00 */
[----:B-----5:R5:W-:Y:S04]  /*22950*/  STL.64 [R33+0x28], R42 ;  /* 0x0000282a21007387 */ /* 0x020be80000100a00 */
        /* <DEDUP_REMOVED lines=8> */
[----:B0-----:R-:W5:Y:S04]  /*229e0*/  LDL.64 R40, [R31+0x50] ;  /* 0x000050001f287983 */ /* 0x001f680000100a00 */
[----:B-----5:R0:W-:Y:S04]  /*229f0*/  STL.64 [R33+0x50], R40 ;  /* 0x0000502821007387 */ /* 0x0201e80000100a00 */
[----:B------:R-:W5:Y:S04]  /*22a00*/  LDL.64 R42, [R31+0x58] ;  /* 0x000058001f2a7983 */ /* 0x000f680000100a00 */
[----:B-----5:R0:W-:Y:S04]  /*22a10*/  STL.64 [R33+0x58], R42 ;  /* 0x0000582a21007387 */ /* 0x0201e80000100a00 */
[----:B-1----:R-:W5:Y:S04]  /*22a20*/  LDL.64 R44, [R31+0x60] ;  /* 0x000060001f2c7983 */ /* 0x002f680000100a00 */
[----:B-----5:R0:W-:Y:S04]  /*22a30*/  STL.64 [R33+0x60], R44 ;  /* 0x0000602c21007387 */ /* 0x0201e80000100a00 */
[----:B--2---:R-:W2:Y:S04]  /*22a40*/  LDL.64 R20, [R31+0x68] ;  /* 0x000068001f147983 */ /* 0x004ea80000100a00 */
[----:B--2---:R0:W-:Y:S04]  /*22a50*/  STL.64 [R33+0x68], R20 ;  /* 0x0000681421007387 */ /* 0x0041e80000100a00 */
[----:B---3--:R-:W2:Y:S04]  /*22a60*/  LDL.64 R26, [R31+0x70] ;  /* 0x000070001f1a7983 */ /* 0x008ea80000100a00 */
[----:B--2---:R0:W-:Y:S04]  /*22a70*/  STL.64 [R33+0x70], R26 ;  /* 0x0000701a21007387 */ /* 0x0041e80000100a00 */
[----:B----4-:R-:W2:Y:S01]  /*22a80*/  LDL.64 R38, [R31+0x78] ;  /* 0x000078001f267983 */ /* 0x010ea20000100a00 */
[----:B------:R-:W-:-:S05]  /*22a90*/  VIADD R24, R24, 0x10 ;  /* 0x0000001018187836 */ /* 0x000fca0000000000 */
[----:B------:R-:W-:Y:S01]  /*22aa0*/  ISETP.NE.AND P1, PT, R24, R12, PT ;  /* 0x0000000c1800720c */ /* 0x000fe20003f25270 */
[----:B--2---:R0:W-:-:S12]  /*22ab0*/  STL.64 [R33+0x78], R38 ;  /* 0x0000782621007387 */ /* 0x0041d80000100a00 */
[----:B------:R-:W-:Y:S05]  /*22ac0*/  @P1 BRA `(.L_x_484) ;  /* 0xfffffffc00681947 */ /* 0x000fea000383ffff */
[----:B------:R-:W-:-:S07]  /*22ad0*/  MOV R24, R12 ;  /* 0x0000000c00187202 */ /* 0x000fce0000000f00 */
.L_x_483:
[----:B------:R-:W-:-:S13]  /*22ae0*/  ISETP.NE.AND P1, PT, R14, RZ, PT ;  /* 0x000000ff0e00720c */ /* 0x000fda0003f25270 */
[----:B------:R-:W-:Y:S05]  /*22af0*/  @!P1 BRA `(.L_x_485) ;  /* 0x0000000000f89947 */ /* 0x000fea0003800000 */
[----:B0-----:R-:W-:Y:S01]  /*22b00*/  VIADD R20, R14, 0xffffffff ;  /* 0xffffffff0e147836 */ /* 0x001fe20000000000 */
[----:B------:R-:W-:-:S04]  /*22b10*/  ISETP.NE.AND P2, PT, R13, RZ, PT ;  /* 0x000000ff0d00720c */ /* 0x000fc80003f45270 */
[----:B------:R-:W-:-:S13]  /*22b20*/  ISETP.GE.U32.AND P1, PT, R20, 0x7, PT ;  /* 0x000000071400780c */ /* 0x000fda0003f26070 */
[----:B------:R-:W-:Y:S05]  /*22b30*/  @!P1 BRA `(.L_x_486) ;  /* 0x0000000000509947 */ /* 0x000fea0003800000 */
[----:B------:R-:W-:-:S05]  /*22b40*/  IMAD R31, R24, 0x8, R17 ;  /* 0x00000008181f7824 */ /* 0x000fca00078e0211 */
[----:B------:R-:W2:Y:S01]  /*22b50*/  LDL.64 R20, [R31] ;  /* 0x000000001f147983 */ /* 0x000ea20000100a00 */
[----:B------:R-:W-:-:S05]  /*22b60*/  IMAD R26, R19, R18, R24 ;  /* 0x00000012131a7224 */ /* 0x000fca00078e0218 */
        /* <DEDUP_REMOVED lines=17> */
.L_x_486:
[----:B------:R-:W-:Y:S05]  /*22c80*/  @!P2 BRA `(.L_x_485) ;  /* 0x000000000094a947 */ /* 0x000fea0003800000 */
[----:B--2---:R-:W-:Y:S01]  /*22c90*/  VIADD R20, R13, 0xffffffff ;  /* 0xffffffff0d147836 */ /* 0x004fe20000000000 */
[----:B------:R-:W-:-:S04]  /*22ca0*/  ISETP.NE.AND P2, PT, R8, RZ, PT ;  /* 0x000000ff0800720c */ /* 0x000fc80003f45270 */
[----:B------:R-:W-:-:S13]  /*22cb0*/  ISETP.GE.U32.AND P1, PT, R20, 0x3, PT ;  /* 0x000000031400780c */ /* 0x000fda0003f26070 */
[----:B------:R-:W-:Y:S05]  /*22cc0*/  @!P1 BRA `(.L_x_487) ;  /* 0x0000000000309947 */ /* 0x000fea0003800000 */
[----:B------:R-:W-:-:S05]  /*22cd0*/  LEA R31, R24, R17, 0x3 ;  /* 0x00000011181f7211 */ /* 0x000fca00078e18ff */
[----:B------:R-:W2:Y:S01]  /*22ce0*/  LDL.64 R20, [R31] ;  /* 0x000000001f147983 */ /* 0x000ea20000100a00 */
[----:B------:R-:W-:-:S04]  /*22cf0*/  IMAD R26, R19, R18, R24 ;  /* 0x00000012131a7224 */ /* 0x000fc800078e0218 */
        /* <DEDUP_REMOVED lines=9> */
.L_x_487:
[----:B------:R-:W-:Y:S05]  /*22d90*/  @!P2 BRA `(.L_x_485) ;  /* 0x000000000050a947 */ /* 0x000fea0003800000 */
[----:B------:R-:W-:-:S05]  /*22da0*/  LEA R17, R24, R17, 0x3 ;  /* 0x0000001118117211 */ /* 0x000fca00078e18ff */
[----:B0-----:R-:W2:Y:S01]  /*22db0*/  LDL.64 R20, [R17] ;  /* 0x0000000011147983 */ /* 0x001ea20000100a00 */
[----:B------:R-:W-:Y:S01]  /*22dc0*/  IMAD R18, R19, R18, R24 ;  /* 0x0000001213127224 */ /* 0x000fe200078e0218 */
        /* <DEDUP_REMOVED lines=8> */
[----:B----4-:R-:W2:Y:S04]  /*22e50*/  LDL.64 R18, [R17+0x10] ;  /* 0x0000100011127983 */ /* 0x010ea80000100a00 */
[----:B--2---:R0:W-:Y:S01]  /*22e60*/  STL.64 [R27+0x10], R18 ;  /* 0x000010121b007387 */ /* 0x0041e20000100a00 */
[----:B------:R-:W-:Y:S05]  /*22e70*/  BRA `(.L_x_485) ;  /* 0x0000000000187947 */ /* 0x000fea0003800000 */
.L_x_482:
[----:B-1----:R-:W2:Y:S01]  /*22e80*/  LDL.64 R18, [R30] ;  /* 0x000000001e127983 */ /* 0x002ea20000100a00 */
[----:B------:R-:W2:Y:S08]  /*22e90*/  LDC.64 R20, c[0x0][0x3f8] ;  /* 0x0000fe00ff147b82 */ /* 0x000eb00000000a00 */
[----:B------:R-:W1:Y:S02]  /*22ea0*/  LDC.64 R26, c[0x0][0x3e8] ;  /* 0x0000fa00ff1a7b82 */ /* 0x000e640000000a00 */
[----:B-1----:R1:W-:Y:S01]  /*22eb0*/  STL.64 [R30+0x10], R26 ;  /* 0x0000101a1e007387 */ /* 0x0023e20000100a00 */
[----:B--2---:R-:W-:-:S07]  /*22ec0*/  DADD R18, R18, R20 ;  /* 0x0000000012127229 */ /* 0x004fce0000000014 */
[----:B------:R1:W-:Y:S04]  /*22ed0*/  STL.64 [R30], R18 ;  /* 0x000000121e007387 */ /* 0x0003e80000100a00 */
.L_x_485:
[----:B------:R-:W-:Y:S01]  /*22ee0*/  VIADD R23, R23, 0x1 ;  /* 0x0000000117177836 */ /* 0x000fe20000000000 */
[----:B------:R-:W-:Y:S06]  /*22ef0*/  @P0 BRA `(.L_x_488) ;  /* 0xfffffff400ac0947 */ /* 0x000fec000383ffff */
[----:B------:R-:W-:-:S04]  /*22f00*/  IADD3 R32, PT, PT, R32, 0x1, RZ ;  /* 0x0000000120207810 */ /* 0x000fc80007ffe0ff */
[----:B------:R-:W-:-:S13]  /*22f10*/  ISETP.NE.AND P0, PT, R32, R16, PT ;  /* 0x000000102000720c */ /* 0x000fda0003f05270 */
[----:B------:R-:W-:Y:S05]  /*22f20*/  @!P0 BRA `(.L_x_444) ;  /* 0x0000000800848947 */ /* 0x000fea0003800000 */
[----:B------:R-:W-:Y:S05]  /*22f30*/  BRA `(.L_x_489) ;  /* 0xfffffff400887947 */ /* 0x000fea000383ffff */
.L_x_480:
[----:B------:R-:W-:Y:S01]  /*22f40*/  IMAD.MOV.U32 R16, RZ, RZ, 0x0 ;  /* 0x00000000ff107424 */ /* 0x000fe200078e00ff */
[----:B------:R-:W-:Y:S01]  /*22f50*/  MOV R18, 0xfefa39ef ;  /* 0xfefa39ef00127802 */ /* 0x000fe20000000f00 */
[----:B------:R-:W-:Y:S01]  /*22f60*/  IMAD.MOV.U32 R17, RZ, RZ, 0x43380000 ;  /* 0x43380000ff117424 */ /* 0x000fe200078e00ff */
[----:B------:R-:W-:Y:S01]  /*22f70*/  MOV R31, 0x3c7abc9e ;  /* 0x3c7abc9e001f7802 */ /* 0x000fe20000000f00 */
[----:B------:R-:W-:Y:S01]  /*22f80*/  IMAD.MOV.U32 R19, RZ, RZ, 0x3fe62e42 ;  /* 0x3fe62e42ff137424 */ /* 0x000fe200078e00ff */
[----:B------:R-:W-:Y:S01]  /*22f90*/  VIMNMX R8, PT, PT, R13, 0x1, !PT ;  /* 0x000000010d087848 */ /* 0x000fe20007fe0100 */
[----:B------:R-:W-:Y:S01]  /*22fa0*/  IMAD.MOV.U32 R30, RZ, RZ, 0x3b39803f ;  /* 0x3b39803fff1e7424 */ /* 0x000fe200078e00ff */
[----:B------:R-:W-:Y:S01]  /*22fb0*/  MOV R23, RZ ;  /* 0x000000ff00177202 */ /* 0x000fe20000000f00 */
[----:B------:R-:W-:-:S08]  /*22fc0*/  DADD R16, -R16, 6.75539944105574400000e+15 ;  /* 0x4338000010107429 */ /* 0x000fd00000000100 */
        /* <DEDUP_REMOVED lines=31> */
[----:B------:R-:W-:-:S08]  /*231c0*/  DFMA R16, R30, R16, 1 ;  /* 0x3ff000001e10742b */ /* 0x000fd00000000010 */
[----:B------:R-:W-:-:S11]  /*231d0*/  DFMA R30, R30, R16, 1 ;  /* 0x3ff000001e1e742b */ /* 0x000fd60000000010 */
.L_x_496:
[----:B0-----:R-:W0:Y:S01]  /*231e0*/  LDC R22, c[0x0][0x410] ;  /* 0x00010400ff167b82 */ /* 0x001e220000000800 */
[----:B------:R-:W-:Y:S01]  /*231f0*/  ISETP.NE.AND P0, PT, R23, RZ, PT ;  /* 0x000000ff1700720c */ /* 0x000fe20003f05270 */
[----:B---3--:R-:W-:Y:S02]  /*23200*/  IMAD R13, R15, R23, RZ ;  /* 0x000000170f0d7224 */ /* 0x008fe400078e02ff */
[----:B------:R-:W-:Y:S02]  /*23210*/  IMAD.MOV.U32 R16, RZ, RZ, RZ ;  /* 0x000000ffff107224 */ /* 0x000fe400078e00ff */
[----:B0-2---:R-:W-:-:S04]  /*23220*/  IMAD R12, R23, R22, R13 ;  /* 0x00000016170c7224 */ /* 0x005fc800078e020d */
[----:B-1----:R-:W-:-:S04]  /*23230*/  IMAD R17, R12, 0x8, R1 ;  /* 0x000000080c117824 */ /* 0x002fc800078e0201 */
[----:B------:R-:W-:Y:S05]  /*23240*/  @!P0 BRA `(.L_x_490) ;  /* 0x0000000400008947 */ /* 0x000fea0003800000 */
[----:B------:R-:W-:Y:S01]  /*23250*/  IADD3 R16, PT, PT, R23, 0x1, RZ ;  /* 0x0000000117107810 */ /* 0x000fe20007ffe0ff */
[----:B------:R-:W-:-:S03]  /*23260*/  IMAD.MOV.U32 R14, RZ, RZ, RZ ;  /* 0x000000ffff0e7224 */ /* 0x000fc600078e00ff */
[----:B------:R-:W-:-:S07]  /*23270*/  LOP3.LUT R16, R16, 0xfffffffe, RZ, 0xc0, !PT ;  /* 0xfffffffe10107812 */ /* 0x000fce00078ec0ff */
.L_x_493:
[----:B0-----:R-:W0:Y:S08]  /*23280*/  LDC R12, c[0x0][0x410] ;  /* 0x00010400ff0c7b82 */ /* 0x001e300000000800 */
[----:B-1----:R-:W1:Y:S08]  /*23290*/  LDC R39, c[0x0][0x3f4] ;  /* 0x0000fd00ff277b82 */ /* 0x002e700000000800 */
[----:B------:R-:W2:Y:S01]  /*232a0*/  LDC.64 R20, c[0x0][0x3f0] ;  /* 0x0000fc00ff147b82 */ /* 0x000ea20000000a00 */
[----:B0-----:R-:W-:-:S07]  /*232b0*/  IMAD R12, R14, R12, R13 ;  /* 0x0000000c0e0c7224 */ /* 0x001fce00078e020d */
[----:B------:R-:W0:Y:S01]  /*232c0*/  LDC.64 R18, c[0x0][0x3e8] ;  /* 0x0000fa00ff127b82 */ /* 0x000e220000000a00 */
[----:B------:R-:W-:-:S05]  /*232d0*/  IMAD R12, R12, 0x8, R1 ;  /* 0x000000080c0c7824 */ /* 0x000fca00078e0201 */
[----:B------:R-:W3:Y:S01]  /*232e0*/  LDL.64 R26, [R12] ;  /* 0x000000000c1a7983 */ /* 0x000ee20000100a00 */
[----:B-1----:R-:W2:Y:S01]  /*232f0*/  MUFU.RCP64H R33, R39 ;  /* 0x0000002700217308 */ /* 0x002ea20000001800 */
[----:B------:R-:W-:Y:S01]  /*23300*/  IMAD.MOV.U32 R32, RZ, RZ, 0x1 ;  /* 0x00000001ff207424 */ /* 0x000fe200078e00ff */
[----:B0-----:R-:W-:-:S05]  /*23310*/  DMUL R18, R30, R18 ;  /* 0x000000121e127228 */ /* 0x001fca0000000000 */
[----:B--2---:R-:W-:-:S03]  /*23320*/  DFMA R34, R32, -R20, 1 ;  /* 0x3ff000002022742b */ /* 0x004fc60000000814 */
[----:B------:R-:W-:-:S05]  /*23330*/  DMUL R18, RZ, R18 ;  /* 0x00000012ff127228 */ /* 0x000fca0000000000 */
[----:B------:R-:W-:-:S08]  /*23340*/  DFMA R34, R34, R34, R34 ;  /* 0x000000222222722b */ /* 0x000fd00000000022 */
[----:B------:R-:W-:Y:S01]  /*23350*/  DFMA R32, R32, R34, R32 ;  /* 0x000000222020722b */ /* 0x000fe20000000020 */
[----:B------:R-:W-:-:S07]  /*23360*/  FSETP.GEU.AND P1, PT, |R19|, 6.5827683646048100446e-37, PT ;  /* 0x036000001300780b */ /* 0x000fce0003f2e200 */
        /* <DEDUP_REMOVED lines=11> */
[----:B------:R-:W-:Y:S02]  /*23420*/  MOV R20, R18 ;  /* 0x0000001200147202 */ /* 0x000fe40000000f00 */
[----:B------:R-:W-:-:S05]  /*23430*/  MOV R18, 0x23460 ;  /* 0x0002346000127802 */ /* 0x000fca0000000f00 */
[----:B------:R-:W2:Y:S02]  /*23440*/  LDC R21, c[0x0][0x3f4] ;  /* 0x0000fd00ff157b82 */ /* 0x000ea40000000800 */
[----:B012---:R-:W-:Y:S05]  /*23450*/  CALL.REL.NOINC `($__internal_1_$__cuda_sm20_div_rn_f64_full) ;  /* 0x00000118001c7944 */ /* 0x007fea0003c00000 */
[----:B------:R-:W-:-:S07]  /*23460*/  IMAD.MOV.U32 R21, RZ, RZ, R19 ;  /* 0x000000ffff157224 */ /* 0x000fce00078e0013 */
.L_x_491:
[----:B------:R-:W0:Y:S01]  /*23470*/  LDL.64 R18, [R12+0x8] ;  /* 0x000008000c127983 */ /* 0x000e220000100a00 */
[----:B------:R-:W-:Y:S01]  /*23480*/  ISETP.NE.AND P0, PT, R23, R14, PT ;  /* 0x0000000e1700720c */ /* 0x000fe20003f05270 */
[----:B------:R-:W1:-:S12]  /*23490*/  LDC R22, c[0x0][0x410] ;  /* 0x00010400ff167b82 */ /* 0x000e580000000800 */
[----:B------:R-:W2:Y:S01]  /*234a0*/  @!P0 LDC.64 R34, c[0x0][0x3f8] ;  /* 0x0000fe00ff228b82 */ /* 0x000ea20000000a00 */
[----:B0-----:R-:W-:-:S07]  /*234b0*/  DADD R26, R18, R20 ;  /* 0x00000000121a7229 */ /* 0x001fce0000000014 */
[----:B------:R-:W0:Y:S01]  /*234c0*/  @!P0 LDC.64 R18, c[0x0][0x3e8] ;  /* 0x0000fa00ff128b82 */ /* 0x000e220000000a00 */
[----:B------:R3:W-:Y:S04]  /*234d0*/  STL.64 [R12+0x8], R26 ;  /* 0x0000081a0c007387 */ /* 0x0007e80000100a00 */
[----:B------:R-:W2:Y:S01]  /*234e0*/  @!P0 LDL.64 R32, [R17] ;  /* 0x0000000011208983 */ /* 0x000ea20000100a00 */
[----:B-1----:R-:W-:-:S03]  /*234f0*/  IMAD R41, R22, 0x8, R12 ;  /* 0x0000000816297824 */ /* 0x002fc600078e020c */
[----:B0-----:R0:W-:Y:S01]  /*23500*/  @!P0 STL.64 [R17+0x10], R18 ;  /* 0x0000101211008387 */ /* 0x0011e20000100a00 */
[----:B--2---:R-:W-:-:S07]  /*23510*/  @!P0 DADD R32, R32, R34 ;  /* 0x0000000020208229 */ /* 0x004fce0000000022 */
[----:B------:R0:W-:Y:S04]  /*23520*/  @!P0 STL.64 [R17], R32 ;  /* 0x0000002011008387 */ /* 0x0001e80000100a00 */
[----:B------:R-:W2:Y:S04]  /*23530*/  LDL.64 R34, [R41] ;  /* 0x0000000029227983 */ /* 0x000ea80000100a00 */
[----:B------:R-:W4:Y:S01]  /*23540*/  LDL.64 R38, [R41+0x8] ;  /* 0x0000080029267983 */ /* 0x000f220000100a00 */
[----:B---3--:R-:W-:-:S04]  /*23550*/  IADD3 R12, PT, PT, R14, 0x1, RZ ;  /* 0x000000010e0c7810 */ /* 0x008fc80007ffe0ff */
[----:B------:R-:W-:Y:S01]  /*23560*/  ISETP.NE.AND P0, PT, R23, R12, PT ;  /* 0x0000000c1700720c */ /* 0x000fe20003f05270 */
[----:B--2---:R-:W-:Y:S02]  /*23570*/  DADD R34, R30, R34 ;  /* 0x000000001e227229 */ /* 0x004fe40000000022 */
[----:B----4-:R-:W-:-:S05]  /*23580*/  DADD R38, R38, R20 ;  /* 0x0000000026267229 */ /* 0x010fca0000000014 */
[----:B------:R0:W-:Y:S04]  /*23590*/  STL.64 [R41], R34 ;  /* 0x0000002229007387 */ /* 0x0001e80000100a00 */
[----:B------:R0:W-:Y:S01]  /*235a0*/  STL.64 [R41+0x8], R38 ;  /* 0x0000082629007387 */ /* 0x0001e20000100a00 */
[----:B------:R-:W-:Y:S05]  /*235b0*/  @P0 BRA `(.L_x_492) ;  /* 0x0000000000180947 */ /* 0x000fea0003800000 */
[----:B0-----:R-:W2:Y:S01]  /*235c0*/  LDL.64 R18, [R17] ;  /* 0x0000000011127983 */ /* 0x001ea20000100a00 */
[----:B------:R-:W2:Y:S08]  /*235d0*/  LDC.64 R20, c[0x0][0x3f8] ;  /* 0x0000fe00ff147b82 */ /* 0x000eb00000000a00 */
[----:B------:R-:W0:Y:S02]  /*235e0*/  LDC.64 R26, c[0x0][0x3e8] ;  /* 0x0000fa00ff1a7b82 */ /* 0x000e240000000a00 */
[----:B0-----:R1:W-:Y:S01]  /*235f0*/  STL.64 [R17+0x10], R26 ;  /* 0x0000101a11007387 */ /* 0x0013e20000100a00 */
[----:B--2---:R-:W-:-:S07]  /*23600*/  DADD R18, R18, R20 ;  /* 0x0000000012127229 */ /* 0x004fce0000000014 */
[----:B------:R1:W-:Y:S04]  /*23610*/  STL.64 [R17], R18 ;  /* 0x0000001211007387 */ /* 0x0003e80000100a00 */
.L_x_492:
[----:B------:R-:W-:-:S05]  /*23620*/  VIADD R14, R14, 0x2 ;  /* 0x000000020e0e7836 */ /* 0x000fca0000000000 */
[----:B------:R-:W-:-:S13]  /*23630*/  ISETP.NE.AND P0, PT, R14, R16, PT ;  /* 0x000000100e00720c */ /* 0x000fda0003f05270 */
[----:B------:R-:W-:Y:S05]  /*23640*/  @P0 BRA `(.L_x_493) ;  /* 0xfffffffc000c0947 */ /* 0x000fea000383ffff */
.L_x_490:
[----:B------:R-:W-:-:S04]  /*23650*/  LOP3.LUT R12, R23, 0x1, RZ, 0xc0, !PT ;  /* 0x00000001170c7812 */ /* 0x000fc800078ec0ff */
[----:B------:R-:W-:-:S13]  /*23660*/  ISETP.NE.U32.AND P0, PT, R12, 0x1, PT ;  /* 0x000000010c00780c */ /* 0x000fda0003f05070 */
[----:B------:R-:W-:Y:S05]  /*23670*/  @!P0 BRA `(.L_x_494) ;  /* 0x0000000000a48947 */ /* 0x000fea0003800000 */
[----:B------:R-:W-:Y:S01]  /*23680*/  IMAD R12, R16, R22, R13 ;  /* 0x00000016100c7224 */ /* 0x000fe200078e020d */
[----:B------:R-:W2:Y:S03]  /*23690*/  LDC.64 R20, c[0x0][0x3f0] ;  /* 0x0000fc00ff147b82 */ /* 0x000ea60000000a00 */
[----:B------:R-:W-:-:S05]  /*236a0*/  IMAD R12, R12, 0x8, R1 ;  /* 0x000000080c0c7824 */ /* 0x000fca00078e0201 */
[----:B-1----:R-:W3:Y:S01]  /*236b0*/  LDL.64 R26, [R12] ;  /* 0x000000000c1a7983 */ /* 0x002ee20000100a00 */
[----:B------:R-:W1:Y:S01]  /*236c0*/  LDC R13, c[0x0][0x3f4] ;  /* 0x0000fd00ff0d7b82 */ /* 0x000e620000000800 */
[----:B0-----:R-:W-:-:S07]  /*236d0*/  MOV R32, 0x1 ;  /* 0x0000000100207802 */ /* 0x001fce0000000f00 */
[----:B------:R-:W0:Y:S01]  /*236e0*/  LDC.64 R18, c[0x0][0x3e8] ;  /* 0x0000fa00ff127b82 */ /* 0x000e220000000a00 */
[----:B-1----:R-:W2:Y:S01]  /*236f0*/  MUFU.RCP64H R33, R13 ;  /* 0x0000000d00217308 */ /* 0x002ea20000001800 */
[----:B0-----:R-:W-:-:S08]  /*23700*/  DMUL R18, R30, R18 ;  /* 0x000000121e127228 */ /* 0x001fd00000000000 */
[----:B------:R-:W-:Y:S02]  /*23710*/  DMUL R18, RZ, R18 ;  /* 0x00000012ff127228 */ /* 0x000fe40000000000 */
[----:B--2---:R-:W-:-:S08]  /*23720*/  DFMA R34, R32, -R20, 1 ;  /* 0x3ff000002022742b */ /* 0x004fd00000000814 */
[----:B------:R-:W-:Y:S01]  /*23730*/  DFMA R34, R34, R34, R34 ;  /* 0x000000222222722b */ /* 0x000fe20000000022 */
[----:B------:R-:W-:-:S07]  /*23740*/  FSETP.GEU.AND P1, PT, |R19|, 6.5827683646048100446e-37, PT ;  /* 0x036000001300780b */ /* 0x000fce0003f2e200 */
[----:B------:R-:W-:-:S08]  /*23750*/  DFMA R34, R32, R34, R32 ;  /* 0x000000222022722b */ /* 0x000fd00000000020 */
        /* <DEDUP_REMOVED lines=16> */
.L_x_495:
[----:B------:R-:W2:Y:S01]  /*23860*/  LDL.64 R18, [R12+0x8] ;  /* 0x000008000c127983 */ /* 0x000ea20000100a00 */
[----:B------:R-:W-:Y:S01]  /*23870*/  ISETP.NE.AND P0, PT, R23, R16, PT ;  /* 0x000000101700720c */ /* 0x000fe20003f05270 */
[----:B--2---:R-:W-:-:S07]  /*23880*/  DADD R18, R18, R20 ;  /* 0x0000000012127229 */ /* 0x004fce0000000014 */
[----:B------:R2:W-:Y:S05]  /*23890*/  STL.64 [R12+0x8], R18 ;  /* 0x000008120c007387 */ /* 0x0005ea0000100a00 */
[----:B------:R-:W-:Y:S05]  /*238a0*/  @P0 BRA `(.L_x_494) ;  /* 0x0000000000180947 */ /* 0x000fea0003800000 */
[----:B0-2---:R-:W2:Y:S01]  /*238b0*/  LDL.64 R12, [R17] ;  /* 0x00000000110c7983 */ /* 0x005ea20000100a00 */
[----:B------:R-:W2:Y:S08]  /*238c0*/  LDC.64 R18, c[0x0][0x3f8] ;  /* 0x0000fe00ff127b82 */ /* 0x000eb00000000a00 */
[----:B------:R-:W0:Y:S02]  /*238d0*/  LDC.64 R20, c[0x0][0x3e8] ;  /* 0x0000fa00ff147b82 */ /* 0x000e240000000a00 */
[----:B0-----:R3:W-:Y:S01]  /*238e0*/  STL.64 [R17+0x10], R20 ;  /* 0x0000101411007387 */ /* 0x0017e20000100a00 */
[----:B--2---:R-:W-:-:S07]  /*238f0*/  DADD R12, R12, R18 ;  /* 0x000000000c0c7229 */ /* 0x004fce0000000012 */
[----:B------:R3:W-:Y:S04]  /*23900*/  STL.64 [R17], R12 ;  /* 0x0000000c11007387 */ /* 0x0007e80000100a00 */
.L_x_494:
[----:B------:R-:W-:-:S04]  /*23910*/  IADD3 R23, PT, PT, R23, 0x1, RZ ;  /* 0x0000000117177810 */ /* 0x000fc80007ffe0ff */
[----:B------:R-:W-:-:S13]  /*23920*/  ISETP.NE.AND P0, PT, R23, R8, PT ;  /* 0x000000081700720c */ /* 0x000fda0003f05270 */
[----:B------:R-:W-:Y:S05]  /*23930*/  @P0 BRA `(.L_x_496) ;  /* 0xfffffff800280947 */ /* 0x000fea000383ffff */
.L_x_444:
[----:B01----:R-:W0:Y:S01]  /*23940*/  LDC R31, c[0x0][0x408] ;  /* 0x00010200ff1f7b82 */ /* 0x003e220000000800 */
[----:B--2-4-:R-:W-:Y:S01]  /*23950*/  IMAD.MOV.U32 R39, RZ, RZ, RZ ;  /* 0x000000ffff277224 */ /* 0x014fe200078e00ff */
[----:B------:R-:W-:Y:S02]  /*23960*/  PRMT R35, RZ, 0x7610, R35 ;  /* 0x00007610ff237816 */ /* 0x000fe40000000023 */
[----:B------:R-:W-:-:S04]  /*23970*/  PRMT R34, RZ, 0x7610, R34 ;  /* 0x00007610ff227816 */ /* 0x000fc80000000022 */
[----:B------:R-:W1:Y:S01]  /*23980*/  LDC.U16 R30, c[0x0][0x408] ;  /* 0x00010200ff1e7b82 */ /* 0x000e620000000400 */
[C---:B0-----:R-:W-:Y:S01]  /*23990*/  VIMNMX R8, PT, PT, R31.reuse, 0x1, !PT ;  /* 0x000000011f087848 */ /* 0x041fe20007fe0100 */
[----:B------:R-:W-:-:S07]  /*239a0*/  VIADD R31, R31, 0xfffffffe ;  /* 0xfffffffe1f1f7836 */ /* 0x000fce0000000000 */
.L_x_580:
[----:B0-----:R-:W0:Y:S01]  /*239b0*/  LDC R14, c[0x0][0x408] ;  /* 0x00010200ff0e7b82 */ /* 0x001e220000000800 */
[----:B------:R-:W-:Y:S02]  /*239c0*/  ISETP.NE.AND P0, PT, R39, RZ, PT ;  /* 0x000000ff2700720c */ /* 0x000fe40003f05270 */
[----:B---3--:R-:W-:Y:S02]  /*239d0*/  CS2R R18, SRZ ;  /* 0x0000000000127805 */ /* 0x008fe4000001ff00 */
[----:B------:R-:W-:Y:S02]  /*239e0*/  LOP3.LUT R13, R35, 0x7, RZ, 0xc0, !PT ;  /* 0x00000007230d7812 */ /* 0x000fe400078ec0ff */
[----:B------:R-:W-:Y:S02]  /*239f0*/  LOP3.LUT R16, R34, 0xf, RZ, 0xc0, !PT ;  /* 0x0000000f22107812 */ /* 0x000fe400078ec0ff */
[-C--:B--2---:R-:W-:Y:S01]  /*23a00*/  LOP3.LUT R21, RZ, R39.reuse, RZ, 0x33, !PT ;  /* 0x00000027ff157212 */ /* 0x084fe200078e33ff */
[----:B------:R-:W-:Y:S01]  /*23a10*/  VIADD R17, R13, 0xffffffff ;  /* 0xffffffff0d117836 */ /* 0x000fe20000000000 */
[----:B------:R-:W-:Y:S01]  /*23a20*/  MOV R22, R39 ;  /* 0x0000002700167202 */ /* 0x000fe20000000f00 */
[----:B------:R-:W-:Y:S01]  /*23a30*/  VIADD R15, R16, 0xffffffff ;  /* 0xffffffff100f7836 */ /* 0x000fe20000000000 */
[----:B0-----:R-:W-:Y:S01]  /*23a40*/  IADD3 R12, PT, PT, R21, R14, RZ ;  /* 0x0000000e150c7210 */ /* 0x001fe20007ffe0ff */
[----:B------:R-:W-:Y:S06]  /*23a50*/  @!P0 BRA `(.L_x_497) ;  /* 0x00000004009c8947 */ /* 0x000fec0003800000 */
[C---:B------:R-:W-:Y:S01]  /*23a60*/  ISETP.GE.U32.AND P1, PT, R39.reuse, 0x10, PT ;  /* 0x000000102700780c */ /* 0x040fe20003f26070 */
[C---:B------:R-:W-:Y:S01]  /*23a70*/  IMAD R24, R39.reuse, R14, RZ ;  /* 0x0000000e27187224 */ /* 0x040fe200078e02ff */
[----:B------:R-:W-:Y:S01]  /*23a80*/  LOP3.LUT P2, RZ, R39, 0xf, RZ, 0xc0, !PT ;  /* 0x0000000f27ff7812 */ /* 0x000fe2000784c0ff */
[----:B------:R-:W-:Y:S01]  /*23a90*/  IMAD.MOV.U32 R61, RZ, RZ, RZ ;  /* 0x000000ffff3d7224 */ /* 0x000fe200078e00ff */
[----:B------:R-:W-:-:S09]  /*23aa0*/  CS2R R18, SRZ ;  /* 0x0000000000127805 */ /* 0x000fd2000001ff00 */
[----:B------:R-:W-:Y:S05]  /*23ab0*/  @!P1 BRA `(.L_x_498) ;  /* 0x0000000000a09947 */ /* 0x000fea0003800000 */
[----:B------:R-:W-:Y:S01]  /*23ac0*/  LOP3.LUT R61, R39, 0x7ffffff0, RZ, 0xc0, !PT ;  /* 0x7ffffff0273d7812 */ /* 0x000fe200078ec0ff */
[----:B------:R-:W-:Y:S01]  /*23ad0*/  IMAD.MOV.U32 R23, RZ, RZ, RZ ;  /* 0x000000ffff177224 */ /* 0x000fe200078e00ff */
[----:B------:R-:W-:-:S07]  /*23ae0*/  CS2R R18, SRZ ;  /* 0x0000000000127805 */ /* 0x000fce000001ff00 */
.L_x_499:
[----:B------:R-:W-:-:S05]  /*23af0*/  IADD3 R21, PT, PT, R24, R23, RZ ;  /* 0x0000001718157210 */ /* 0x000fca0007ffe0ff */
[----:B------:R-:W-:-:S05]  /*23b00*/  IMAD R36, R21, 0x8, R0 ;  /* 0x0000000815247824 */ /* 0x000fca00078e0200 */
[----:B------:R-:W2:Y:S04]  /*23b10*/  LDL.64 R20, [R36] ;  /* 0x0000000024147983 */ /* 0x000ea80000100a00 */
[----:B------:R-:W3:Y:S04]  /*23b20*/  LDL.64 R26, [R36+0x8] ;  /* 0x00000800241a7983 */ /* 0x000ee80000100a00 */
        /* <DEDUP_REMOVED lines=12> */
[----:B------:R-:W2:Y:S05]  /*23bf0*/  LDL.64 R18, [R36+0x60] ;  /* 0x0000600024127983 */ /* 0x000eaa0000100a00 */
[----:B---3--:R-:W-:Y:S02]  /*23c00*/  DFMA R26, R26, R26, R20 ;  /* 0x0000001a1a1a722b */ /* 0x008fe40000000014 */
[----:B------:R-:W3:Y:S06]  /*23c10*/  LDL.64 R20, [R36+0x68] ;  /* 0x0000680024147983 */ /* 0x000eec0000100a00 */
[----:B----4-:R-:W-:-:S02]  /*23c20*/  DFMA R58, R58, R58, R26 ;  /* 0x0000003a3a3a722b */ /* 0x010fc4000000001a */
[----:B------:R-:W4:Y:S06]  /*23c30*/  LDL.64 R26, [R36+0x70] ;  /* 0x00007000241a7983 */ /* 0x000f2c0000100a00 */
[----:B-----5:R-:W-:-:S08]  /*23c40*/  DFMA R58, R56, R56, R58 ;  /* 0x00000038383a722b */ /* 0x020fd0000000003a */
        /* <DEDUP_REMOVED lines=8> */
[----:B------:R-:W-:-:S05]  /*23cd0*/  VIADD R23, R23, 0x10 ;  /* 0x0000001017177836 */ /* 0x000fca0000000000 */
[----:B------:R-:W-:Y:S02]  /*23ce0*/  ISETP.NE.AND P1, PT, R23, R61, PT ;  /* 0x0000003d1700720c */ /* 0x000fe40003f25270 */
[----:B--2---:R-:W-:-:S08]  /*23cf0*/  DFMA R58, R18, R18, R58 ;  /* 0x00000012123a722b */ /* 0x004fd0000000003a */
[----:B---3--:R-:W-:-:S08]  /*23d00*/  DFMA R58, R20, R20, R58 ;  /* 0x00000014143a722b */ /* 0x008fd0000000003a */
[----:B----4-:R-:W-:-:S08]  /*23d10*/  DFMA R58, R26, R26, R58 ;  /* 0x0000001a1a3a722b */ /* 0x010fd0000000003a */
[----:B------:R-:W-:Y:S01]  /*23d20*/  DFMA R18, R32, R32, R58 ;  /* 0x000000202012722b */ /* 0x000fe2000000003a */
[----:B------:R-:W-:Y:S10]  /*23d30*/  @P1 BRA `(.L_x_499) ;  /* 0xfffffffc006c1947 */ /* 0x000ff4000383ffff */
.L_x_498:
[----:B------:R-:W-:Y:S05]  /*23d40*/  @!P2 BRA `(.L_x_497) ;  /* 0x0000000000e0a947 */ /* 0x000fea0003800000 */
[----:B------:R-:W-:Y:S02]  /*23d50*/  ISETP.GE.U32.AND P1, PT, R15, 0x7, PT ;  /* 0x000000070f00780c */ /* 0x000fe40003f26070 */
[----:B------:R-:W-:-:S11]  /*23d60*/  LOP3.LUT P2, RZ, R16, 0x7, RZ, 0xc0, !PT ;  /* 0x0000000710ff7812 */ /* 0x000fd6000784c0ff */
[----:B------:R-:W-:Y:S05]  /*23d70*/  @!P1 BRA `(.L_x_500) ;  /* 0x0000000000549947 */ /* 0x000fea0003800000 */
[C---:B------:R-:W-:Y:S01]  /*23d80*/  IADD3 R21, PT, PT, R24.reuse, R61, RZ ;  /* 0x0000003d18157210 */ /* 0x040fe20007ffe0ff */
[----:B------:R-:W-:-:S04]  /*23d90*/  IMAD.IADD R20, R24, 0x1, R61 ;  /* 0x0000000118147824 */ /* 0x000fc800078e023d */
[----:B------:R-:W-:Y:S01]  /*23da0*/  IMAD R48, R21, 0x8, R0 ;  /* 0x0000000815307824 */ /* 0x000fe200078e0200 */
[----:B------:R-:W-:-:S05]  /*23db0*/  LEA R23, R20, R1, 0x3 ;  /* 0x0000000114177211 */ /* 0x000fca00078e18ff */
[----:B------:R-:W2:Y:S04]  /*23dc0*/  LDL.64 R48, [R48] ;  /* 0x0000000030307983 */ /* 0x000ea80000100a00 */
[----:B------:R-:W3:Y:S04]  /*23dd0*/  LDL.64 R46, [R23+0xf3e0] ;  /* 0x00f3e000172e7983 */ /* 0x000ee80000100a00 */
[----:B------:R-:W4:Y:S04]  /*23de0*/  LDL.64 R44, [R23+0xf3e8] ;  /* 0x00f3e800172c7983 */ /* 0x000f280000100a00 */
[----:B------:R-:W5:Y:S04]  /*23df0*/  LDL.64 R42, [R23+0xf3f0] ;  /* 0x00f3f000172a7983 */ /* 0x000f680000100a00 */
[----:B------:R-:W5:Y:S04]  /*23e00*/  LDL.64 R40, [R23+0xf3f8] ;  /* 0x00f3f80017287983 */ /* 0x000f680000100a00 */
[----:B------:R-:W5:Y:S04]  /*23e10*/  LDL.64 R32, [R23+0xf400] ;  /* 0x00f4000017207983 */ /* 0x000f680000100a00 */
[----:B------:R-:W5:Y:S04]  /*23e20*/  LDL.64 R26, [R23+0xf408] ;  /* 0x00f40800171a7983 */ /* 0x000f680000100a00 */
[----:B------:R-:W5:Y:S01]  /*23e30*/  LDL.64 R20, [R23+0xf410] ;  /* 0x00f4100017147983 */ /* 0x000f620000100a00 */
[----:B------:R-:W-:Y:S01]  /*23e40*/  VIADD R61, R61, 0x8 ;  /* 0x000000083d3d7836 */ /* 0x000fe20000000000 */
        /* <DEDUP_REMOVED lines=8> */
.L_x_500:
[----:B------:R-:W-:Y:S05]  /*23ed0*/  @!P2 BRA `(.L_x_497) ;  /* 0x00000000007ca947 */ /* 0x000fea0003800000 */
[----:B------:R-:W-:Y:S02]  /*23ee0*/  ISETP.GE.U32.AND P1, PT, R17, 0x3, PT ;  /* 0x000000031100780c */ /* 0x000fe40003f26070 */
[----:B------:R-:W-:-:S04]  /*23ef0*/  LOP3.LUT R36, R13, 0x3, RZ, 0xc0, !PT ;  /* 0x000000030d247812 */ /* 0x000fc800078ec0ff */
[----:B------:R-:W-:-:S07]  /*23f00*/  ISETP.NE.AND P2, PT, R36, RZ, PT ;  /* 0x000000ff2400720c */ /* 0x000fce0003f45270 */
[----:B------:R-:W-:Y:S06]  /*23f10*/  @!P1 BRA `(.L_x_501) ;  /* 0x0000000000349947 */ /* 0x000fec0003800000 */
[C-C-:B------:R-:W-:Y:S02]  /*23f20*/  IMAD.IADD R21, R24.reuse, 0x1, R61.reuse ;  /* 0x0000000118157824 */ /* 0x140fe400078e023d */
[----:B------:R-:W-:-:S03]  /*23f30*/  IMAD.IADD R20, R24, 0x1, R61 ;  /* 0x0000000118147824 */ /* 0x000fc600078e023d */
[----:B------:R-:W-:Y:S01]  /*23f40*/  LEA R40, R21, R0, 0x3 ;  /* 0x0000000015287211 */ /* 0x000fe200078e18ff */
[----:B------:R-:W-:-:S05]  /*23f50*/  IMAD.U32 R23, R20, 0x8, R1 ;  /* 0x0000000814177824 */ /* 0x000fca00078e0001 */
[----:B------:R-:W2:Y:S04]  /*23f60*/  LDL.64 R40, [R40] ;  /* 0x0000000028287983 */ /* 0x000ea80000100a00 */
[----:B------:R-:W3:Y:S04]  /*23f70*/  LDL.64 R32, [R23+0xf3e0] ;  /* 0x00f3e00017207983 */ /* 0x000ee80000100a00 */
[----:B------:R-:W4:Y:S04]  /*23f80*/  LDL.64 R26, [R23+0xf3e8] ;  /* 0x00f3e800171a7983 */ /* 0x000f280000100a00 */
[----:B------:R-:W5:Y:S01]  /*23f90*/  LDL.64 R20, [R23+0xf3f0] ;  /* 0x00f3f00017147983 */ /* 0x000f620000100a00 */
[----:B------:R-:W-:Y:S01]  /*23fa0*/  IADD3 R61, PT, PT, R61, 0x4, RZ ;  /* 0x000000043d3d7810 */ /* 0x000fe20007ffe0ff */
[----:B--2---:R-:W-:-:S08]  /*23fb0*/  DFMA R18, R40, R40, R18 ;  /* 0x000000282812722b */ /* 0x004fd00000000012 */
[----:B---3--:R-:W-:-:S08]  /*23fc0*/  DFMA R18, R32, R32, R18 ;  /* 0x000000202012722b */ /* 0x008fd00000000012 */
[----:B----4-:R-:W-:-:S08]  /*23fd0*/  DFMA R18, R26, R26, R18 ;  /* 0x0000001a1a12722b */ /* 0x010fd00000000012 */
[----:B-----5:R-:W-:-:S11]  /*23fe0*/  DFMA R18, R20, R20, R18 ;  /* 0x000000141412722b */ /* 0x020fd60000000012 */
.L_x_501:
[----:B------:R-:W-:Y:S05]  /*23ff0*/  @!P2 BRA `(.L_x_497) ;  /* 0x000000000034a947 */ /* 0x000fea0003800000 */
[----:B------:R-:W-:-:S04]  /*24000*/  IMAD.IADD R21, R24, 0x1, R61 ;  /* 0x0000000118157824 */ /* 0x000fc800078e023d */
[----:B------:R-:W-:-:S06]  /*24010*/  IMAD R21, R21, 0x8, R0 ;  /* 0x0000000815157824 */ /* 0x000fcc00078e0200 */
[----:B------:R-:W2:Y:S01]  /*24020*/  LDL.64 R20, [R21] ;  /* 0x0000000015147983 */ /* 0x000ea20000100a00 */
[----:B------:R-:W-:Y:S01]  /*24030*/  ISETP.NE.AND P1, PT, R36, 0x1, PT ;  /* 0x000000012400780c */ /* 0x000fe20003f25270 */
[----:B--2---:R-:W-:-:S12]  /*24040*/  DFMA R18, R20, R20, R18 ;  /* 0x000000141412722b */ /* 0x004fd80000000012 */
[----:B------:R-:W-:Y:S05]  /*24050*/  @!P1 BRA `(.L_x_497) ;  /* 0x00000000001c9947 */ /* 0x000fea0003800000 */
[----:B------:R-:W-:Y:S02]  /*24060*/  IADD3 R24, PT, PT, R24, R61, RZ ;  /* 0x0000003d18187210 */ /* 0x000fe40007ffe0ff */
[----:B------:R-:W-:-:S03]  /*24070*/  ISETP.NE.AND P1, PT, R36, 0x2, PT ;  /* 0x000000022400780c */ /* 0x000fc60003f25270 */
[----:B------:R-:W-:-:S05]  /*24080*/  IMAD.U32 R24, R24, 0x8, R1 ;  /* 0x0000000818187824 */ /* 0x000fca00078e0001 */
[----:B------:R-:W2:Y:S05]  /*24090*/  LDL.64 R20, [R24+0xf3e0] ;  /* 0x00f3e00018147983 */ /* 0x000eaa0000100a00 */
[----:B------:R-:W3:Y:S01]  /*240a0*/  @P1 LDL.64 R26, [R24+0xf3e8] ;  /* 0x00f3e800181a1983 */ /* 0x000ee20000100a00 */
[----:B--2---:R-:W-:-:S08]  /*240b0*/  DFMA R18, R20, R20, R18 ;  /* 0x000000141412722b */ /* 0x004fd00000000012 */
[----:B---3--:R-:W-:-:S11]  /*240c0*/  @P1 DFMA R18, R26, R26, R18 ;  /* 0x0000001a1a12122b */ /* 0x008fd60000000012 */
.L_x_497:
[----:B------:R-:W-:-:S04]  /*240d0*/  IMAD R14, R39, R14, RZ ;  /* 0x0000000e270e7224 */ /* 0x000fc800078e02ff */
[----:B------:R-:W-:-:S05]  /*240e0*/  IMAD.IADD R33, R14, 0x1, R39 ;  /* 0x000000010e217824 */ /* 0x000fca00078e0227 */
[----:B------:R-:W-:-:S05]  /*240f0*/  LEA R33, R33, R0, 0x3 ;  /* 0x0000000021217211 */ /* 0x000fca00078e18ff */
[----:B------:R-:W2:Y:S01]  /*24100*/  LDL.64 R40, [R33] ;  /* 0x0000000021287983 */ /* 0x000ea20000100a00 */
[----:B------:R-:W-:Y:S01]  /*24110*/  IMAD.MOV.U32 R20, RZ, RZ, 0x0 ;  /* 0x00000000ff147424 */ /* 0x000fe200078e00ff */
[----:B------:R-:W-:Y:S01]  /*24120*/  MOV R21, 0x3fd80000 ;  /* 0x3fd8000000157802 */ /* 0x000fe20000000f00 */
[----:B------:R-:W-:Y:S01]  /*24130*/  BSSY.RECONVERGENT B0, `(.L_x_502) ;  /* 0x0000018000007945 */ /* 0x000fe20003800200 */
[----:B--2---:R-:W-:-:S06]  /*24140*/  DADD R40, R40, -R18 ;  /* 0x0000000028287229 */ /* 0x004fcc0000000812 */
        /* <DEDUP_REMOVED lines=19> */
[----:B-1----:R-:W-:Y:S05]  /*24280*/  CALL.REL.NOINC `($__internal_2_$__cuda_sm20_dsqrt_rn_f64_mediumpath_v1) ;  /* 0x0000011000287944 */ /* 0x002fea0003c00000 */
[----:B------:R-:W-:Y:S02]  /*24290*/  IMAD.MOV.U32 R46, RZ, RZ, R20 ;  /* 0x000000ffff2e7224 */ /* 0x000fe400078e0014 */
[----:B------:R-:W-:-:S07]  /*242a0*/  IMAD.MOV.U32 R47, RZ, RZ, R21 ;  /* 0x000000ffff2f7224 */ /* 0x000fce00078e0015 */
.L_x_503:
[----:B------:R-:W-:Y:S05]  /*242b0*/  BSYNC.RECONVERGENT B0 ;  /* 0x0000000000007941 */ /* 0x000fea0003800200 */
.L_x_502:
[----:B------:R-:W0:Y:S01]  /*242c0*/  LDC R18, c[0x0][0x408] ;  /* 0x00010200ff127b82 */ /* 0x000e220000000800 */
[----:B------:R2:W-:Y:S01]  /*242d0*/  STL.64 [R33], R46 ;  /* 0x0000002e21007387 */ /* 0x0005e20000100a00 */
[----:B------:R-:W-:-:S04]  /*242e0*/  IADD3 R39, PT, PT, R39, 0x1, RZ ;  /* 0x0000000127277810 */ /* 0x000fc80007ffe0ff */
[----:B0-----:R-:W-:-:S13]  /*242f0*/  ISETP.GE.AND P1, PT, R39, R18, PT ;  /* 0x000000122700720c */ /* 0x001fda0003f26270 */
[----:B--2---:R-:W-:Y:S05]  /*24300*/  @P1 BRA `(.L_x_504) ;  /* 0x0000004400041947 */ /* 0x004fea0003800000 */
[----:B------:R-:W-:Y:S05]  /*24310*/  @!P0 BRA `(.L_x_505) ;  /* 0x0000000800dc8947 */ /* 0x000fea0003800000 */
[----:B------:R-:W-:Y:S01]  /*24320*/  LOP3.LUT R12, R13, 0x3, RZ, 0xc0, !PT ;  /* 0x000000030d0c7812 */ /* 0x000fe200078ec0ff */
[----:B------:R-:W-:Y:S01]  /*24330*/  IMAD.MOV.U32 R32, RZ, RZ, R39 ;  /* 0x000000ffff207224 */ /* 0x000fe200078e0027 */
[----:B------:R-:W-:-:S07]  /*24340*/  LOP3.LUT R13, R22, 0x7ffffff0, RZ, 0xc0, !PT ;  /* 0x7ffffff0160d7812 */ /* 0x000fce00078ec0ff */
.L_x_513:
[----:B0-----:R-:W0:Y:S01]  /*24350*/  LDC R19, c[0x0][0x408] ;  /* 0x00010200ff137b82 */ /* 0x001e220000000800 */
[----:B------:R-:W-:Y:S02]  /*24360*/  ISETP.GE.U32.AND P0, PT, R22, 0x10, PT ;  /* 0x000000101600780c */ /* 0x000fe40003f06070 */
[----:B------:R-:W-:Y:S02]  /*24370*/  CS2R R20, SRZ ;  /* 0x0000000000147805 */ /* 0x000fe4000001ff00 */
[----:B------:R-:W-:Y:S01]  /*24380*/  MOV R24, RZ ;  /* 0x000000ff00187202 */ /* 0x000fe20000000f00 */
[C---:B0-----:R-:W-:Y:S02]  /*24390*/  IMAD R23, R32.reuse, R19, RZ ;  /* 0x0000001320177224 */ /* 0x041fe400078e02ff */
[----:B------:R-:W-:-:S05]  /*243a0*/  VIADD R32, R32, 0x1 ;  /* 0x0000000120207836 */ /* 0x000fca0000000000 */
[----:B------:R-:W-:Y:S01]  /*243b0*/  ISETP.NE.AND P4, PT, R32, R19, PT ;  /* 0x000000132000720c */ /* 0x000fe20003f85270 */
[----:B------:R-:W-:-:S12]  /*243c0*/  @!P0 BRA `(.L_x_506) ;  /* 0x0000000000e88947 */ /* 0x000fd80003800000 */
[----:B------:R-:W-:Y:S01]  /*243d0*/  IMAD.MOV.U32 R24, RZ, RZ, RZ ;  /* 0x000000ffff187224 */ /* 0x000fe200078e00ff */
[----:B------:R-:W-:-:S07]  /*243e0*/  CS2R R20, SRZ ;  /* 0x0000000000147805 */ /* 0x000fce000001ff00 */
.L_x_507:
[----:B------:R-:W-:Y:S01]  /*243f0*/  IADD3 R27, PT, PT, R23, R24, RZ ;  /* 0x00000018171b7210 */ /* 0x000fe20007ffe0ff */
[----:B------:R-:W-:-:S04]  /*24400*/  IMAD.IADD R19, R14, 0x1, R24 ;  /* 0x000000010e137824 */ /* 0x000fc800078e0218 */
        /* <DEDUP_REMOVED lines=44> */
[----:B------:R-:W-:Y:S01]  /*246d0*/  DFMA R54, R56, R54, R58 ;  /* 0x000000363836722b */ /* 0x000fe2000000003a */
[----:B------:R-:W-:-:S04]  /*246e0*/  IADD3 R24, PT, PT, R24, 0x10, RZ ;  /* 0x0000001018187810 */ /* 0x000fc80007ffe0ff */
[----:B------:R-:W-:-:S03]  /*246f0*/  ISETP.NE.AND P0, PT, R24, R13, PT ;  /* 0x0000000d1800720c */ /* 0x000fc60003f05270 */
[----:B--2---:R-:W-:-:S08]  /*24700*/  DFMA R50, R52, R50, R54 ;  /* 0x000000323432722b */ /* 0x004fd00000000036 */
[----:B---3--:R-:W-:-:S08]  /*24710*/  DFMA R46, R48, R46, R50 ;  /* 0x0000002e302e722b */ /* 0x008fd00000000032 */
[----:B----4-:R-:W-:-:S08]  /*24720*/  DFMA R42, R44, R42, R46 ;  /* 0x0000002a2c2a722b */ /* 0x010fd0000000002e */
[----:B-----5:R-:W-:-:S08]  /*24730*/  DFMA R26, R40, R26, R42 ;  /* 0x0000001a281a722b */ /* 0x020fd0000000002a */
[----:B------:R-:W-:Y:S01]  /*24740*/  DFMA R20, R18, R20, R26 ;  /* 0x000000141214722b */ /* 0x000fe2000000001a */
[----:B------:R-:W-:Y:S10]  /*24750*/  @P0 BRA `(.L_x_507) ;  /* 0xfffffffc00240947 */ /* 0x000ff4000383ffff */
[----:B------:R-:W-:-:S07]  /*24760*/  IMAD.MOV.U32 R24, RZ, RZ, R13 ;  /* 0x000000ffff187224 */ /* 0x000fce00078e000d */
.L_x_506:
[----:B------:R-:W-:-:S13]  /*24770*/  LOP3.LUT P0, RZ, R22, 0xf, RZ, 0xc0, !PT ;  /* 0x0000000f16ff7812 */ /* 0x000fda000780c0ff */
[----:B------:R-:W-:Y:S05]  /*24780*/  @!P0 BRA `(.L_x_508) ;  /* 0x0000000400488947 */ /* 0x000fea0003800000 */
[----:B------:R-:W-:Y:S02]  /*24790*/  ISETP.GE.U32.AND P0, PT, R15, 0x7, PT ;  /* 0x000000070f00780c */ /* 0x000fe40003f06070 */
[----:B------:R-:W-:-:S11]  /*247a0*/  LOP3.LUT P1, RZ, R16, 0x7, RZ, 0xc0, !PT ;  /* 0x0000000710ff7812 */ /* 0x000fd6000782c0ff */
[----:B------:R-:W-:Y:S05]  /*247b0*/  @!P0 BRA `(.L_x_509) ;  /* 0x0000000000848947 */ /* 0x000fea0003800000 */
[CC--:B------:R-:W-:Y:S01]  /*247c0*/  IADD3 R27, PT, PT, R23.reuse, R24.reuse, RZ ;  /* 0x00000018171b7210 */ /* 0x0c0fe20007ffe0ff */
[C-C-:B------:R-:W-:Y:S01]  /*247d0*/  IMAD.IADD R19, R14.reuse, 0x1, R24.reuse ;  /* 0x000000010e137824 */ /* 0x140fe200078e0218 */
[----:B------:R-:W-:Y:S01]  /*247e0*/  IADD3 R38, PT, PT, R14, R24, RZ ;  /* 0x000000180e267210 */ /* 0x000fe20007ffe0ff */
[----:B------:R-:W-:Y:S02]  /*247f0*/  IMAD.IADD R36, R23, 0x1, R24 ;  /* 0x0000000117247824 */ /* 0x000fe400078e0218 */
[--C-:B------:R-:W-:Y:S02]  /*24800*/  IMAD R40, R19, 0x8, R0.reuse ;  /* 0x0000000813287824 */ /* 0x100fe400078e0200 */
[----:B------:R-:W-:-:S04]  /*24810*/  IMAD R27, R27, 0x8, R0 ;  /* 0x000000081b1b7824 */ /* 0x000fc800078e0200 */
[----:B------:R-:W2:Y:S04]  /*24820*/  LDL.64 R40, [R40] ;  /* 0x0000000028287983 */ /* 0x000ea80000100a00 */
[----:B------:R-:W2:Y:S01]  /*24830*/  LDL.64 R26, [R27] ;  /* 0x000000001b1a7983 */ /* 0x000ea20000100a00 */
        /* <DEDUP_REMOVED lines=18> */
[----:B----4-:R-:W-:-:S08]  /*24960*/  DFMA R54, R56, R54, R58 ;  /* 0x000000363836722b */ /* 0x010fd0000000003a */
[----:B-----5:R-:W-:-:S08]  /*24970*/  DFMA R50, R52, R50, R54 ;  /* 0x000000323432722b */ /* 0x020fd00000000036 */
[----:B------:R-:W-:-:S08]  /*24980*/  DFMA R46, R48, R46, R50 ;  /* 0x0000002e302e722b */ /* 0x000fd00000000032 */
[----:B------:R-:W-:Y:S01]  /*24990*/  DFMA R42, R44, R42, R46 ;  /* 0x0000002a2c2a722b */ /* 0x000fe2000000002e */
[----:B------:R-:W-:-:S07]  /*249a0*/  VIADD R24, R24, 0x8 ;  /* 0x0000000818187836 */ /* 0x000fce0000000000 */
[----:B--2---:R-:W-:-:S08]  /*249b0*/  DFMA R26, R40, R26, R42 ;  /* 0x0000001a281a722b */ /* 0x004fd0000000002a */
[----:B---3--:R-:W-:-:S11]  /*249c0*/  DFMA R20, R20, R18, R26 ;  /* 0x000000121414722b */ /* 0x008fd6000000001a */
.L_x_509:
[----:B------:R-:W-:Y:S05]  /*249d0*/  @!P1 BRA `(.L_x_508) ;  /* 0x0000000000b49947 */ /* 0x000fea0003800000 */
[----:B------:R-:W-:Y:S02]  /*249e0*/  ISETP.GE.U32.AND P1, PT, R17, 0x3, PT ;  /* 0x000000031100780c */ /* 0x000fe40003f26070 */
[----:B------:R-:W-:-:S11]  /*249f0*/  ISETP.NE.AND P0, PT, R12, RZ, PT ;  /* 0x000000ff0c00720c */ /* 0x000fd60003f05270 */
        /* <DEDUP_REMOVED lines=18> */
[----:B--2---:R-:W-:-:S08]  /*24b20*/  DFMA R48, R50, R48, R20 ;  /* 0x000000303230722b */ /* 0x004fd00000000014 */
[----:B---3--:R-:W-:-:S08]  /*24b30*/  DFMA R44, R46, R44, R48 ;  /* 0x0000002c2e2c722b */ /* 0x008fd00000000030 */
[----:B----4-:R-:W-:-:S08]  /*24b40*/  DFMA R40, R42, R40, R44 ;  /* 0x000000282a28722b */ /* 0x010fd0000000002c */
[----:B-----5:R-:W-:-:S11]  /*24b50*/  DFMA R20, R26, R18, R40 ;  /* 0x000000121a14722b */ /* 0x020fd60000000028 */
.L_x_510:
        /* <DEDUP_REMOVED lines=8> */
[----:B--2---:R-:W-:-:S12]  /*24be0*/  DFMA R20, R26, R18, R20 ;  /* 0x000000121a14722b */ /* 0x004fd80000000014 */
[----:B------:R-:W-:Y:S05]  /*24bf0*/  @!P0 BRA `(.L_x_508) ;  /* 0x00000000002c8947 */ /* 0x000fea0003800000 */
        /* <DEDUP_REMOVED lines=11> */
.L_x_508:
[----:B------:R-:W2:Y:S01]  /*24cb0*/  LDL.64 R26, [R33] ;  /* 0x00000000211a7983 */ /* 0x000ea20000100a00 */
[----:B------:R-:W-:-:S04]  /*24cc0*/  IMAD.IADD R23, R23, 0x1, R22 ;  /* 0x0000000117177824 */ /* 0x000fc800078e0216 */
        /* <DEDUP_REMOVED lines=22> */
[----:B-1----:R-:W-:Y:S05]  /*24e30*/  CALL.REL.NOINC `($__internal_1_$__cuda_sm20_div_rn_f64_full) ;  /* 0x000000fc00a47944 */ /* 0x002fea0003c00000 */
[----:B------:R-:W-:-:S07]  /*24e40*/  IMAD.MOV.U32 R18, RZ, RZ, R20 ;  /* 0x000000ffff127224 */ /* 0x000fce00078e0014 */
.L_x_512:
[----:B------:R-:W-:Y:S05]  /*24e50*/  BSYNC.RECONVERGENT B1 ;  /* 0x0000000000017941 */ /* 0x000fea0003800200 */
.L_x_511:
[----:B------:R0:W-:Y:S01]  /*24e60*/  STL.64 [R23], R18 ;  /* 0x0000001217007387 */ /* 0x0001e20000100a00 */
[----:B------:R-:W-:Y:S05]  /*24e70*/  @P4 BRA `(.L_x_513) ;  /* 0xfffffff400344947 */ /* 0x000fea000383ffff */
[----:B------:R-:W-:Y:S05]  /*24e80*/  BRA `(.L_x_504) ;  /* 0x0000003800247947 */ /* 0x000fea0003800000 */
.L_x_505:
[----:B------:R-:W-:-:S05]  /*24e90*/  IMAD.IADD R13, R31, 0x1, -R22 ;  /* 0x000000011f0d7824 */ /* 0x000fca00078e0a16 */
[----:B------:R-:W-:Y:S02]  /*24ea0*/  ISETP.GE.U32.AND P0, PT, R13, 0xf, PT ;  /* 0x0000000f0d00780c */ /* 0x000fe40003f06070 */
[----:B------:R-:W-:-:S11]  /*24eb0*/  MOV R13, 0x1 ;  /* 0x00000001000d7802 */ /* 0x000fd60000000f00 */
[----:B------:R-:W-:Y:S05]  /*24ec0*/  @!P0 BRA `(.L_x_514) ;  /* 0x0000001c001c8947 */ /* 0x000fea0003800000 */
[----:B------:R-:W-:Y:S01]  /*24ed0*/  LOP3.LUT R14, R12, 0xfffffff0, RZ, 0xc0, !PT ;  /* 0xfffffff00c0e7812 */ /* 0x000fe200078ec0ff */
[----:B------:R-:W-:-:S07]  /*24ee0*/  IMAD.MOV.U32 R16, RZ, RZ, 0x1 ;  /* 0x00000001ff107424 */ /* 0x000fce00078e00ff */
.L_x_547:
[----:B------:R-:W2:Y:S01]  /*24ef0*/  LDL.64 R22, [R33] ;  /* 0x0000000021167983 */ /* 0x000ea20000100a00 */
[----:B------:R-:W0:Y:S02]  /*24f00*/  LDC R13, c[0x0][0x408] ;  /* 0x00010200ff0d7b82 */ /* 0x000e240000000800 */
[----:B0-----:R-:W-:-:S04]  /*24f10*/  IMAD R13, R16, R13, RZ ;  /* 0x0000000d100d7224 */ /* 0x001fc800078e02ff */
[----:B------:R-:W-:-:S05]  /*24f20*/  IMAD R15, R13, 0x8, R0 ;  /* 0x000000080d0f7824 */ /* 0x000fca00078e0200 */
[----:B------:R-:W3:Y:S01]  /*24f30*/  LDL.64 R18, [R15] ;  /* 0x000000000f127983 */ /* 0x000ee20000100a00 */
[----:B------:R-:W-:Y:S01]  /*24f40*/  HFMA2 R20, -RZ, RZ, 0, 5.9604644775390625e-08 ;  /* 0x00000001ff147431 */ /* 0x000fe200000001ff */
        /* <DEDUP_REMOVED lines=20> */
.L_x_516:
[----:B------:R-:W-:Y:S05]  /*25090*/  BSYNC.RECONVERGENT B1 ;  /* 0x0000000000017941 */ /* 0x000fea0003800200 */
.L_x_515:
[----:B------:R0:W-:Y:S01]  /*250a0*/  STL.64 [R15], R20 ;  /* 0x000000140f007387 */ /* 0x0001e20000100a00 */
[----:B------:R-:W2:Y:S03]  /*250b0*/  LDC R18, c[0x0][0x408] ;  /* 0x00010200ff127b82 */ /* 0x000ea60000000800 */
[----:B------:R-:W3:Y:S01]  /*250c0*/  LDL.64 R22, [R33] ;  /* 0x0000000021167983 */ /* 0x000ee20000100a00 */
[----:B--2---:R-:W-:-:S05]  /*250d0*/  IMAD.IADD R13, R13, 0x1, R18 ;  /* 0x000000010d0d7824 */ /* 0x004fca00078e0212 */
[----:B------:R-:W-:-:S05]  /*250e0*/  LEA R17, R13, R0, 0x3 ;  /* 0x000000000d117211 */ /* 0x000fca00078e18ff */
[----:B------:R-:W2:Y:S01]  /*250f0*/  LDL.64 R18, [R17] ;  /* 0x0000000011127983 */ /* 0x000ea20000100a00 */
[----:B------:R-:W-:Y:S01]  /*25100*/  IMAD.MOV.U32 R26, RZ, RZ, 0x1 ;  /* 0x00000001ff1a7424 */ /* 0x000fe200078e00ff */
[----:B------:R-:W-:Y:S01]  /*25110*/  BSSY.RECONVERGENT B1, `(.L_x_517) ;  /* 0x0000014000017945 */ /* 0x000fe20003800200 */
[----:B---3--:R-:W3:Y:S04]  /*25120*/  MUFU.RCP64H R27, R23 ;  /* 0x00000017001b7308 */ /* 0x008ee80000001800 */
[----:B---3--:R-:W-:-:S08]  /*25130*/  DFMA R40, -R22, R26, 1 ;  /* 0x3ff000001628742b */ /* 0x008fd0000000011a */
[----:B------:R-:W-:Y:S01]  /*25140*/  DFMA R40, R40, R40, R40 ;  /* 0x000000282828722b */ /* 0x000fe20000000028 */
[----:B--2---:R-:W-:-:S07]  /*25150*/  FSETP.GEU.AND P1, PT, |R19|, 6.5827683646048100446e-37, PT ;  /* 0x036000001300780b */ /* 0x004fce0003f2e200 */
[----:B------:R-:W-:-:S08]  /*25160*/  DFMA R40, R26, R40, R26 ;  /* 0x000000281a28722b */ /* 0x000fd0000000001a */
[----:B0-----:R-:W-:-:S08]  /*25170*/  DFMA R20, -R22, R40, 1 ;  /* 0x3ff000001614742b */ /* 0x001fd00000000128 */
        /* <DEDUP_REMOVED lines=13> */
.L_x_518:
[----:B------:R-:W-:Y:S05]  /*25250*/  BSYNC.RECONVERGENT B1 ;  /* 0x0000000000017941 */ /* 0x000fea0003800200 */
.L_x_517:
[----:B------:R0:W-:Y:S01]  /*25260*/  STL.64 [R17], R20 ;  /* 0x0000001411007387 */ /* 0x0001e20000100a00 */
[----:B------:R-:W2:Y:S03]  /*25270*/  LDC R18, c[0x0][0x408] ;  /* 0x00010200ff127b82 */ /* 0x000ea60000000800 */
[----:B------:R-:W3:Y:S01]  /*25280*/  LDL.64 R22, [R33] ;  /* 0x0000000021167983 */ /* 0x000ee20000100a00 */
[----:B--2---:R-:W-:-:S05]  /*25290*/  IADD3 R13, PT, PT, R13, R18, RZ ;  /* 0x000000120d0d7210 */ /* 0x004fca0007ffe0ff */
[----:B------:R-:W-:-:S05]  /*252a0*/  IMAD R15, R13, 0x8, R0 ;  /* 0x000000080d0f7824 */ /* 0x000fca00078e0200 */
        /* <DEDUP_REMOVED lines=20> */
[----:B-1----:R-:W-:Y:S05]  /*253f0*/  CALL.REL.NOINC `($__internal_1_$__cuda_sm20_div_rn_f64_full) ;  /* 0x000000f800347944 */ /* 0x002fea0003c00000 */
[----:B------:R-:W-:-:S07]  /*25400*/  MOV R21, R19 ;  /* 0x0000001300157202 */ /* 0x000fce0000000f00 */
.L_x_520:
[----:B------:R-:W-:Y:S05]  /*25410*/  BSYNC.RECONVERGENT B1 ;  /* 0x0000000000017941 */ /* 0x000fea0003800200 */
.L_x_519:
[----:B------:R0:W-:Y:S01]  /*25420*/  STL.64 [R15], R20 ;  /* 0x000000140f007387 */ /* 0x0001e20000100a00 */
[----:B------:R-:W2:Y:S03]  /*25430*/  LDC R18, c[0x0][0x408] ;  /* 0x00010200ff127b82 */ /* 0x000ea60000000800 */
[----:B------:R-:W3:Y:S01]  /*25440*/  LDL.64 R22, [R33] ;  /* 0x0000000021167983 */ /* 0x000ee20000100a00 */
[----:B--2---:R-:W-:-:S04]  /*25450*/  IMAD.IADD R13, R13, 0x1, R18 ;  /* 0x000000010d0d7824 */ /* 0x004fc800078e0212 */
[----:B------:R-:W-:-:S05]  /*25460*/  IMAD R17, R13, 0x8, R0 ;  /* 0x000000080d117824 */ /* 0x000fca00078e0200 */
[----:B------:R-:W2:Y:S01]  /*25470*/  LDL.64 R18, [R17] ;  /* 0x0000000011127983 */ /* 0x000ea20000100a00 */
[----:B------:R-:W-:Y:S01]  /*25480*/  HFMA2 R26, -RZ, RZ, 0, 5.9604644775390625e-08 ;  /* 0x00000001ff1a7431 */ /* 0x000fe200000001ff */
        /* <DEDUP_REMOVED lines=20> */
.L_x_522:
[----:B------:R-:W-:Y:S05]  /*255d0*/  BSYNC.RECONVERGENT B1 ;  /* 0x0000000000017941 */ /* 0x000fea0003800200 */
.L_x_521:
        /* <DEDUP_REMOVED lines=27> */
.L_x_524:
[----:B------:R-:W-:Y:S05]  /*25790*/  BSYNC.RECONVERGENT B1 ;  /* 0x0000000000017941 */ /* 0x000fea0003800200 */
.L_x_523:
[----:B------:R0:W-:Y:S01]  /*257a0*/  STL.64 [R15], R20 ;  /* 0x000000140f007387 */ /* 0x0001e20000100a00 */
[----:B------:R-:W2:Y:S03]  /*257b0*/  LDC R18, c[0x0][0x408] ;  /* 0x00010200ff127b82 */ /* 0x000ea60000000800 */
[----:B------:R-:W3:Y:S01]  /*257c0*/  LDL.64 R22, [R33] ;  /* 0x0000000021167983 */ /* 0x000ee20000100a00 */
[----:B--2---:R-:W-:-:S05]  /*257d0*/  IADD3 R13, PT, PT, R13, R18, RZ ;  /* 0x000000120d0d7210 */ /* 0x004fca0007ffe0ff */
[----:B------:R-:W-:-:S05]  /*257e0*/  IMAD R17, R13, 0x8, R0 ;  /* 0x000000080d117824 */ /* 0x000fca00078e0200 */
[----:B------:R-:W2:Y:S01]  /*257f0*/  LDL.64 R18, [R17] ;  /* 0x0000000011127983 */ /* 0x000ea20000100a00 */
[----:B------:R-:W-:Y:S01]  /*25800*/  MOV R26, 0x1 ;  /* 0x00000001001a7802 */ /* 0x000fe20000000f00 */
        /* <DEDUP_REMOVED lines=19> */
[----:B------:R-:W-:-:S07]  /*25940*/  MOV R21, R19 ;  /* 0x0000001300157202 */ /* 0x000fce0000000f00 */
.L_x_526:
[----:B------:R-:W-:Y:S05]  /*25950*/  BSYNC.RECONVERGENT B1 ;  /* 0x0000000000017941 */ /* 0x000fea0003800200 */
.L_x_525:
        /* <DEDUP_REMOVED lines=23> */
[----:B------:R-:W-:Y:S02]  /*25ad0*/  MOV R21, R23 ;  /* 0x0000001700157202 */ /* 0x000fe40000000f00 */
[----:B------:R-:W-:-:S07]  /*25ae0*/  MOV R18, 0x25b00 ;  /* 0x00025b0000127802 */ /* 0x000fce0000000f00 */
[----:B-1----:R-:W-:Y:S05]  /*25af0*/  CALL.REL.NOINC `($__internal_1_$__cuda_sm20_div_rn_f64_full) ;  /* 0x000000f000747944 */ /* 0x002fea0003c00000 */
[----:B------:R-:W-:-:S07]  /*25b00*/  IMAD.MOV.U32 R21, RZ, RZ, R19 ;  /* 0x000000ffff157224 */ /* 0x000fce00078e0013 */
.L_x_528:
[----:B------:R-:W-:Y:S05]  /*25b10*/  BSYNC.RECONVERGENT B1 ;  /* 0x0000000000017941 */ /* 0x000fea0003800200 */
.L_x_527:
        /* <DEDUP_REMOVED lines=27> */
.L_x_530:
[----:B------:R-:W-:Y:S05]  /*25cd0*/  BSYNC.RECONVERGENT B1 ;  /* 0x0000000000017941 */ /* 0x000fea0003800200 */
.L_x_529:
        /* <DEDUP_REMOVED lines=27> */
.L_x_532:
[----:B------:R-:W-:Y:S05]  /*25e90*/  BSYNC.RECONVERGENT B1 ;  /* 0x0000000000017941 */ /* 0x000fea0003800200 */
.L_x_531:
        /* <DEDUP_REMOVED lines=27> */
.L_x_534:
[----:B------:R-:W-:Y:S05]  /*26050*/  BSYNC.RECONVERGENT B1 ;  /* 0x0000000000017941 */ /* 0x000fea0003800200 */
.L_x_533:
        /* <DEDUP_REMOVED lines=27> */
.L_x_536:
[----:B------:R-:W-:Y:S05]  /*26210*/  BSYNC.RECONVERGENT B1 ;  /* 0x0000000000017941 */ /* 0x000fea0003800200 */
.L_x_535:
        /* <DEDUP_REMOVED lines=27> */
.L_x_538:
[----:B------:R-:W-:Y:S05]  /*263d0*/  BSYNC.RECONVERGENT B1 ;  /* 0x0000000000017941 */ /* 0x000fea0003800200 */
.L_x_537:
        /* <DEDUP_REMOVED lines=27> */
.L_x_540:
[----:B------:R-:W-:Y:S05]  /*26590*/  BSYNC.RECONVERGENT B1 ;  /* 0x0000000000017941 */ /* 0x000fea0003800200 */
.L_x_539:
        /* <DEDUP_REMOVED lines=27> */
.L_x_542:
[----:B------:R-:W-:Y:S05]  /*26750*/  BSYNC.RECONVERGENT B1 ;  /* 0x0000000000017941 */ /* 0x000fea0003800200 */
.L_x_541:
        /* <DEDUP_REMOVED lines=27> */
.L_x_544:
[----:B------:R-:W-:Y:S05]  /*26910*/  BSYNC.RECONVERGENT B1 ;  /* 0x0000000000017941 */ /* 0x000fea0003800200 */
.L_x_543:
        /* <DEDUP_REMOVED lines=27> */
.L_x_546:
[----:B------:R-:W-:Y:S05]  /*26ad0*/  BSYNC.RECONVERGENT B1 ;  /* 0x0000000000017941 */ /* 0x000fea0003800200 */
.L_x_545:
[----:B------:R0:W-:Y:S01]  /*26ae0*/  STL.64 [R13], R20 ;  /* 0x000000140d007387 */ /* 0x0001e20000100a00 */
[C---:B------:R-:W-:Y:S01]  /*26af0*/  VIADD R15, R16.reuse, 0xf ;  /* 0x0000000f100f7836 */ /* 0x040fe20000000000 */
[----:B------:R-:W-:-:S04]  /*26b00*/  IADD3 R16, PT, PT, R16, 0x10, RZ ;  /* 0x0000001010107810 */ /* 0x000fc80007ffe0ff */
[----:B------:R-:W-:-:S13]  /*26b10*/  ISETP.NE.AND P0, PT, R15, R14, PT ;  /* 0x0000000e0f00720c */ /* 0x000fda0003f05270 */
[----:B0-----:R-:W-:Y:S05]  /*26b20*/  @P0 BRA `(.L_x_547) ;  /* 0xffffffe000f00947 */ /* 0x001fea000383ffff */
[----:B------:R-:W-:-:S07]  /*26b30*/  IMAD.MOV.U32 R13, RZ, RZ, R16 ;  /* 0x000000ffff0d7224 */ /* 0x000fce00078e0010 */
.L_x_514:
[----:B------:R-:W-:-:S13]  /*26b40*/  LOP3.LUT P0, RZ, R12, 0xf, RZ, 0xc0, !PT ;  /* 0x0000000f0cff7812 */ /* 0x000fda000780c0ff */
[----:B------:R-:W-:Y:S05]  /*26b50*/  @!P0 BRA `(.L_x_504) ;  /* 0x0000001800f08947 */ /* 0x000fea0003800000 */
[----:B------:R-:W-:-:S04]  /*26b60*/  LOP3.LUT R15, RZ, R34, RZ, 0x33, !PT ;  /* 0x00000022ff0f7212 */ /* 0x000fc800078e33ff */
[----:B-1----:R-:W-:-:S04]  /*26b70*/  IADD3 R12, PT, PT, R30, R15, RZ ;  /* 0x0000000f1e0c7210 */ /* 0x002fc80007ffe0ff */
[----:B------:R-:W-:-:S05]  /*26b80*/  LOP3.LUT R12, R12, 0xf, RZ, 0xc0, !PT ;  /* 0x0000000f0c0c7812 */ /* 0x000fca00078ec0ff */
[----:B------:R-:W-:-:S05]  /*26b90*/  VIADD R14, R12, 0xffffffff ;  /* 0xffffffff0c0e7836 */ /* 0x000fca0000000000 */
[----:B------:R-:W-:-:S13]  /*26ba0*/  ISETP.GE.U32.AND P0, PT, R14, 0x7, PT ;  /* 0x000000070e00780c */ /* 0x000fda0003f06070 */
[----:B------:R-:W-:Y:S05]  /*26bb0*/  @!P0 BRA `(.L_x_548) ;  /* 0x0000000c00848947 */ /* 0x000fea0003800000 */
[----:B------:R-:W2:Y:S01]  /*26bc0*/  LDL.64 R16, [R33] ;  /* 0x0000000021107983 */ /* 0x000ea20000100a00 */
[----:B------:R-:W0:Y:S02]  /*26bd0*/  LDC R14, c[0x0][0x408] ;  /* 0x00010200ff0e7b82 */ /* 0x000e240000000800 */
[----:B0-----:R-:W-:-:S05]  /*26be0*/  IMAD R15, R13, R14, RZ ;  /* 0x0000000e0d0f7224 */ /* 0x001fca00078e02ff */
        /* <DEDUP_REMOVED lines=21> */
[----:B------:R-:W-:Y:S05]  /*26d40*/  CALL.REL.NOINC `($__internal_1_$__cuda_sm20_div_rn_f64_full) ;  /* 0x000000dc00e07944 */ /* 0x000fea0003c00000 */
[----:B------:R-:W-:-:S07]  /*26d50*/  IMAD.MOV.U32 R21, RZ, RZ, R19 ;  /* 0x000000ffff157224 */ /* 0x000fce00078e0013 */
.L_x_550:
[----:B------:R-:W-:Y:S05]  /*26d60*/  BSYNC.RECONVERGENT B1 ;  /* 0x0000000000017941 */ /* 0x000fea0003800200 */
.L_x_549:
[----:B------:R0:W-:Y:S01]  /*26d70*/  STL.64 [R14], R20 ;  /* 0x000000140e007387 */ /* 0x0001e20000100a00 */
[----:B------:R-:W1:Y:S03]  /*26d80*/  LDC R16, c[0x0][0x408] ;  /* 0x00010200ff107b82 */ /* 0x000e660000000800 */
[----:B------:R-:W2:Y:S01]  /*26d90*/  LDL.64 R22, [R33] ;  /* 0x0000000021167983 */ /* 0x000ea20000100a00 */
[----:B-1----:R-:W-:-:S05]  /*26da0*/  IADD3 R15, PT, PT, R15, R16, RZ ;  /* 0x000000100f0f7210 */ /* 0x002fca0007ffe0ff */
[----:B------:R-:W-:-:S05]  /*26db0*/  IMAD R16, R15, 0x8, R0 ;  /* 0x000000080f107824 */ /* 0x000fca00078e0200 */
[----:B------:R-:W3:Y:S01]  /*26dc0*/  LDL.64 R18, [R16] ;  /* 0x0000000010127983 */ /* 0x000ee20000100a00 */
[----:B------:R-:W-:Y:S01]  /*26dd0*/  MOV R26, 0x1 ;  /* 0x00000001001a7802 */ /* 0x000fe20000000f00 */
[----:B------:R-:W-:Y:S01]  /*26de0*/  BSSY.RECONVERGENT B1, `(.L_x_551) ;  /* 0x0000014000017945 */ /* 0x000fe20003800200 */
[----:B--2---:R-:W1:Y:S04]  /*26df0*/  MUFU.RCP64H R27, R23 ;  /* 0x00000017001b7308 */ /* 0x004e680000001800 */
[----:B-1----:R-:W-:-:S08]  /*26e00*/  DFMA R40, -R22, R26, 1 ;  /* 0x3ff000001628742b */ /* 0x002fd0000000011a */
[----:B------:R-:W-:Y:S01]  /*26e10*/  DFMA R40, R40, R40, R40 ;  /* 0x000000282828722b */ /* 0x000fe20000000028 */
[----:B---3--:R-:W-:-:S07]  /*26e20*/  FSETP.GEU.AND P1, PT, |R19|, 6.5827683646048100446e-37, PT ;  /* 0x036000001300780b */ /* 0x008fce0003f2e200 */
        /* <DEDUP_REMOVED lines=14> */
[----:B------:R-:W-:-:S07]  /*26f10*/  MOV R21, R19 ;  /* 0x0000001300157202 */ /* 0x000fce0000000f00 */
.L_x_552:
[----:B------:R-:W-:Y:S05]  /*26f20*/  BSYNC.RECONVERGENT B1 ;  /* 0x0000000000017941 */ /* 0x000fea0003800200 */
.L_x_551:
[----:B------:R0:W-:Y:S01]  /*26f30*/  STL.64 [R16], R20 ;  /* 0x0000001410007387 */ /* 0x0001e20000100a00 */
[----:B------:R-:W1:Y:S03]  /*26f40*/  LDC R14, c[0x0][0x408] ;  /* 0x00010200ff0e7b82 */ /* 0x000e660000000800 */
[----:B------:R-:W2:Y:S01]  /*26f50*/  LDL.64 R22, [R33] ;  /* 0x0000000021167983 */ /* 0x000ea20000100a00 */
[----:B-1----:R-:W-:-:S05]  /*26f60*/  IMAD.IADD R15, R15, 0x1, R14 ;  /* 0x000000010f0f7824 */ /* 0x002fca00078e020e */
        /* <DEDUP_REMOVED lines=23> */
.L_x_554:
[----:B------:R-:W-:Y:S05]  /*270e0*/  BSYNC.RECONVERGENT B1 ;  /* 0x0000000000017941 */ /* 0x000fea0003800200 */
.L_x_553:
        /* <DEDUP_REMOVED lines=27> */
.L_x_556:
[----:B------:R-:W-:Y:S05]  /*272a0*/  BSYNC.RECONVERGENT B1 ;  /* 0x0000000000017941 */ /* 0x000fea0003800200 */
.L_x_555:
        /* <DEDUP_REMOVED lines=27> */
.L_x_558:
[----:B------:R-:W-:Y:S05]  /*27460*/  BSYNC.RECONVERGENT B1 ;  /* 0x0000000000017941 */ /* 0x000fea0003800200 */
.L_x_557:
        /* <DEDUP_REMOVED lines=27> */
.L_x_560:
[----:B------:R-:W-:Y:S05]  /*27620*/  BSYNC.RECONVERGENT B1 ;  /* 0x0000000000017941 */ /* 0x000fea0003800200 */
.L_x_559:
        /* <DEDUP_REMOVED lines=27> */
.L_x_562:
[----:B------:R-:W-:Y:S05]  /*277e0*/  BSYNC.RECONVERGENT B1 ;  /* 0x0000000000017941 */ /* 0x000fea0003800200 */
.L_x_561:
        /* <DEDUP_REMOVED lines=27> */
.L_x_564:
[----:B------:R-:W-:Y:S05]  /*279a0*/  BSYNC.RECONVERGENT B1 ;  /* 0x0000000000017941 */ /* 0x000fea0003800200 */
.L_x_563:
[----:B------:R0:W-:Y:S01]  /*279b0*/  STL.64 [R15], R20 ;  /* 0x000000140f007387 */ /* 0x0001e20000100a00 */
[----:B------:R-:W-:-:S07]  /*279c0*/  VIADD R13, R13, 0x8 ;  /* 0x000000080d0d7836 */ /* 0x000fce0000000000 */
.L_x_548:
[----:B------:R-:W-:-:S13]  /*279d0*/  LOP3.LUT P0, RZ, R12, 0x7, RZ, 0xc0, !PT ;  /* 0x000000070cff7812 */ /* 0x000fda000780c0ff */
[----:B------:R-:W-:Y:S05]  /*279e0*/  @!P0 BRA `(.L_x_504) ;  /* 0x0000000c004c8947 */ /* 0x000fea0003800000 */
[----:B0-----:R-:W-:-:S04]  /*279f0*/  LOP3.LUT R15, RZ, R35, RZ, 0x33, !PT ;  /* 0x00000023ff0f7212 */ /* 0x001fc800078e33ff */
[----:B------:R-:W-:-:S04]  /*27a00*/  IADD3 R15, PT, PT, R30, R15, RZ ;  /* 0x0000000f1e0f7210 */ /* 0x000fc80007ffe0ff */
        /* <DEDUP_REMOVED lines=32> */
.L_x_567:
[----:B------:R-:W-:Y:S05]  /*27c10*/  BSYNC.RECONVERGENT B1 ;  /* 0x0000000000017941 */ /* 0x000fea0003800200 */
.L_x_566:
        /* <DEDUP_REMOVED lines=27> */
.L_x_569:
[----:B------:R-:W-:Y:S05]  /*27dd0*/  BSYNC.RECONVERGENT B1 ;  /* 0x0000000000017941 */ /* 0x000fea0003800200 */
.L_x_568:
        /* <DEDUP_REMOVED lines=27> */
.L_x_571:
[----:B------:R-:W-:Y:S05]  /*27f90*/  BSYNC.RECONVERGENT B1 ;  /* 0x0000000000017941 */ /* 0x000fea0003800200 */
.L_x_570:
        /* <DEDUP_REMOVED lines=27> */
.L_x_573:
[----:B------:R-:W-:Y:S05]  /*28150*/  BSYNC.RECONVERGENT B1 ;  /* 0x0000000000017941 */ /* 0x000fea0003800200 */
.L_x_572:
[----:B------:R0:W-:Y:S01]  /*28160*/  STL.64 [R15], R20 ;  /* 0x000000140f007387 */ /* 0x0001e20000100a00 */
[----:B------:R-:W-:-:S07]  /*28170*/  VIADD R13, R13, 0x4 ;  /* 0x000000040d0d7836 */ /* 0x000fce0000000000 */
.L_x_565:
[----:B------:R-:W-:-:S13]  /*28180*/  ISETP.NE.AND P0, PT, R12, RZ, PT ;  /* 0x000000ff0c00720c */ /* 0x000fda0003f05270 */
[----:B------:R-:W-:Y:S05]  /*28190*/  @!P0 BRA `(.L_x_504) ;  /* 0x0000000400608947 */ /* 0x000fea0003800000 */
[----:B------:R-:W2:Y:S01]  /*281a0*/  LDL.64 R16, [R33] ;  /* 0x0000000021107983 */ /* 0x000ea20000100a00 */
[----:B------:R-:W1:Y:S02]  /*281b0*/  LDC R14, c[0x0][0x408] ;  /* 0x00010200ff0e7b82 */ /* 0x000e640000000800 */
[----:B-1----:R-:W-:-:S05]  /*281c0*/  IMAD R13, R13, R14, RZ ;  /* 0x0000000e0d0d7224 */ /* 0x002fca00078e02ff */
[----:B------:R-:W-:-:S05]  /*281d0*/  LEA R14, R13, R0, 0x3 ;  /* 0x000000000d0e7211 */ /* 0x000fca00078e18ff */
[----:B------:R-:W3:Y:S01]  /*281e0*/  LDL.64 R18, [R14] ;  /* 0x000000000e127983 */ /* 0x000ee20000100a00 */
[----:B0-----:R-:W-:Y:S01]  /*281f0*/  IMAD.MOV.U32 R20, RZ, RZ, 0x1 ;  /* 0x00000001ff147424 */ /* 0x001fe200078e00ff */
        /* <DEDUP_REMOVED lines=20> */
.L_x_575:
[----:B------:R-:W-:Y:S05]  /*28340*/  BSYNC.RECONVERGENT B1 ;  /* 0x0000000000017941 */ /* 0x000fea0003800200 */
.L_x_574:
[----:B------:R2:W-:Y:S01]  /*28350*/  STL.64 [R14], R20 ;  /* 0x000000140e007387 */ /* 0x0005e20000100a00 */
[----:B------:R-:W-:-:S13]  /*28360*/  ISETP.NE.AND P0, PT, R12, 0x1, PT ;  /* 0x000000010c00780c */ /* 0x000fda0003f05270 */
[----:B--2---:R-:W-:Y:S05]  /*28370*/  @!P0 BRA `(.L_x_504) ;  /* 0x0000000000e88947 */ /* 0x004fea0003800000 */
[----:B------:R-:W2:Y:S01]  /*28380*/  LDL.64 R16, [R33] ;  /* 0x0000000021107983 */ /* 0x000ea20000100a00 */
[----:B------:R-:W0:Y:S02]  /*28390*/  LDC R14, c[0x0][0x408] ;  /* 0x00010200ff0e7b82 */ /* 0x000e240000000800 */
[----:B0-----:R-:W-:-:S05]  /*283a0*/  IADD3 R13, PT, PT, R13, R14, RZ ;  /* 0x0000000e0d0d7210 */ /* 0x001fca0007ffe0ff */
        /* <DEDUP_REMOVED lines=23> */
.L_x_577:
[----:B------:R-:W-:Y:S05]  /*28520*/  BSYNC.RECONVERGENT B1 ;  /* 0x0000000000017941 */ /* 0x000fea0003800200 */
.L_x_576:
[----:B------:R2:W-:Y:S01]  /*28530*/  STL.64 [R14], R20 ;  /* 0x000000140e007387 */ /* 0x0005e20000100a00 */
[----:B------:R-:W-:-:S13]  /*28540*/  ISETP.NE.AND P0, PT, R12, 0x2, PT ;  /* 0x000000020c00780c */ /* 0x000fda0003f05270 */
[----:B--2---:R-:W-:Y:S05]  /*28550*/  @!P0 BRA `(.L_x_504) ;  /* 0x0000000000708947 */ /* 0x004fea0003800000 */
[----:B------:R-:W2:Y:S01]  /*28560*/  LDL.64 R14, [R33] ;  /* 0x00000000210e7983 */ /* 0x000ea20000100a00 */
[----:B------:R-:W0:Y:S02]  /*28570*/  LDC R12, c[0x0][0x408] ;  /* 0x00010200ff0c7b82 */ /* 0x000e240000000800 */
[----:B0-----:R-:W-:-:S05]  /*28580*/  IMAD.IADD R13, R13, 0x1, R12 ;  /* 0x000000010d0d7824 */ /* 0x001fca00078e020c */
        /* <DEDUP_REMOVED lines=23> */
.L_x_579:
[----:B------:R-:W-:Y:S05]  /*28700*/  BSYNC.RECONVERGENT B1 ;  /* 0x0000000000017941 */ /* 0x000fea0003800200 */
.L_x_578:
[----:B------:R2:W-:Y:S02]  /*28710*/  STL.64 [R12], R20 ;  /* 0x000000140c007387 */ /* 0x0005e40000100a00 */
.L_x_504:
[----:B------:R-:W-:Y:S01]  /*28720*/  ISETP.NE.AND P0, PT, R39, R8, PT ;  /* 0x000000082700720c */ /* 0x000fe20003f05270 */
[----:B------:R-:W-:Y:S01]  /*28730*/  VIADD R35, R35, 0x1 ;  /* 0x0000000123237836 */ /* 0x000fe20000000000 */
[----:B------:R-:W-:-:S11]  /*28740*/  IADD3 R34, PT, PT, R34, 0x1, RZ ;  /* 0x0000000122227810 */ /* 0x000fd60007ffe0ff */
[----:B------:R-:W-:Y:S05]  /*28750*/  @P0 BRA `(.L_x_580) ;  /* 0xffffffb000940947 */ /* 0x000fea000383ffff */
[----:B--2---:R-:W2:Y:S02]  /*28760*/  LDC.S8 R12, c[0x0][0x415] ;  /* 0x00010540ff0c7b82 */ /* 0x004ea40000000200 */
[----:B--2---:R-:W-:-:S13]  /*28770*/  ISETP.NE.AND P0, PT, R12, RZ, PT ;  /* 0x000000ff0c00720c */ /* 0x004fda0003f05270 */
[----:B------:R-:W-:Y:S05]  /*28780*/  @!P0 BRA `(.L_x_581) ;  /* 0x0000001000708947 */ /* 0x000fea0003800000 */
[----:B------:R-:W2:Y:S02]  /*28790*/  LDC R12, c[0x0][0x408] ;  /* 0x00010200ff0c7b82 */ /* 0x000ea40000000800 */
[----:B--2---:R-:W-:-:S05]  /*287a0*/  IADD3 R13, PT, PT, R12, -0x1, RZ ;  /* 0xffffffff0c0d7810 */ /* 0x004fca0007ffe0ff */
[----:B0-----:R-:W-:-:S04]  /*287b0*/  IMAD R15, R13, R12, R13 ;  /* 0x0000000c0d0f7224 */ /* 0x001fc800078e020d */
[----:B------:R-:W-:-:S06]  /*287c0*/  IMAD R14, R15, 0x8, R0 ;  /* 0x000000080f0e7824 */ /* 0x000fcc00078e0200 */
[----:B------:R-:W2:Y:S01]  /*287d0*/  LDL.64 R14, [R14] ;  /* 0x000000000e0e7983 */ /* 0x000ea20000100a00 */
[----:B------:R-:W-:Y:S01]  /*287e0*/  BSSY.RECONVERGENT B0, `(.L_x_582) ;  /* 0x000000e000007945 */ /* 0x000fe20003800200 */
[----:B--2---:R-:W0:Y:S01]  /*287f0*/  MUFU.RCP64H R17, R15 ;  /* 0x0000000f00117308 */ /* 0x004e220000001800 */
[----:B------:R-:W-:-:S04]  /*28800*/  IADD3 R16, PT, PT, R15, 0x300402, RZ ;  /* 0x003004020f107810 */ /* 0x000fc80007ffe0ff */
[----:B------:R-:W-:Y:S02]  /*28810*/  FSETP.GEU.AND P0, PT, |R16|, 5.8789094863358348022e-39, PT ;  /* 0x004004021000780b */ /* 0x000fe40003f0e200 */
[----:B0-----:R-:W-:-:S08]  /*28820*/  DFMA R18, -R14, R16, 1 ;  /* 0x3ff000000e12742b */ /* 0x001fd00000000110 */
[----:B------:R-:W-:-:S08]  /*28830*/  DFMA R18, R18, R18, R18 ;  /* 0x000000121212722b */ /* 0x000fd00000000012 */
[----:B------:R-:W-:-:S08]  /*28840*/  DFMA R18, R16, R18, R16 ;  /* 0x000000121012722b */ /* 0x000fd00000000010 */
[----:B------:R-:W-:-:S08]  /*28850*/  DFMA R20, -R14, R18, 1 ;  /* 0x3ff000000e14742b */ /* 0x000fd00000000112 */
[----:B------:R-:W-:Y:S01]  /*28860*/  DFMA R18, R18, R20, R18 ;  /* 0x000000141212722b */ /* 0x000fe20000000012 */
[----:B------:R-:W-:Y:S10]  /*28870*/  @P0 BRA `(.L_x_583) ;  /* 0x0000000000100947 */ /* 0x000ff40003800000 */
[----:B------:R-:W-:-:S05]  /*28880*/  LOP3.LUT R12, R15, 0x7fffffff, RZ, 0xc0, !PT ;  /* 0x7fffffff0f0c7812 */ /* 0x000fca00078ec0ff */
[----:B------:R-:W-:Y:S01]  /*28890*/  VIADD R18, R12, 0xfff00000 ;  /* 0xfff000000c127836 */ /* 0x000fe20000000000 */
[----:B------:R-:W-:-:S07]  /*288a0*/  MOV R12, 0x288c0 ;  /* 0x000288c0000c7802 */ /* 0x000fce0000000f00 */
[----:B-1----:R-:W-:Y:S05]  /*288b0*/  CALL.REL.NOINC `($__internal_0_$__cuda_sm20_dblrcp_rn_slowpath_v3) ;  /* 0x000000c0005c7944 */ /* 0x002fea0003c00000 */
.L_x_583:
[----:B------:R-:W-:Y:S05]  /*288c0*/  BSYNC.RECONVERGENT B0 ;  /* 0x0000000000007941 */ /* 0x000fea0003800200 */
.L_x_582:
[----:B------:R-:W-:Y:S01]  /*288d0*/  LEA R17, R13, R2, 0x3 ;  /* 0x000000020d117211 */ /* 0x000fe200078e18ff */
[----:B------:R-:W-:Y:S01]  /*288e0*/  IMAD.MOV.U32 R16, RZ, RZ, RZ ;  /* 0x000000ffff107224 */ /* 0x000fe200078e00ff */
[----:B------:R-:W-:Y:S02]  /*288f0*/  PRMT R15, RZ, 0x7610, R15 ;  /* 0x00007610ff0f7816 */ /* 0x000fe4000000000f */
[----:B------:R-:W-:Y:S01]  /*28900*/  PRMT R14, RZ, 0x7610, R14 ;  /* 0x00007610ff0e7816 */ /* 0x000fe2000000000e */
[----:B------:R0:W-:Y:S01]  /*28910*/  STL.64 [R17], R18 ;  /* 0x0000001211007387 */ /* 0x0001e20000100a00 */
[----:B------:R-:W-:-:S07]  /*28920*/  MOV R12, R31 ;  /* 0x0000001f000c7202 */ /* 0x000fce0000000f00 */
.L_x_591:
[----:B------:R-:W-:Y:S01]  /*28930*/  ISETP.GT.AND P0, PT, R13, R12, PT ;  /* 0x0000000c0d00720c */ /* 0x000fe20003f04270 */
[----:B0-2---:R-:W-:Y:S01]  /*28940*/  IMAD.MOV.U32 R17, RZ, RZ, R16 ;  /* 0x000000ffff117224 */ /* 0x005fe200078e0010 */
[----:B------:R-:W-:Y:S01]  /*28950*/  IADD3 R14, PT, PT, R14, 0x1, RZ ;  /* 0x000000010e0e7810 */ /* 0x000fe20007ffe0ff */
[----:B------:R-:W-:Y:S01]  /*28960*/  VIADD R15, R15, 0x1 ;  /* 0x000000010f0f7836 */ /* 0x000fe20000000000 */
[----:B------:R-:W-:Y:S02]  /*28970*/  CS2R R34, SRZ ;  /* 0x0000000000227805 */ /* 0x000fe4000001ff00 */
[----:B------:R-:W-:-:S07]  /*28980*/  IADD3 R16, PT, PT, R16, 0x1, RZ ;  /* 0x0000000110107810 */ /* 0x000fce0007ffe0ff */
[----:B------:R-:W-:Y:S05]  /*28990*/  @!P0 BRA `(.L_x_584) ;  /* 0x0000000c006c8947 */ /* 0x000fea0003800000 */
[----:B------:R-:W-:Y:S01]  /*289a0*/  ISETP.GE.U32.AND P0, PT, R17, 0xf, PT ;  /* 0x0000000f1100780c */ /* 0x000fe20003f06070 */
[----:B------:R-:W-:Y:S01]  /*289b0*/  IMAD.MOV.U32 R17, RZ, RZ, R13 ;  /* 0x000000ffff117224 */ /* 0x000fe200078e000d */
[----:B------:R-:W-:Y:S02]  /*289c0*/  LOP3.LUT P1, RZ, R16, 0xf, RZ, 0xc0, !PT ;  /* 0x0000000f10ff7812 */ /* 0x000fe4000782c0ff */
[----:B------:R-:W-:-:S09]  /*289d0*/  CS2R R34, SRZ ;  /* 0x0000000000227805 */ /* 0x000fd2000001ff00 */
[----:B------:R-:W-:Y:S05]  /*289e0*/  @!P0 BRA `(.L_x_585) ;  /* 0x0000000400a08947 */ /* 0x000fea0003800000 */
[----:B------:R-:W-:Y:S01]  /*289f0*/  HFMA2 R24, -RZ, RZ, 0, 0 ;  /* 0x00000000ff187431 */ /* 0x000fe200000001ff */
[----:B------:R-:W-:Y:S01]  /*28a00*/  LOP3.LUT R57, R16, 0xfffffff0, RZ, 0xc0, !PT ;  /* 0xfffffff010397812 */ /* 0x000fe200078ec0ff */
[----:B------:R-:W-:Y:S01]  /*28a10*/  IMAD.MOV.U32 R17, RZ, RZ, R13 ;  /* 0x000000ffff117224 */ /* 0x000fe200078e000d */
[----:B------:R-:W-:-:S07]  /*28a20*/  CS2R R34, SRZ ;  /* 0x0000000000227805 */ /* 0x000fce000001ff00 */
.L_x_586:
[----:B------:R-:W0:Y:S01]  /*28a30*/  LDC R56, c[0x0][0x408] ;  /* 0x00010200ff387b82 */ /* 0x000e220000000800 */
[----:B------:R-:W-:-:S05]  /*28a40*/  LEA R36, R17, R2, 0x3 ;  /* 0x0000000211247211 */ /* 0x000fca00078e18ff */
[----:B------:R-:W2:Y:S04]  /*28a50*/  LDL.64 R22, [R36] ;  /* 0x0000000024167983 */ /* 0x000ea80000100a00 */
[----:B------:R-:W3:Y:S04]  /*28a60*/  LDL.64 R54, [R36+-0x8] ;  /* 0xfffff80024367983 */ /* 0x000ee80000100a00 */
[----:B------:R-:W4:Y:S04]  /*28a70*/  LDL.64 R50, [R36+-0x10] ;  /* 0xfffff00024327983 */ /* 0x000f280000100a00 */
[----:B------:R-:W5:Y:S04]  /*28a80*/  LDL.64 R46, [R36+-0x18] ;  /* 0xffffe800242e7983 */ /* 0x000f680000100a00 */
[----:B------:R-:W5:Y:S01]  /*28a90*/  LDL.64 R42, [R36+-0x20] ;  /* 0xffffe000242a7983 */ /* 0x000f620000100a00 */
[----:B0-----:R-:W-:-:S02]  /*28aa0*/  IMAD R19, R17, R56, R12 ;  /* 0x0000003811137224 */ /* 0x001fc400078e020c */
[----:B------:R-:W-:Y:S02]  /*28ab0*/  IMAD R21, R17, R56, -R56 ;  /* 0x0000003811157224 */ /* 0x000fe400078e0a38 */
[----:B------:R-:W-:-:S03]  /*28ac0*/  IMAD R19, R19, 0x8, R0 ;  /* 0x0000000813137824 */ /* 0x000fc600078e0200 */
[----:B------:R-:W-:Y:S02]  /*28ad0*/  IADD3 R33, PT, PT, R21, R12, RZ ;  /* 0x0000000c15217210 */ /* 0x000fe40007ffe0ff */
[----:B------:R0:W2:Y:S03]  /*28ae0*/  LDL.64 R26, [R19] ;  /* 0x00000000131a7983 */ /* 0x0000a60000100a00 */
[----:B------:R-:W-:-:S06]  /*28af0*/  IMAD R33, R33, 0x8, R0 ;  /* 0x0000000821217824 */ /* 0x000fcc00078e0200 */
[----:B------:R-:W3:Y:S01]  /*28b00*/  LDL.64 R32, [R33] ;  /* 0x0000000021207983 */ /* 0x000ee20000100a00 */
[----:B------:R-:W-:-:S05]  /*28b10*/  IADD3 R21, PT, PT, R21, -R56, RZ ;  /* 0x8000003815157210 */ /* 0x000fca0007ffe0ff */
[----:B------:R-:W-:-:S05]  /*28b20*/  IMAD.IADD R39, R21, 0x1, R12 ;  /* 0x0000000115277824 */ /* 0x000fca00078e020c */
[----:B------:R-:W-:Y:S01]  /*28b30*/  LEA R39, R39, R0, 0x3 ;  /* 0x0000000027277211 */ /* 0x000fe200078e18ff */
[----:B------:R-:W-:-:S04]  /*28b40*/  IMAD.IADD R21, R21, 0x1, -R56 ;  /* 0x0000000115157824 */ /* 0x000fc800078e0a38 */
[----:B------:R1:W4:Y:S01]  /*28b50*/  LDL.64 R52, [R39] ;  /* 0x0000000027347983 */ /* 0x0003220000100a00 */
[C---:B------:R-:W-:Y:S01]  /*28b60*/  IADD3 R41, PT, PT, R21.reuse, R12, RZ ;  /* 0x0000000c15297210 */ /* 0x040fe20007ffe0ff */
[----:B------:R-:W-:-:S03]  /*28b70*/  IMAD.IADD R21, R21, 0x1, -R56 ;  /* 0x0000000115157824 */ /* 0x000fc600078e0a38 */
[----:B------:R-:W-:Y:S01]  /*28b80*/  LEA R41, R41, R0, 0x3 ;  /* 0x0000000029297211 */ /* 0x000fe200078e18ff */
[C---:B0-----:R-:W-:Y:S01]  /*28b90*/  IMAD.IADD R19, R21.reuse, 0x1, R12 ;  /* 0x0000000115137824 */ /* 0x041fe200078e020c */
[----:B------:R-:W-:-:S03]  /*28ba0*/  IADD3 R21, PT, PT, R21, -R56, RZ ;  /* 0x8000003815157210 */ /* 0x000fc60007ffe0ff */
[----:B------:R-:W5:Y:S01]  /*28bb0*/  LDL.64 R48, [R41] ;  /* 0x0000000029307983 */ /* 0x000f620000100a00 */
[----:B------:R-:W-:Y:S01]  /*28bc0*/  IMAD R44, R19, 0x8, R0 ;  /* 0x00000008132c7824 */ /* 0x000fe200078e0200 */
[C---:B------:R-:W-:Y:S01]  /*28bd0*/  IADD3 R19, PT, PT, R21.reuse, R12, RZ ;  /* 0x0000000c15137210 */ /* 0x040fe20007ffe0ff */
[----:B------:R-:W-:-:S04]  /*28be0*/  IMAD.IADD R59, R21, 0x1, -R56 ;  /* 0x00000001153b7824 */ /* 0x000fc800078e0a38 */
[----:B------:R-:W5:Y:S01]  /*28bf0*/  LDL.64 R44, [R44] ;  /* 0x000000002c2c7983 */ /* 0x000f620000100a00 */
[----:B------:R-:W-:Y:S01]  /*28c00*/  LEA R20, R19, R0, 0x3 ;  /* 0x0000000013147211 */ /* 0x000fe200078e18ff */
[C---:B-1----:R-:W-:Y:S02]  /*28c10*/  IMAD.IADD R39, R59.reuse, 0x1, R12 ;  /* 0x000000013b277824 */ /* 0x042fe400078e020c */
[----:B------:R-:W5:Y:S01]  /*28c20*/  LDL.64 R18, [R36+-0x28] ;  /* 0xffffd80024127983 */ /* 0x000f620000100a00 */
[----:B------:R-:W-:-:S03]  /*28c30*/  IADD3 R59, PT, PT, R59, -R56, RZ ;  /* 0x800000383b3b7210 */ /* 0x000fc60007ffe0ff */
[----:B------:R-:W5:Y:S01]  /*28c40*/  LDL.64 R20, [R20] ;  /* 0x0000000014147983 */ /* 0x000f620000100a00 */
[----:B------:R-:W-:Y:S01]  /*28c50*/  IMAD R58, R39, 0x8, R0 ;  /* 0x00000008273a7824 */ /* 0x000fe200078e0200 */
[C---:B------:R-:W-:Y:S01]  /*28c60*/  IADD3 R39, PT, PT, R59.reuse, R12, RZ ;  /* 0x0000000c3b277210 */ /* 0x040fe20007ffe0ff */
[----:B------:R-:W-:Y:S01]  /*28c70*/  IMAD.IADD R59, R59, 0x1, -R56 ;  /* 0x000000013b3b7824 */ /* 0x000fe200078e0a38 */
[----:B------:R-:W5:Y:S02]  /*28c80*/  LDL.64 R40, [R36+-0x40] ;  /* 0xffffc00024287983 */ /* 0x000f640000100a00 */
[----:B------:R-:W-:Y:S01]  /*28c90*/  LEA R60, R39, R0, 0x3 ;  /* 0x00000000273c7211 */ /* 0x000fe200078e18ff */
[----:B------:R-:W-:-:S05]  /*28ca0*/  IMAD.IADD R39, R59, 0x1, R12 ;  /* 0x000000013b277824 */ /* 0x000fca00078e020c */
[----:B------:R-:W-:-:S06]  /*28cb0*/  LEA R39, R39, R0, 0x3 ;  /* 0x0000000027277211 */ /* 0x000fcc00078e18ff */
[----:B------:R-:W5:Y:S01]  /*28cc0*/  LDL.64 R38, [R39] ;  /* 0x0000000027267983 */ /* 0x000f620000100a00 */
[----:B--2---:R-:W-:-:S03]  /*28cd0*/  DFMA R34, R26, R22, R34 ;  /* 0x000000161a22722b */ /* 0x004fc60000000022 */
[----:B------:R-:W2:Y:S04]  /*28ce0*/  LDL.64 R22, [R36+-0x30] ;  /* 0xffffd00024167983 */ /* 0x000ea80000100a00 */
[----:B------:R-:W2:Y:S01]  /*28cf0*/  LDL.64 R26, [R58] ;  /* 0x000000003a1a7983 */ /* 0x000ea20000100a00 */
[----:B---3--:R-:W-:-:S03]  /*28d00*/  DFMA R54, R32, R54, R34 ;  /* 0x000000362036722b */ /* 0x008fc60000000022 */
[----:B------:R-:W3:Y:S04]  /*28d10*/  LDL.64 R32, [R36+-0x38] ;  /* 0xffffc80024207983 */ /* 0x000ee80000100a00 */
[----:B------:R-:W3:Y:S01]  /*28d20*/  LDL.64 R34, [R60] ;  /* 0x000000003c227983 */ /* 0x000ee20000100a00 */
[----:B----4-:R-:W-:Y:S01]  /*28d30*/  DFMA R50, R52, R50, R54 ;  /* 0x000000323432722b */ /* 0x010fe20000000036 */
[----:B------:R-:W-:-:S05]  /*28d40*/  IMAD.IADD R53, R59, 0x1, -R56 ;  /* 0x000000013b357824 */ /* 0x000fca00078e0a38 */
[C---:B------:R-:W-:Y:S01]  /*28d50*/  IADD3 R55, PT, PT, R53.reuse, R12, RZ ;  /* 0x0000000c35377210 */ /* 0x040fe20007ffe0ff */
[----:B------:R-:W-:-:S03]  /*28d60*/  IMAD.IADD R53, R53, 0x1, -R56 ;  /* 0x0000000135357824 */ /* 0x000fc600078e0a38 */
[----:B------:R-:W-:Y:S01]  /*28d70*/  LEA R55, R55, R0, 0x3 ;  /* 0x0000000037377211 */ /* 0x000fe200078e18ff */
[----:B-----5:R-:W-:Y:S01]  /*28d80*/  DFMA R50, R48, R46, R50 ;  /* 0x0000002e3032722b */ /* 0x020fe20000000032 */
[C---:B------:R-:W-:Y:S01]  /*28d90*/  IMAD.IADD R59, R53.reuse, 0x1, R12 ;  /* 0x00000001353b7824 */ /* 0x040fe200078e020c */
[----:B------:R-:W4:Y:S01]  /*28da0*/  LDL.64 R46, [R36+-0x48] ;  /* 0xffffb800242e7983 */ /* 0x000f220000100a00 */
[----:B------:R-:W-:-:S03]  /*28db0*/  IADD3 R53, PT, PT, R53, -R56, RZ ;  /* 0x8000003835357210 */ /* 0x000fc60007ffe0ff */
[----:B------:R0:W4:Y:S01]  /*28dc0*/  LDL.64 R48, [R55] ;  /* 0x0000000037307983 */ /* 0x0001220000100a00 */
[----:B------:R-:W-:Y:S01]  /*28dd0*/  IMAD R59, R59, 0x8, R0 ;  /* 0x000000083b3b7824 */ /* 0x000fe200078e0200 */
[----:B------:R-:W-:Y:S01]  /*28de0*/  DFMA R50, R44, R42, R50 ;  /* 0x0000002a2c32722b */ /* 0x000fe20000000032 */
[C---:B------:R-:W-:Y:S01]  /*28df0*/  IADD3 R61, PT, PT, R53.reuse, R12, RZ ;  /* 0x0000000c353d7210 */ /* 0x040fe20007ffe0ff */
[----:B------:R-:W5:Y:S01]  /*28e00*/  LDL.64 R42, [R36+-0x50] ;  /* 0xffffb000242a7983 */ /* 0x000f620000100a00 */
[----:B------:R-:W-:-:S03]  /*28e10*/  IMAD.IADD R53, R53, 0x1, -R56 ;  /* 0x0000000135357824 */ /* 0x000fc600078e0a38 */
[----:B------:R1:W5:Y:S01]  /*28e20*/  LDL.64 R44, [R59] ;  /* 0x000000003b2c7983 */ /* 0x0003620000100a00 */
[----:B------:R-:W-:Y:S01]  /*28e30*/  LEA R61, R61, R0, 0x3 ;  /* 0x000000003d3d7211 */ /* 0x000fe200078e18ff */
[----:B------:R-:W-:Y:S01]  /*28e40*/  DFMA R50, R20, R18, R50 ;  /* 0x000000121432722b */ /* 0x000fe20000000032 */
[C---:B0-----:R-:W-:Y:S01]  /*28e50*/  IMAD.IADD R55, R53.reuse, 0x1, R12 ;  /* 0x0000000135377824 */ /* 0x041fe200078e020c */
[----:B------:R-:W5:Y:S01]  /*28e60*/  LDL.64 R18, [R36+-0x58] ;  /* 0xffffa80024127983 */ /* 0x000f620000100a00 */
[----:B------:R-:W-:-:S03]  /*28e70*/  IADD3 R53, PT, PT, R53, -R56, RZ ;  /* 0x8000003835357210 */ /* 0x000fc60007ffe0ff */
[----:B------:R0:W5:Y:S01]  /*28e80*/  LDL.64 R20, [R61] ;  /* 0x000000003d147983 */ /* 0x0001620000100a00 */
[----:B------:R-:W-:Y:S01]  /*28e90*/  IMAD R55, R55, 0x8, R0 ;  /* 0x0000000837377824 */ /* 0x000fe200078e0200 */
[C---:B-1----:R-:W-:Y:S01]  /*28ea0*/  IADD3 R59, PT, PT, R53.reuse, R12, RZ ;  /* 0x0000000c353b7210 */ /* 0x042fe20007ffe0ff */
[----:B------:R-:W-:-:S03]  /*28eb0*/  IMAD.IADD R53, R53, 0x1, -R56 ;  /* 0x0000000135357824 */ /* 0x000fc600078e0a38 */
[----:B------:R-:W-:Y:S01]  /*28ec0*/  LEA R59, R59, R0, 0x3 ;  /* 0x000000003b3b7211 */ /* 0x000fe200078e18ff */
[----:B0-----:R-:W-:Y:S01]  /*28ed0*/  IMAD.IADD R61, R53, 0x1, R12 ;  /* 0x00000001353d7824 */ /* 0x001fe200078e020c */
[----:B------:R-:W-:-:S04]  /*28ee0*/  IADD3 R53, PT, PT, R12, -R56, R53 ;  /* 0x800000380c357210 */ /* 0x000fc80007ffe035 */
[----:B------:R-:W-:Y:S01]  /*28ef0*/  LEA R61, R61, R0, 0x3 ;  /* 0x000000003d3d7211 */ /* 0x000fe200078e18ff */
[----:B------:R-:W-:Y:S02]  /*28f00*/  IMAD R54, R53, 0x8, R0 ;  /* 0x0000000835367824 */ /* 0x000fe400078e0200 */
[----:B------:R-:W5:Y:S01]  /*28f10*/  LDL.64 R52, [R36+-0x78] ;  /* 0xffff880024347983 */ /* 0x000f620000100a00 */
[----:B--2---:R-:W-:-:S03]  /*28f20*/  DFMA R50, R26, R22, R50 ;  /* 0x000000161a32722b */ /* 0x004fc60000000032 */
[----:B------:R-:W2:Y:S04]  /*28f30*/  LDL.64 R22, [R36+-0x60] ;  /* 0xffffa00024167983 */ /* 0x000ea80000100a00 */
[----:B------:R-:W2:Y:S01]  /*28f40*/  LDL.64 R26, [R55] ;  /* 0x00000000371a7983 */ /* 0x000ea20000100a00 */
[----:B---3--:R-:W-:-:S03]  /*28f50*/  DFMA R50, R34, R32, R50 ;  /* 0x000000202232722b */ /* 0x008fc60000000032 */
[----:B------:R-:W3:Y:S04]  /*28f60*/  LDL.64 R32, [R36+-0x68] ;  /* 0xffff980024207983 */ /* 0x000ee80000100a00 */
[----:B------:R-:W3:Y:S01]  /*28f70*/  LDL.64 R34, [R59] ;  /* 0x000000003b227983 */ /* 0x000ee20000100a00 */
[----:B------:R-:W-:-:S03]  /*28f80*/  DFMA R50, R38, R40, R50 ;  /* 0x000000282632722b */ /* 0x000fc60000000032 */
[----:B------:R-:W3:Y:S04]  /*28f90*/  LDL.64 R38, [R36+-0x70] ;  /* 0xffff900024267983 */ /* 0x000ee80000100a00 */
[----:B------:R-:W3:Y:S04]  /*28fa0*/  LDL.64 R40, [R61] ;  /* 0x000000003d287983 */ /* 0x000ee80000100a00 */
[----:B------:R-:W3:Y:S01]  /*28fb0*/  LDL.64 R54, [R54] ;  /* 0x0000000036367983 */ /* 0x000ee20000100a00 */
[----:B----4-:R-:W-:-:S08]  /*28fc0*/  DFMA R46, R48, R46, R50 ;  /* 0x0000002e302e722b */ /* 0x010fd00000000032 */
[----:B-----5:R-:W-:-:S08]  /*28fd0*/  DFMA R42, R44, R42, R46 ;  /* 0x0000002a2c2a722b */ /* 0x020fd0000000002e */
[----:B------:R-:W-:Y:S01]  /*28fe0*/  DFMA R18, R20, R18, R42 ;  /* 0x000000121412722b */ /* 0x000fe2000000002a */
[----:B------:R-:W-:-:S04]  /*28ff0*/  IADD3 R24, PT, PT, R24, 0x10, RZ ;  /* 0x0000001018187810 */ /* 0x000fc80007ffe0ff */
[----:B------:R-:W-:Y:S01]  /*29000*/  ISETP.NE.AND P0, PT, R24, R57, PT ;  /* 0x000000391800720c */ /* 0x000fe20003f05270 */
[----:B------:R-:W-:Y:S02]  /*29010*/  VIADD R17, R17, 0xfffffff0 ;  /* 0xfffffff011117836 */ /* 0x000fe40000000000 */
[----:B--2---:R-:W-:-:S08]  /*29020*/  DFMA R18, R26, R22, R18 ;  /* 0x000000161a12722b */ /* 0x004fd00000000012 */
[----:B---3--:R-:W-:-:S08]  /*29030*/  DFMA R18, R34, R32, R18 ;  /* 0x000000202212722b */ /* 0x008fd00000000012 */
[----:B------:R-:W-:-:S08]  /*29040*/  DFMA R18, R40, R38, R18 ;  /* 0x000000262812722b */ /* 0x000fd00000000012 */
[----:B------:R-:W-:Y:S01]  /*29050*/  DFMA R34, R54, R52, R18 ;  /* 0x000000343622722b */ /* 0x000fe20000000012 */
[----:B------:R-:W-:Y:S10]  /*29060*/  @P0 BRA `(.L_x_586) ;  /* 0xfffffff800700947 */ /* 0x000ff4000383ffff */
.L_x_585:
[----:B------:R-:W-:Y:S05]  /*29070*/  @!P1 BRA `(.L_x_584) ;  /* 0x0000000400b49947 */ /* 0x000fea0003800000 */
[----:B------:R-:W-:-:S04]  /*29080*/  LOP3.LUT R19, R14, 0xf, RZ, 0xc0, !PT ;  /* 0x0000000f0e137812 */ /* 0x000fc800078ec0ff */
[C---:B------:R-:W-:Y:S02]  /*29090*/  IADD3 R18, PT, PT, R19.reuse, -0x1, RZ ;  /* 0xffffffff13127810 */ /* 0x040fe40007ffe0ff */
[----:B------:R-:W-:Y:S02]  /*290a0*/  LOP3.LUT P1, RZ, R19, 0x7, RZ, 0xc0, !PT ;  /* 0x0000000713ff7812 */ /* 0x000fe4000782c0ff */
[----:B------:R-:W-:-:S13]  /*290b0*/  ISETP.GE.U32.AND P0, PT, R18, 0x7, PT ;  /* 0x000000071200780c */ /* 0x000fda0003f06070 */
[----:B------:R-:W-:Y:S05]  /*290c0*/  @!P0 BRA `(.L_x_587) ;  /* 0x0000000000c48947 */ /* 0x000fea0003800000 */
[----:B------:R-:W0:Y:S01]  /*290d0*/  LDC R22, c[0x0][0x408] ;  /* 0x00010200ff167b82 */ /* 0x000e220000000800 */
[----:B------:R-:W-:-:S05]  /*290e0*/  IMAD R24, R17, 0x8, R2 ;  /* 0x0000000811187824 */ /* 0x000fca00078e0202 */
[----:B------:R-:W2:Y:S04]  /*290f0*/  LDL.64 R56, [R24] ;  /* 0x0000000018387983 */ /* 0x000ea80000100a00 */
[----:B------:R-:W3:Y:S04]  /*29100*/  LDL.64 R52, [R24+-0x8] ;  /* 0xfffff80018347983 */ /* 0x000ee80000100a00 */
[----:B------:R-:W4:Y:S04]  /*29110*/  LDL.64 R48, [R24+-0x10] ;  /* 0xfffff00018307983 */ /* 0x000f280000100a00 */
[----:B------:R-:W5:Y:S04]  /*29120*/  LDL.64 R44, [R24+-0x18] ;  /* 0xffffe800182c7983 */ /* 0x000f680000100a00 */
[----:B------:R-:W5:Y:S01]  /*29130*/  LDL.64 R40, [R24+-0x20] ;  /* 0xffffe00018287983 */ /* 0x000f620000100a00 */
[----:B0-----:R-:W-:-:S02]  /*29140*/  IMAD R19, R17, R22, R12 ;  /* 0x0000001611137224 */ /* 0x001fc400078e020c */
[----:B------:R-:W-:-:S03]  /*29150*/  IMAD R21, R17, R22, -R22 ;  /* 0x0000001611157224 */ /* 0x000fc600078e0a16 */
[----:B------:R-:W-:Y:S01]  /*29160*/  LEA R19, R19, R0, 0x3 ;  /* 0x0000000013137211 */ /* 0x000fe200078e18ff */
[C---:B------:R-:W-:Y:S01]  /*29170*/  IMAD.IADD R23, R21.reuse, 0x1, R12 ;  /* 0x0000000115177824 */ /* 0x040fe200078e020c */
[----:B------:R-:W-:-:S03]  /*29180*/  IADD3 R21, PT, PT, R21, -R22, RZ ;  /* 0x8000001615157210 */ /* 0x000fc60007ffe0ff */
[----:B------:R0:W2:Y:S01]  /*29190*/  LDL.64 R58, [R19] ;  /* 0x00000000133a7983 */ /* 0x0000a20000100a00 */
[----:B------:R-:W-:Y:S01]  /*291a0*/  IMAD R23, R23, 0x8, R0 ;  /* 0x0000000817177824 */ /* 0x000fe200078e0200 */
[C---:B------:R-:W-:Y:S01]  /*291b0*/  IADD3 R27, PT, PT, R21.reuse, R12, RZ ;  /* 0x0000000c151b7210 */ /* 0x040fe20007ffe0ff */
[----:B------:R-:W-:-:S03]  /*291c0*/  IMAD.IADD R21, R21, 0x1, -R22 ;  /* 0x0000000115157824 */ /* 0x000fc600078e0a16 */
[----:B------:R1:W3:Y:S01]  /*291d0*/  LDL.64 R54, [R23] ;  /* 0x0000000017367983 */ /* 0x0002e20000100a00 */
[----:B------:R-:W-:Y:S01]  /*291e0*/  LEA R27, R27, R0, 0x3 ;  /* 0x000000001b1b7211 */ /* 0x000fe200078e18ff */
[C---:B------:R-:W-:Y:S01]  /*291f0*/  IMAD.IADD R33, R21.reuse, 0x1, R12 ;  /* 0x0000000115217824 */ /* 0x040fe200078e020c */
[----:B------:R-:W-:-:S03]  /*29200*/  IADD3 R21, PT, PT, R21, -R22, RZ ;  /* 0x8000001615157210 */ /* 0x000fc60007ffe0ff */
[----:B------:R1:W4:Y:S01]  /*29210*/  LDL.64 R50, [R27] ;  /* 0x000000001b327983 */ /* 0x0003220000100a00 */
[----:B------:R-:W-:Y:S01]  /*29220*/  IMAD R33, R33, 0x8, R0 ;  /* 0x0000000821217824 */ /* 0x000fe200078e0200 */
[C---:B0-----:R-:W-:Y:S01]  /*29230*/  IADD3 R19, PT, PT, R21.reuse, R12, RZ ;  /* 0x0000000c15137210 */ /* 0x041fe20007ffe0ff */
[----:B------:R-:W-:-:S03]  /*29240*/  IMAD.IADD R21, R21, 0x1, -R22 ;  /* 0x0000000115157824 */ /* 0x000fc600078e0a16 */
[----:B------:R0:W5:Y:S01]  /*29250*/  LDL.64 R46, [R33] ;  /* 0x00000000212e7983 */ /* 0x0001620000100a00 */
[----:B------:R-:W-:Y:S01]  /*29260*/  LEA R42, R19, R0, 0x3 ;  /* 0x00000000132a7211 */ /* 0x000fe200078e18ff */
[C---:B------:R-:W-:Y:S01]  /*29270*/  IMAD.IADD R19, R21.reuse, 0x1, R12 ;  /* 0x0000000115137824 */ /* 0x040fe200078e020c */
[----:B-1----:R-:W-:-:S04]  /*29280*/  IADD3 R23, PT, PT, R21, -R22, RZ ;  /* 0x8000001615177210 */ /* 0x002fc80007ffe0ff */
[----:B------:R-:W5:Y:S01]  /*29290*/  LDL.64 R42, [R42] ;  /* 0x000000002a2a7983 */ /* 0x000f620000100a00 */
[--C-:B------:R-:W-:Y:S01]  /*292a0*/  IMAD R20, R19, 0x8, R0.reuse ;  /* 0x0000000813147824 */ /* 0x100fe200078e0200 */
[----:B------:R-:W-:Y:S02]  /*292b0*/  IADD3 R27, PT, PT, R23, R12, RZ ;  /* 0x0000000c171b7210 */ /* 0x000fe40007ffe0ff */
[----:B------:R-:W5:Y:S04]  /*292c0*/  LDL.64 R18, [R24+-0x28] ;  /* 0xffffd80018127983 */ /* 0x000f680000100a00 */
[----:B------:R-:W5:Y:S01]  /*292d0*/  LDL.64 R20, [R20] ;  /* 0x0000000014147983 */ /* 0x000f620000100a00 */
[----:B------:R-:W-:Y:S01]  /*292e0*/  IMAD R27, R27, 0x8, R0 ;  /* 0x000000081b1b7824 */ /* 0x000fe200078e0200 */
[----:B0-----:R-:W-:-:S02]  /*292f0*/  IADD3 R33, PT, PT, R12, -R22, R23 ;  /* 0x800000160c217210 */ /* 0x001fc40007ffe017 */
[----:B------:R-:W5:Y:S02]  /*29300*/  LDL.64 R22, [R24+-0x30] ;  /* 0xffffd00018167983 */ /* 0x000f640000100a00 */
[----:B------:R-:W-:Y:S02]  /*29310*/  LEA R38, R33, R0, 0x3 ;  /* 0x0000000021267211 */ /* 0x000fe400078e18ff */
[----:B------:R-:W5:Y:S04]  /*29320*/  LDL.64 R26, [R27] ;  /* 0x000000001b1a7983 */ /* 0x000f680000100a00 */
[----:B------:R-:W5:Y:S04]  /*29330*/  LDL.64 R32, [R24+-0x38] ;  /* 0xffffc80018207983 */ /* 0x000f680000100a00 */
[----:B------:R-:W5:Y:S01]  /*29340*/  LDL.64 R38, [R38] ;  /* 0x0000000026267983 */ /* 0x000f620000100a00 */
        /* <DEDUP_REMOVED lines=9> */
.L_x_587:
        /* <DEDUP_REMOVED lines=8> */
[----:B------:R-:W0:Y:S01]  /*29460*/  LDC R39, c[0x0][0x408] ;  /* 0x00010200ff277b82 */ /* 0x000e220000000800 */
[C---:B------:R-:W-:Y:S02]  /*29470*/  IMAD R36, R17.reuse, 0x8, R2 ;  /* 0x0000000811247824 */ /* 0x040fe400078e0202 */
[CC--:B0-----:R-:W-:Y:S02]  /*29480*/  IMAD R19, R17.reuse, R39.reuse, R12 ;  /* 0x0000002711137224 */ /* 0x0c1fe400078e020c */
[----:B------:R-:W-:-:S03]  /*29490*/  IMAD R20, R17, R39, -R39 ;  /* 0x0000002711147224 */ /* 0x000fc600078e0a27 */
[----:B------:R-:W-:Y:S01]  /*294a0*/  LEA R40, R19, R0, 0x3 ;  /* 0x0000000013287211 */ /* 0x000fe200078e18ff */
[C---:B------:R-:W-:Y:S01]  /*294b0*/  IMAD.IADD R21, R20.reuse, 0x1, R12 ;  /* 0x0000000114157824 */ /* 0x040fe200078e020c */
[----:B------:R-:W2:Y:S01]  /*294c0*/  LDL.64 R18, [R36] ;  /* 0x0000000024127983 */ /* 0x000ea20000100a00 */
[----:B------:R-:W-:-:S03]  /*294d0*/  IADD3 R27, PT, PT, R20, -R39, RZ ;  /* 0x80000027141b7210 */ /* 0x000fc60007ffe0ff */
[----:B------:R-:W2:Y:S01]  /*294e0*/  LDL.64 R40, [R40] ;  /* 0x0000000028287983 */ /* 0x000ea20000100a00 */
[--C-:B------:R-:W-:Y:S01]  /*294f0*/  IMAD R22, R21, 0x8, R0.reuse ;  /* 0x0000000815167824 */ /* 0x100fe200078e0200 */
[----:B------:R-:W-:Y:S02]  /*29500*/  IADD3 R33, PT, PT, R27, R12, RZ ;  /* 0x0000000c1b217210 */ /* 0x000fe40007ffe0ff */
[----:B------:R-:W3:Y:S04]  /*29510*/  LDL.64 R20, [R36+-0x8] ;  /* 0xfffff80024147983 */ /* 0x000ee80000100a00 */
[----:B------:R-:W3:Y:S01]  /*29520*/  LDL.64 R22, [R22] ;  /* 0x0000000016167983 */ /* 0x000ee20000100a00 */
[----:B------:R-:W-:Y:S01]  /*29530*/  IMAD R33, R33, 0x8, R0 ;  /* 0x0000000821217824 */ /* 0x000fe200078e0200 */
[----:B------:R-:W-:-:S02]  /*29540*/  IADD3 R39, PT, PT, R12, -R39, R27 ;  /* 0x800000270c277210 */ /* 0x000fc40007ffe01b */
[----:B------:R-:W4:Y:S02]  /*29550*/  LDL.64 R26, [R36+-0x10] ;  /* 0xfffff000241a7983 */ /* 0x000f240000100a00 */
[----:B------:R-:W-:Y:S02]  /*29560*/  LEA R42, R39, R0, 0x3 ;  /* 0x00000000272a7211 */ /* 0x000fe400078e18ff */
[----:B------:R-:W4:Y:S04]  /*29570*/  LDL.64 R32, [R33] ;  /* 0x0000000021207983 */ /* 0x000f280000100a00 */
[----:B------:R-:W5:Y:S04]  /*29580*/  LDL.64 R38, [R36+-0x18] ;  /* 0xffffe80024267983 */ /* 0x000f680000100a00 */
[----:B------:R-:W5:Y:S01]  /*29590*/  LDL.64 R42, [R42] ;  /* 0x000000002a2a7983 */ /* 0x000f620000100a00 */
[----:B------:R-:W-:Y:S01]  /*295a0*/  VIADD R17, R17, 0xfffffffc ;  /* 0xfffffffc11117836 */ /* 0x000fe20000000000 */
[----:B--2---:R-:W-:-:S08]  /*295b0*/  DFMA R18, R40, R18, R34 ;  /* 0x000000122812722b */ /* 0x004fd00000000022 */
[----:B---3--:R-:W-:-:S08]  /*295c0*/  DFMA R18, R22, R20, R18 ;  /* 0x000000141612722b */ /* 0x008fd00000000012 */
[----:B----4-:R-:W-:-:S08]  /*295d0*/  DFMA R18, R32, R26, R18 ;  /* 0x0000001a2012722b */ /* 0x010fd00000000012 */
[----:B-----5:R-:W-:-:S11]  /*295e0*/  DFMA R34, R38, R42, R18 ;  /* 0x0000002a2622722b */ /* 0x020fd60000000012 */
.L_x_588:
[----:B------:R-:W-:Y:S05]  /*295f0*/  @!P1 BRA `(.L_x_584) ;  /* 0x0000000000549947 */ /* 0x000fea0003800000 */
[----:B------:R-:W0:Y:S01]  /*29600*/  LDC R22, c[0x0][0x408] ;  /* 0x00010200ff167b82 */ /* 0x000e220000000800 */
[----:B------:R-:W-:-:S05]  /*29610*/  LEA R32, R17, R2, 0x3 ;  /* 0x0000000211207211 */ /* 0x000fca00078e18ff */
        /* <DEDUP_REMOVED lines=15> */
[----:B------:R-:W-:-:S06]  /*29710*/  @P0 LEA R23, R23, R0, 0x3 ;  /* 0x0000000017170211 */ /* 0x000fcc00078e18ff */
[----:B------:R-:W3:Y:S01]  /*29720*/  @P0 LDL.64 R22, [R23] ;  /* 0x0000000017160983 */ /* 0x000ee20000100a00 */
[----:B--2---:R-:W-:-:S08]  /*29730*/  DFMA R34, R20, R18, R34 ;  /* 0x000000121422722b */ /* 0x004fd00000000022 */
[----:B---3--:R-:W-:-:S11]  /*29740*/  @P0 DFMA R34, R22, R26, R34 ;  /* 0x0000001a1622022b */ /* 0x008fd60000000022 */
.L_x_584:
[----:B------:R-:W0:Y:S02]  /*29750*/  LDC R17, c[0x0][0x408] ;  /* 0x00010200ff117b82 */ /* 0x000e240000000800 */
[----:B0-----:R-:W-:-:S04]  /*29760*/  IMAD R17, R12, R17, R12 ;  /* 0x000000110c117224 */ /* 0x001fc800078e020c */
[----:B------:R-:W-:-:S05]  /*29770*/  IMAD R17, R17, 0x8, R0 ;  /* 0x0000000811117824 */ /* 0x000fca00078e0200 */
[----:B------:R-:W2:Y:S01]  /*29780*/  LDL.64 R22, [R17] ;  /* 0x0000000011167983 */ /* 0x000ea20000100a00 */
[----:B------:R-:W-:Y:S01]  /*29790*/  MOV R18, 0x1 ;  /* 0x0000000100127802 */ /* 0x000fe20000000f00 */
[----:B------:R-:W-:Y:S01]  /*297a0*/  BSSY.RECONVERGENT B1, `(.L_x_589) ;  /* 0x0000015000017945 */ /* 0x000fe20003800200 */
[----:B--2---:R-:W0:Y:S04]  /*297b0*/  MUFU.RCP64H R19, R23 ;  /* 0x0000001700137308 */ /* 0x004e280000001800 */
[----:B0-----:R-:W-:-:S08]  /*297c0*/  DFMA R20, -R22, R18, 1 ;  /* 0x3ff000001614742b */ /* 0x001fd00000000112 */
[----:B------:R-:W-:-:S08]  /*297d0*/  DFMA R20, R20, R20, R20 ;  /* 0x000000141414722b */ /* 0x000fd00000000014 */
[----:B------:R-:W-:-:S08]  /*297e0*/  DFMA R20, R18, R20, R18 ;  /* 0x000000141214722b */ /* 0x000fd00000000012 */
[----:B------:R-:W-:-:S08]  /*297f0*/  DFMA R18, -R22, R20, 1 ;  /* 0x3ff000001612742b */ /* 0x000fd00000000114 */
[----:B------:R-:W-:-:S08]  /*29800*/  DFMA R18, R20, R18, R20 ;  /* 0x000000121412722b */ /* 0x000fd00000000014 */
[----:B------:R-:W-:-:S08]  /*29810*/  DMUL R20, R18, -R34 ;  /* 0x8000002212147228 */ /* 0x000fd00000000000 */
[----:B------:R-:W-:-:S08]  /*29820*/  DFMA R26, -R22, R20, -R34 ;  /* 0x00000014161a722b */ /* 0x000fd00000000922 */
[----:B------:R-:W-:Y:S02]  /*29830*/  DFMA R20, R18, R26, R20 ;  /* 0x0000001a1214722b */ /* 0x000fe40000000014 */
[----:B------:R-:W-:-:S08]  /*29840*/  DADD R18, -RZ, -R34 ;  /* 0x00000000ff127229 */ /* 0x000fd00000000922 */
[----:B------:R-:W-:Y:S02]  /*29850*/  FFMA R17, RZ, R23, R21 ;  /* 0x00000017ff117223 */ /* 0x000fe40000000015 */
[----:B------:R-:W-:-:S03]  /*29860*/  FSETP.GEU.AND P1, PT, |R19|, 6.5827683646048100446e-37, PT ;  /* 0x036000001300780b */ /* 0x000fc60003f2e200 */
        /* <DEDUP_REMOVED lines=8> */
.L_x_590:
[----:B------:R-:W-:Y:S05]  /*298f0*/  BSYNC.RECONVERGENT B1 ;  /* 0x0000000000017941 */ /* 0x000fea0003800200 */
.L_x_589:
[C---:B------:R-:W-:Y:S01]  /*29900*/  IMAD R17, R12.reuse, 0x8, R2 ;  /* 0x000000080c117824 */ /* 0x040fe200078e0202 */
[C---:B------:R-:W-:Y:S02]  /*29910*/  ISETP.GT.AND P0, PT, R12.reuse, RZ, PT ;  /* 0x000000ff0c00720c */ /* 0x040fe40003f04270 */
[----:B------:R-:W-:Y:S02]  /*29920*/  IADD3 R12, PT, PT, R12, -0x1, RZ ;  /* 0xffffffff0c0c7810 */ /* 0x000fe40007ffe0ff */
[----:B------:R2:W-:Y:S09]  /*29930*/  STL.64 [R17], R20 ;  /* 0x0000001411007387 */ /* 0x0005f20000100a00 */
[----:B------:R-:W-:Y:S05]  /*29940*/  @P0 BRA `(.L_x_591) ;  /* 0xffffffec00f80947 */ /* 0x000fea000383ffff */
.L_x_581:
[----:B------:R-:W3:Y:S08]  /*29950*/  LDC.U8 R12, c[0x0][0x414] ;  /* 0x00010500ff0c7b82 */ /* 0x000ef00000000000 */
[----:B------:R-:W4:Y:S01]  /*29960*/  LDC R13, c[0x0][0x404] ;  /* 0x00010100ff0d7b82 */ /* 0x000f220000000800 */
[----:B---3--:R-:W-:Y:S02]  /*29970*/  PRMT R12, R12, 0x8880, RZ ;  /* 0x000088800c0c7816 */ /* 0x008fe400000000ff */
[----:B----4-:R-:W-:-:S04]  /*29980*/  ISETP.GE.AND P5, PT, R13, 0x1, PT ;  /* 0x000000010d00780c */ /* 0x010fc80003fa6270 */
[----:B------:R-:W-:-:S13]  /*29990*/  ISETP.EQ.OR P5, PT, R12, RZ, !P5 ;  /* 0x000000ff0c00720c */ /* 0x000fda0006fa2670 */
[----:B------:R-:W-:Y:S05]  /*299a0*/  @P5 BRA `(.L_x_592) ;  /* 0x0000003c00945947 */ /* 0x000fea0003800000 */
[----:B------:R3:W5:Y:S01]  /*299b0*/  LDL.64 R38, [R1+0xf3d8] ;  /* 0x00f3d80001267983 */ /* 0x0007620000100a00 */
[----:B------:R-:W-:Y:S01]  /*299c0*/  ISETP.GE.U32.AND P0, PT, R5, 0xf, PT ;  /* 0x0000000f0500780c */ /* 0x000fe20003f06070 */
[----:B------:R-:W-:-:S12]  /*299d0*/  IMAD.MOV.U32 R12, RZ, RZ, RZ ;  /* 0x000000ffff0c7224 */ /* 0x000fd800078e00ff */
[----:B---3--:R-:W-:Y:S05]  /*299e0*/  @!P0 BRA `(.L_x_593) ;  /* 0x00000018002c8947 */ /* 0x008fea0003800000 */
[----:B------:R-:W-:-:S07]  /*299f0*/  HFMA2 R35, -RZ, RZ, 0, 0 ;  /* 0x00000000ff237431 */ /* 0x000fce00000001ff */
.L_x_626:
[----:B---3--:R-:W-:-:S05]  /*29a00*/  IMAD R33, R35, 0x8, R1 ;  /* 0x0000000823217824 */ /* 0x008fca00078e0201 */
[----:B0-----:R-:W3:Y:S01]  /*29a10*/  LDL.128 R12, [R33+0x15510] ;  /* 0x01551000210c7983 */ /* 0x001ee20000100c00 */
[----:B--2--5:R-:W0:Y:S01]  /*29a20*/  MUFU.RCP64H R17, R39 ;  /* 0x0000002700117308 */ /* 0x024e220000001800 */
[----:B------:R-:W-:Y:S01]  /*29a30*/  MOV R16, 0x1 ;  /* 0x0000000100107802 */ /* 0x000fe20000000f00 */
        /* <DEDUP_REMOVED lines=8> */
[----:B---3--:R-:W-:Y:S01]  /*29ac0*/  DMUL R18, R12, R16 ;  /* 0x000000100c127228 */ /* 0x008fe20000000000 */
[----:B------:R-:W-:-:S07]  /*29ad0*/  FSETP.GEU.AND P1, PT, |R13|, 6.5827683646048100446e-37, PT ;  /* 0x036000000d00780b */ /* 0x000fce0003f2e200 */
        /* <DEDUP_REMOVED lines=10> */
[----:B-1----:R-:W-:Y:S05]  /*29b80*/  CALL.REL.NOINC `($__internal_1_$__cuda_sm20_div_rn_f64_full) ;  /* 0x000000b000507944 */ /* 0x002fea0003c00000 */
[----:B------:R-:W-:Y:S01]  /*29b90*/  MOV R16, R20 ;  /* 0x0000001400107202 */ /* 0x000fe20000000f00 */
[----:B------:R-:W-:-:S07]  /*29ba0*/  IMAD.MOV.U32 R17, RZ, RZ, R19 ;  /* 0x000000ffff117224 */ /* 0x000fce00078e0013 */
.L_x_595:
[----:B------:R-:W-:Y:S05]  /*29bb0*/  BSYNC.RECONVERGENT B1 ;  /* 0x0000000000017941 */ /* 0x000fea0003800200 */
.L_x_594:
[----:B------:R-:W0:Y:S01]  /*29bc0*/  MUFU.RCP64H R13, R39 ;  /* 0x00000027000d7308 */ /* 0x000e220000001800 */
[----:B------:R-:W-:Y:S01]  /*29bd0*/  HFMA2 R12, -RZ, RZ, 0, 5.9604644775390625e-08 ;  /* 0x00000001ff0c7431 */ /* 0x000fe200000001ff */
        /* <DEDUP_REMOVED lines=16> */
[----:B------:R-:W-:Y:S02]  /*29ce0*/  MOV R21, R39 ;  /* 0x0000002700157202 */ /* 0x000fe40000000f00 */
[----:B------:R-:W-:-:S07]  /*29cf0*/  MOV R18, 0x29d10 ;  /* 0x00029d1000127802 */ /* 0x000fce0000000f00 */
[----:B-1----:R-:W-:Y:S05]  /*29d00*/  CALL.REL.NOINC `($__internal_1_$__cuda_sm20_div_rn_f64_full) ;  /* 0x000000ac00f07944 */ /* 0x002fea0003c00000 */
[----:B------:R-:W-:-:S07]  /*29d10*/  IMAD.MOV.U32 R18, RZ, RZ, R20 ;  /* 0x000000ffff127224 */ /* 0x000fce00078e0014 */
.L_x_597:
[----:B------:R-:W-:Y:S05]  /*29d20*/  BSYNC.RECONVERGENT B1 ;  /* 0x0000000000017941 */ /* 0x000fea0003800200 */
.L_x_596:
        /* <DEDUP_REMOVED lines=16> */
[----:B---3--:R-:W-:Y:S05]  /*29e30*/  @P0 BRA P1, `(.L_x_599) ;  /* 0x00000000001c0947 */ /* 0x008fea0000800000 */
[----:B------:R-:W-:Y:S01]  /*29e40*/  IMAD.MOV.U32 R19, RZ, RZ, R21 ;  /* 0x000000ffff137224 */ /* 0x000fe200078e0015 */
[----:B------:R-:W-:Y:S01]  /*29e50*/  MOV R24, R38 ;  /* 0x0000002600187202 */ /* 0x000fe20000000f00 */
[----:B------:R-:W-:Y:S01]  /*29e60*/  IMAD.MOV.U32 R21, RZ, RZ, R39 ;  /* 0x000000ffff157224 */ /* 0x000fe200078e0027 */
[----:B------:R-:W-:-:S07]  /*29e70*/  MOV R18, 0x29e90 ;  /* 0x00029e9000127802 */ /* 0x000fce0000000f00 */
[----:B-1----:R-:W-:Y:S05]  /*29e80*/  CALL.REL.NOINC `($__internal_1_$__cuda_sm20_div_rn_f64_full) ;  /* 0x000000ac00907944 */ /* 0x002fea0003c00000 */
[----:B------:R-:W-:Y:S01]  /*29e90*/  MOV R12, R20 ;  /* 0x00000014000c7202 */ /* 0x000fe20000000f00 */
[----:B------:R-:W-:-:S07]  /*29ea0*/  IMAD.MOV.U32 R13, RZ, RZ, R19 ;  /* 0x000000ffff0d7224 */ /* 0x000fce00078e0013 */
.L_x_599:
[----:B------:R-:W-:Y:S05]  /*29eb0*/  BSYNC.RECONVERGENT B1 ;  /* 0x0000000000017941 */ /* 0x000fea0003800200 */
.L_x_598:
        /* <DEDUP_REMOVED lines=21> */
[----:B------:R-:W-:Y:S01]  /*2a010*/  IMAD.MOV.U32 R14, RZ, RZ, R20 ;  /* 0x000000ffff0e7224 */ /* 0x000fe200078e0014 */
[----:B------:R-:W-:-:S07]  /*2a020*/  MOV R15, R19 ;  /* 0x00000013000f7202 */ /* 0x000fce0000000f00 */
.L_x_601:
[----:B------:R-:W-:Y:S05]  /*2a030*/  BSYNC.RECONVERGENT B1 ;  /* 0x0000000000017941 */ /* 0x000fea0003800200 */
.L_x_600:
        /* <DEDUP_REMOVED lines=17> */
[----:B------:R-:W-:Y:S01]  /*2a150*/  MOV R19, R21 ;  /* 0x0000001500137202 */ /* 0x000fe20000000f00 */
[----:B------:R-:W-:Y:S01]  /*2a160*/  IMAD.MOV.U32 R24, RZ, RZ, R38 ;  /* 0x000000ffff187224 */ /* 0x000fe200078e0026 */
[----:B------:R-:W-:Y:S02]  /*2a170*/  MOV R21, R39 ;  /* 0x0000002700157202 */ /* 0x000fe40000000f00 */
[----:B------:R-:W-:-:S07]  /*2a180*/  MOV R18, 0x2a1a0 ;  /* 0x0002a1a000127802 */ /* 0x000fce0000000f00 */
[----:B-1----:R-:W-:Y:S05]  /*2a190*/  CALL.REL.NOINC `($__internal_1_$__cuda_sm20_div_rn_f64_full) ;  /* 0x000000a800cc7944 */ /* 0x002fea0003c00000 */
[----:B------:R-:W-:Y:S01]  /*2a1a0*/  IMAD.MOV.U32 R16, RZ, RZ, R20 ;  /* 0x000000ffff107224 */ /* 0x000fe200078e0014 */
[----:B------:R-:W-:-:S07]  /*2a1b0*/  MOV R17, R19 ;  /* 0x0000001300117202 */ /* 0x000fce0000000f00 */
.L_x_603:
[----:B------:R-:W-:Y:S05]  /*2a1c0*/  BSYNC.RECONVERGENT B1 ;  /* 0x0000000000017941 */ /* 0x000fea0003800200 */
.L_x_602:
        /* <DEDUP_REMOVED lines=21> */
[----:B------:R-:W-:-:S07]  /*2a320*/  MOV R18, R20 ;  /* 0x0000001400127202 */ /* 0x000fce0000000f00 */
.L_x_605:
[----:B------:R-:W-:Y:S05]  /*2a330*/  BSYNC.RECONVERGENT B1 ;  /* 0x0000000000017941 */ /* 0x000fea0003800200 */
.L_x_604:
        /* <DEDUP_REMOVED lines=24> */
.L_x_607:
[----:B------:R-:W-:Y:S05]  /*2a4c0*/  BSYNC.RECONVERGENT B1 ;  /* 0x0000000000017941 */ /* 0x000fea0003800200 */
.L_x_606:
        /* <DEDUP_REMOVED lines=23> */
.L_x_609:
[----:B------:R-:W-:Y:S05]  /*2a640*/  BSYNC.RECONVERGENT B1 ;  /* 0x0000000000017941 */ /* 0x000fea0003800200 */
.L_x_608:
[----:B------:R-:W2:Y:S01]  /*2a650*/  LDL.128 R20, [R33+0x15550] ;  /* 0x0155500021147983 */ /* 0x000ea20000100c00 */
[----:B------:R-:W0:Y:S01]  /*2a660*/  MUFU.RCP64H R17, R39 ;  /* 0x0000002700117308 */ /* 0x000e220000001800 */
[----:B------:R-:W-:Y:S01]  /*2a670*/  HFMA2 R16, -RZ, RZ, 0, 5.9604644775390625e-08 ;  /* 0x00000001ff107431 */ /* 0x000fe200000001ff */
        /* <DEDUP_REMOVED lines=21> */
.L_x_611:
[----:B------:R-:W-:Y:S05]  /*2a7d0*/  BSYNC.RECONVERGENT B1 ;  /* 0x0000000000017941 */ /* 0x000fea0003800200 */
.L_x_610:
        /* <DEDUP_REMOVED lines=22> */
.L_x_613:
[----:B------:R-:W-:Y:S05]  /*2a940*/  BSYNC.RECONVERGENT B1 ;  /* 0x0000000000017941 */ /* 0x000fea0003800200 */
.L_x_612:
        /* <DEDUP_REMOVED lines=24> */
.L_x_615:
[----:B------:R-:W-:Y:S05]  /*2aad0*/  BSYNC.RECONVERGENT B1 ;  /* 0x0000000000017941 */ /* 0x000fea0003800200 */
.L_x_614:
        /* <DEDUP_REMOVED lines=23> */
.L_x_617:
[----:B------:R-:W-:Y:S05]  /*2ac50*/  BSYNC.RECONVERGENT B1 ;  /* 0x0000000000017941 */ /* 0x000fea0003800200 */
.L_x_616:
        /* <DEDUP_REMOVED lines=24> */
.L_x_619:
[----:B------:R-:W-:Y:S05]  /*2ade0*/  BSYNC.RECONVERGENT B1 ;  /* 0x0000000000017941 */ /* 0x000fea0003800200 */
.L_x_618:
        /* <DEDUP_REMOVED lines=22> */
.L_x_621:
[----:B------:R-:W-:Y:S05]  /*2af50*/  BSYNC.RECONVERGENT B1 ;  /* 0x0000000000017941 */ /* 0x000fea0003800200 */
.L_x_620:
        /* <DEDUP_REMOVED lines=24> */
.L_x_623:
[----:B------:R-:W-:Y:S05]  /*2b0e0*/  BSYNC.RECONVERGENT B1 ;  /* 0x0000000000017941 */ /* 0x000fea0003800200 */
.L_x_622:
        /* <DEDUP_REMOVED lines=23> */
.L_x_625:
[----:B------:R-:W-:Y:S05]  /*2b260*/  BSYNC.RECONVERGENT B1 ;  /* 0x0000000000017941 */ /* 0x000fea0003800200 */
.L_x_624:
[----:B------:R3:W-:Y:S01]  /*2b270*/  STL.128 [R33+0x14590], R12 ;  /* 0x0145900c21007387 */ /* 0x0007e20000100c00 */
[----:B------:R-:W-:Y:S05]  /*2b280*/  @P4 BRA `(.L_x_626) ;  /* 0xffffffe400dc4947 */ /* 0x000fea000383ffff */
[----:B---3--:R-:W-:-:S07]  /*2b290*/  MOV R12, R28 ;  /* 0x0000001c000c7202 */ /* 0x008fce0000000f00 */
.L_x_593:
[----:B------:R-:W-:-:S13]  /*2b2a0*/  ISETP.NE.AND P0, PT, R29, RZ, PT ;  /* 0x000000ff1d00720c */ /* 0x000fda0003f05270 */
[----:B------:R-:W-:Y:S05]  /*2b2b0*/  @!P0 BRA `(.L_x_627) ;  /* 0x00000014003c8947 */ /* 0x000fea0003800000 */
[----:B------:R-:W-:-:S13]  /*2b2c0*/  ISETP.GE.U32.AND P0, PT, R29, 0x8, PT ;  /* 0x000000081d00780c */ /* 0x000fda0003f06070 */
[----:B------:R-:W-:Y:S05]  /*2b2d0*/  @!P0 BRA `(.L_x_628) ;  /* 0x0000000c00108947 */ /* 0x000fea0003800000 */
[----:B------:R-:W-:-:S05]  /*2b2e0*/  IMAD R14, R12, 0x8, R1 ;  /* 0x000000080c0e7824 */ /* 0x000fca00078e0201 */
[----:B0-----:R-:W3:Y:S01]  /*2b2f0*/  LDL.64 R18, [R14+0x15510] ;  /* 0x015510000e127983 */ /* 0x001ee20000100a00 */
[----:B--2--5:R-:W0:Y:S01]  /*2b300*/  MUFU.RCP64H R17, R39 ;  /* 0x0000002700117308 */ /* 0x024e220000001800 */
[----:B------:R-:W-:Y:S01]  /*2b310*/  HFMA2 R16, -RZ, RZ, 0, 5.9604644775390625e-08 ;  /* 0x00000001ff107431 */ /* 0x000fe200000001ff */
[----:B------:R-:W-:Y:S05]  /*2b320*/  BSSY.RECONVERGENT B1, `(.L_x_629) ;  /* 0x0000013000017945 */ /* 0x000fea0003800200 */
        /* <DEDUP_REMOVED lines=18> */
.L_x_630:
[----:B------:R-:W-:Y:S05]  /*2b450*/  BSYNC.RECONVERGENT B1 ;  /* 0x0000000000017941 */ /* 0x000fea0003800200 */
.L_x_629:
[----:B------:R-:W-:-:S05]  /*2b460*/  IMAD R13, R12, 0x8, R1 ;  /* 0x000000080c0d7824 */ /* 0x000fca00078e0201 */
[----:B------:R0:W-:Y:S04]  /*2b470*/  STL.64 [R13+0x14520], R20 ;  /* 0x014520140d007387 */ /* 0x0001e80000100a00 */
[----:B------:R-:W2:Y:S01]  /*2b480*/  LDL.64 R18, [R14+0x15518] ;  /* 0x015518000e127983 */ /* 0x000ea20000100a00 */
[----:B------:R-:W3:Y:S01]  /*2b490*/  MUFU.RCP64H R17, R39 ;  /* 0x0000002700117308 */ /* 0x000ee20000001800 */
[----:B------:R-:W-:Y:S01]  /*2b4a0*/  HFMA2 R16, -RZ, RZ, 0, 5.9604644775390625e-08 ;  /* 0x00000001ff107431 */ /* 0x000fe200000001ff */
[----:B------:R-:W-:Y:S05]  /*2b4b0*/  BSSY.RECONVERGENT B1, `(.L_x_631) ;  /* 0x0000013000017945 */ /* 0x000fea0003800200 */
[----:B---3--:R-:W-:-:S08]  /*2b4c0*/  DFMA R22, -R38, R16, 1 ;  /* 0x3ff000002616742b */ /* 0x008fd00000000110 */
        /* <DEDUP_REMOVED lines=17> */
.L_x_632:
[----:B------:R-:W-:Y:S05]  /*2b5e0*/  BSYNC.RECONVERGENT B1 ;  /* 0x0000000000017941 */ /* 0x000fea0003800200 */
.L_x_631:
[----:B------:R0:W-:Y:S04]  /*2b5f0*/  STL.64 [R13+0x14528], R20 ;  /* 0x014528140d007387 */ /* 0x0001e80000100a00 */
[----:B------:R-:W2:Y:S01]  /*2b600*/  LDL.64 R18, [R14+0x15520] ;  /* 0x015520000e127983 */ /* 0x000ea20000100a00 */
[----:B------:R-:W3:Y:S01]  /*2b610*/  MUFU.RCP64H R17, R39 ;  /* 0x0000002700117308 */ /* 0x000ee20000001800 */
[----:B------:R-:W-:Y:S01]  /*2b620*/  IMAD.MOV.U32 R16, RZ, RZ, 0x1 ;  /* 0x00000001ff107424 */ /* 0x000fe200078e00ff */
        /* <DEDUP_REMOVED lines=19> */
.L_x_634:
[----:B------:R-:W-:Y:S05]  /*2b760*/  BSYNC.RECONVERGENT B1 ;  /* 0x0000000000017941 */ /* 0x000fea0003800200 */
.L_x_633:
[----:B------:R0:W-:Y:S04]  /*2b770*/  STL.64 [R13+0x14530], R20 ;  /* 0x014530140d007387 */ /* 0x0001e80000100a00 */
[----:B------:R-:W2:Y:S01]  /*2b780*/  LDL.64 R18, [R14+0x15528] ;  /* 0x015528000e127983 */ /* 0x000ea20000100a00 */
[----:B------:R-:W3:Y:S01]  /*2b790*/  MUFU.RCP64H R17, R39 ;  /* 0x0000002700117308 */ /* 0x000ee20000001800 */
[----:B------:R-:W-:Y:S01]  /*2b7a0*/  MOV R16, 0x1 ;  /* 0x0000000100107802 */ /* 0x000fe20000000f00 */
        /* <DEDUP_REMOVED lines=19> */
.L_x_636:
[----:B------:R-:W-:Y:S05]  /*2b8e0*/  BSYNC.RECONVERGENT B1 ;  /* 0x0000000000017941 */ /* 0x000fea0003800200 */
.L_x_635:
        /* <DEDUP_REMOVED lines=23> */
.L_x_638:
[----:B------:R-:W-:Y:S05]  /*2ba60*/  BSYNC.RECONVERGENT B1 ;  /* 0x0000000000017941 */ /* 0x000fea0003800200 */
.L_x_637:
        /* <DEDUP_REMOVED lines=23> */
.L_x_640:
[----:B------:R-:W-:Y:S05]  /*2bbe0*/  BSYNC.RECONVERGENT B1 ;  /* 0x0000000000017941 */ /* 0x000fea0003800200 */
.L_x_639:
        /* <DEDUP_REMOVED lines=23> */
.L_x_642:
[----:B------:R-:W-:Y:S05]  /*2bd60*/  BSYNC.RECONVERGENT B1 ;  /* 0x0000000000017941 */ /* 0x000fea0003800200 */
.L_x_641:
        /* <DEDUP_REMOVED lines=24> */
.L_x_644:
[----:B------:R-:W-:Y:S05]  /*2bef0*/  BSYNC.RECONVERGENT B1 ;  /* 0x0000000000017941 */ /* 0x000fea0003800200 */
.L_x_643:
[----:B------:R3:W-:Y:S01]  /*2bf00*/  STL.64 [R13+0x14558], R20 ;  /* 0x014558140d007387 */ /* 0x0007e20000100a00 */
[----:B------:R-:W-:-:S07]  /*2bf10*/  IADD3 R12, PT, PT, R12, 0x8, RZ ;  /* 0x000000080c0c7810 */ /* 0x000fce0007ffe0ff */
.L_x_628:
[----:B------:R-:W-:-:S13]  /*2bf20*/  ISETP.NE.AND P0, PT, R6, RZ, PT ;  /* 0x000000ff0600720c */ /* 0x000fda0003f05270 */
[----:B------:R-:W-:Y:S05]  /*2bf30*/  @!P0 BRA `(.L_x_627) ;  /* 0x00000008001c8947 */ /* 0x000fea0003800000 */
[----:B------:R-:W-:-:S13]  /*2bf40*/  ISETP.GE.U32.AND P0, PT, R6, 0x4, PT ;  /* 0x000000040600780c */ /* 0x000fda0003f06070 */
[----:B------:R-:W-:Y:S05]  /*2bf50*/  @!P0 BRA `(.L_x_645) ;  /* 0x0000000400908947 */ /* 0x000fea0003800000 */
[----:B---3--:R-:W-:-:S05]  /*2bf60*/  IMAD R13, R12, 0x8, R1 ;  /* 0x000000080c0d7824 */ /* 0x008fca00078e0201 */
[----:B0-----:R-:W3:Y:S01]  /*2bf70*/  LDL.64 R18, [R13+0x15510] ;  /* 0x015510000d127983 */ /* 0x001ee20000100a00 */
[----:B-----5:R-:W2:Y:S01]  /*2bf80*/  MUFU.RCP64H R15, R39 ;  /* 0x00000027000f7308 */ /* 0x020ea20000001800 */
[----:B------:R-:W-:Y:S01]  /*2bf90*/  MOV R14, 0x1 ;  /* 0x00000001000e7802 */ /* 0x000fe20000000f00 */
[----:B------:R-:W-:Y:S05]  /*2bfa0*/  BSSY.RECONVERGENT B1, `(.L_x_646) ;  /* 0x0000013000017945 */ /* 0x000fea0003800200 */
[----:B--2---:R-:W-:-:S08]  /*2bfb0*/  DFMA R16, -R38, R14, 1 ;  /* 0x3ff000002610742b */ /* 0x004fd0000000010e */
        /* <DEDUP_REMOVED lines=17> */
.L_x_647:
[----:B------:R-:W-:Y:S05]  /*2c0d0*/  BSYNC.RECONVERGENT B1 ;  /* 0x0000000000017941 */ /* 0x000fea0003800200 */
.L_x_646:
        /* <DEDUP_REMOVED lines=24> */
.L_x_649:
[----:B------:R-:W-:Y:S05]  /*2c260*/  BSYNC.RECONVERGENT B1 ;  /* 0x0000000000017941 */ /* 0x000fea0003800200 */
.L_x_648:
        /* <DEDUP_REMOVED lines=23> */
.L_x_651:
[----:B------:R-:W-:Y:S05]  /*2c3e0*/  BSYNC.RECONVERGENT B1 ;  /* 0x0000000000017941 */ /* 0x000fea0003800200 */
.L_x_650:
        /* <DEDUP_REMOVED lines=24> */
.L_x_653:
[----:B------:R-:W-:Y:S05]  /*2c570*/  BSYNC.RECONVERGENT B1 ;  /* 0x0000000000017941 */ /* 0x000fea0003800200 */
.L_x_652:
[----:B------:R4:W-:Y:S01]  /*2c580*/  STL.64 [R14+0x14538], R20 ;  /* 0x014538140e007387 */ /* 0x0009e20000100a00 */
[----:B------:R-:W-:-:S07]  /*2c590*/  IADD3 R12, PT, PT, R12, 0x4, RZ ;  /* 0x000000040c0c7810 */ /* 0x000fce0007ffe0ff */
.L_x_645:
[----:B------:R-:W-:-:S13]  /*2c5a0*/  ISETP.NE.AND P0, PT, R7, RZ, PT ;  /* 0x000000ff0700720c */ /* 0x000fda0003f05270 */
[----:B------:R-:W-:Y:S05]  /*2c5b0*/  @!P0 BRA `(.L_x_627) ;  /* 0x00000000007c8947 */ /* 0x000fea0003800000 */
[----:B----4-:R-:W-:-:S07]  /*2c5c0*/  IMAD.MOV.U32 R14, RZ, RZ, RZ ;  /* 0x000000ffff0e7224 */ /* 0x010fce00078e00ff */
.L_x_656:
[----:B0-----:R-:W-:-:S06]  /*2c5d0*/  LEA R18, R12, R1, 0x3 ;  /* 0x000000010c127211 */ /* 0x001fcc00078e18ff */
[----:B------:R-:W4:Y:S01]  /*2c5e0*/  LDL.64 R18, [R18+0x15510] ;  /* 0x0155100012127983 */ /* 0x000f220000100a00 */
[----:B--2--5:R-:W3:Y:S01]  /*2c5f0*/  MUFU.RCP64H R17, R39 ;  /* 0x0000002700117308 */ /* 0x024ee20000001800 */
[----:B------:R-:W-:Y:S01]  /*2c600*/  IMAD.MOV.U32 R16, RZ, RZ, 0x1 ;  /* 0x00000001ff107424 */ /* 0x000fe200078e00ff */
[----:B------:R-:W-:Y:S01]  /*2c610*/  IADD3 R14, PT, PT, R14, 0x1, RZ ;  /* 0x000000010e0e7810 */ /* 0x000fe20007ffe0ff */
[----:B------:R-:W-:Y:S03]  /*2c620*/  BSSY.RECONVERGENT B1, `(.L_x_654) ;  /* 0x0000014000017945 */ /* 0x000fe60003800200 */
[----:B------:R-:W-:Y:S01]  /*2c630*/  ISETP.NE.AND P4, PT, R14, R7, PT ;  /* 0x000000070e00720c */ /* 0x000fe20003f85270 */
[----:B---3--:R-:W-:-:S08]  /*2c640*/  DFMA R20, -R38, R16, 1 ;  /* 0x3ff000002614742b */ /* 0x008fd00000000110 */
[----:B------:R-:W-:-:S08]  /*2c650*/  DFMA R20, R20, R20, R20 ;  /* 0x000000141414722b */ /* 0x000fd00000000014 */
[----:B------:R-:W-:-:S08]  /*2c660*/  DFMA R20, R16, R20, R16 ;  /* 0x000000141014722b */ /* 0x000fd00000000010 */
[----:B------:R-:W-:-:S08]  /*2c670*/  DFMA R16, -R38, R20, 1 ;  /* 0x3ff000002610742b */ /* 0x000fd00000000114 */
[----:B------:R-:W-:-:S08]  /*2c680*/  DFMA R22, R20, R16, R20 ;  /* 0x000000101416722b */ /* 0x000fd00000000014 */
[----:B----4-:R-:W-:Y:S01]  /*2c690*/  DMUL R20, R22, R18 ;  /* 0x0000001216147228 */ /* 0x010fe20000000000 */
        /* <DEDUP_REMOVED lines=12> */
.L_x_655:
[----:B------:R-:W-:Y:S05]  /*2c760*/  BSYNC.RECONVERGENT B1 ;  /* 0x0000000000017941 */ /* 0x000fea0003800200 */
.L_x_654:
[C---:B------:R-:W-:Y:S01]  /*2c770*/  IMAD R13, R12.reuse, 0x8, R1 ;  /* 0x000000080c0d7824 */ /* 0x040fe200078e0201 */
[----:B------:R-:W-:-:S04]  /*2c780*/  IADD3 R12, PT, PT, R12, 0x1, RZ ;  /* 0x000000010c0c7810 */ /* 0x000fc80007ffe0ff */
[----:B------:R0:W-:Y:S01]  /*2c790*/  STL.64 [R13+0x14520], R20 ;  /* 0x014520140d007387 */ /* 0x0001e20000100a00 */
[----:B------:R-:W-:Y:S05]  /*2c7a0*/  @P4 BRA `(.L_x_656) ;  /* 0xfffffffc00884947 */ /* 0x000fea000383ffff */
.L_x_627:
[----:B------:R-:W1:Y:S02]  /*2c7b0*/  LDC R12, c[0x0][0x404] ;  /* 0x00010100ff0c7b82 */ /* 0x000e640000000800 */
[----:B-1----:R-:W-:-:S13]  /*2c7c0*/  ISETP.GE.AND P0, PT, R12, 0x1, PT ;  /* 0x000000010c00780c */ /* 0x002fda0003f06270 */
[----:B------:R-:W-:Y:S05]  /*2c7d0*/  @!P0 BRA `(.L_x_592) ;  /* 0x0000001000088947 */ /* 0x000fea0003800000 */
[----:B------:R-:W1:Y:S01]  /*2c7e0*/  LDC R35, c[0x0][0x408] ;  /* 0x00010200ff237b82 */ /* 0x000e620000000800 */
[----:B------:R-:W-:Y:S02]  /*2c7f0*/  HFMA2 R33, -RZ, RZ, 0, 0 ;  /* 0x00000000ff217431 */ /* 0x000fe400000001ff */
[----:B------:R-:W-:Y:S01]  /*2c800*/  IMAD.MOV.U32 R34, RZ, RZ, 0x1 ;  /* 0x00000001ff227424 */ /* 0x000fe200078e00ff */
[----:B------:R-:W-:Y:S02]  /*2c810*/  PRMT R32, RZ, 0x7610, R32 ;  /* 0x00007610ff207816 */ /* 0x000fe40000000020 */
[----:B------:R-:W-:Y:S02]  /*2c820*/  PRMT R29, RZ, 0x7610, R29 ;  /* 0x00007610ff1d7816 */ /* 0x000fe4000000001d */
[----:B-1----:R-:W-:-:S07]  /*2c830*/  VIMNMX R35, PT, PT, R35, 0x2, !PT ;  /* 0x0000000223237848 */ /* 0x002fce0007fe0100 */
.L_x_665:
[----:B0-----:R-:W0:Y:S02]  /*2c840*/  LDC R15, c[0x0][0x408] ;  /* 0x00010200ff0f7b82 */ /* 0x001e240000000800 */
[----:B0-----:R-:W-:-:S04]  /*2c850*/  IMAD R15, R34, R15, RZ ;  /* 0x0000000f220f7224 */ /* 0x001fc800078e02ff */
[----:B---3--:R-:W-:-:S05]  /*2c860*/  IMAD.IADD R13, R15, 0x1, R34 ;  /* 0x000000010f0d7824 */ /* 0x008fca00078e0222 */
[----:B-----5:R-:W-:-:S06]  /*2c870*/  LEA R38, R13, R0, 0x3 ;  /* 0x000000000d267211 */ /* 0x020fcc00078e18ff */
[----:B------:R-:W5:Y:S01]  /*2c880*/  LDL.64 R38, [R38] ;  /* 0x0000000026267983 */ /* 0x000f620000100a00 */
[----:B------:R-:W-:Y:S01]  /*2c890*/  VIADD R32, R32, 0x1 ;  /* 0x0000000120207836 */ /* 0x000fe20000000000 */
[----:B------:R-:W-:Y:S01]  /*2c8a0*/  IADD3 R29, PT, PT, R29, 0x1, RZ ;  /* 0x000000011d1d7810 */ /* 0x000fe20007ffe0ff */
[----:B------:R-:W-:Y:S01]  /*2c8b0*/  IMAD.MOV.U32 R23, RZ, RZ, R34 ;  /* 0x000000ffff177224 */ /* 0x000fe200078e0022 */
[C---:B----4-:R-:W-:Y:S01]  /*2c8c0*/  LOP3.LUT R14, R34.reuse, 0x7ffffff0, RZ, 0xc0, !PT ;  /* 0x7ffffff0220e7812 */ /* 0x050fe200078ec0ff */
[----:B------:R-:W-:Y:S01]  /*2c8d0*/  VIADD R34, R34, 0x1 ;  /* 0x0000000122227836 */ /* 0x000fe20000000000 */
[----:B--2---:R-:W-:Y:S02]  /*2c8e0*/  LOP3.LUT R17, R29, 0xffff, RZ, 0xc0, !PT ;  /* 0x0000ffff1d117812 */ /* 0x004fe400078ec0ff */
[----:B------:R-:W-:Y:S02]  /*2c8f0*/  LOP3.LUT R13, R32, 0xffff, RZ, 0xc0, !PT ;  /* 0x0000ffff200d7812 */ /* 0x000fe400078ec0ff */
[----:B------:R-:W-:-:S02]  /*2c900*/  LOP3.LUT R16, R17, 0xf, RZ, 0xc0, !PT ;  /* 0x0000000f11107812 */ /* 0x000fc400078ec0ff */
[C---:B------:R-:W-:Y:S02]  /*2c910*/  LOP3.LUT R22, R13.reuse, 0x7, RZ, 0xc0, !PT ;  /* 0x000000070d167812 */ /* 0x040fe400078ec0ff */
[----:B------:R-:W-:Y:S01]  /*2c920*/  MOV R28, RZ ;  /* 0x000000ff001c7202 */ /* 0x000fe20000000f00 */
[----:B------:R-:W-:Y:S01]  /*2c930*/  VIADD R16, R16, 0xffffffff ;  /* 0xffffffff10107836 */ /* 0x000fe20000000000 */
[----:B------:R-:W-:Y:S02]  /*2c940*/  ISETP.NE.AND P4, PT, R34, R35, PT ;  /* 0x000000232200720c */ /* 0x000fe40003f85270 */
[----:B------:R-:W-:Y:S02]  /*2c950*/  LOP3.LUT R13, R13, 0x3, RZ, 0xc0, !PT ;  /* 0x000000030d0d7812 */ /* 0x000fe400078ec0ff */
[----:B------:R-:W-:-:S09]  /*2c960*/  IADD3 R22, PT, PT, R22, -0x1, RZ ;  /* 0xffffffff16167810 */ /* 0x000fd20007ffe0ff */
.L_x_664:
[----:B------:R-:W-:Y:S02]  /*2c970*/  ISETP.GE.U32.AND P0, PT, R33, 0xf, PT ;  /* 0x0000000f2100780c */ /* 0x000fe40003f06070 */
[----:B------:R-:W-:Y:S02]  /*2c980*/  CS2R R44, SRZ ;  /* 0x00000000002c7805 */ /* 0x000fe4000001ff00 */
[----:B------:R-:W-:-:S09]  /*2c990*/  MOV R12, RZ ;  /* 0x000000ff000c7202 */ /* 0x000fd20000000f00 */
[----:B------:R-:W-:Y:S05]  /*2c9a0*/  @!P0 BRA `(.L_x_657) ;  /* 0x0000000400648947 */ /* 0x000fea0003800000 */
[----:B------:R-:W-:Y:S01]  /*2c9b0*/  IMAD.MOV.U32 R61, RZ, RZ, RZ ;  /* 0x000000ffff3d7224 */ /* 0x000fe200078e00ff */
[----:B------:R-:W-:-:S07]  /*2c9c0*/  CS2R R44, SRZ ;  /* 0x00000000002c7805 */ /* 0x000fce000001ff00 */
.L_x_658:
[----:B------:R-:W0:Y:S01]  /*2c9d0*/  LDC R24, c[0x0][0x404] ;  /* 0x00010100ff187b82 */ /* 0x000e220000000800 */
[----:B------:R-:W-:-:S05]  /*2c9e0*/  IADD3 R19, PT, PT, R15, R61, RZ ;  /* 0x0000003d0f137210 */ /* 0x000fca0007ffe0ff */
[----:B------:R-:W-:-:S05]  /*2c9f0*/  IMAD R12, R19, 0x8, R0 ;  /* 0x00000008130c7824 */ /* 0x000fca00078e0200 */
[----:B------:R-:W2:Y:S04]  /*2ca00*/  LDL.64 R54, [R12] ;  /* 0x000000000c367983 */ /* 0x000ea80000100a00 */
[----:B------:R-:W3:Y:S04]  /*2ca10*/  LDL.64 R48, [R12+0x8] ;  /* 0x000008000c307983 */ /* 0x000ee80000100a00 */
[----:B------:R-:W4:Y:S04]  /*2ca20*/  LDL.64 R42, [R12+0x10] ;  /* 0x000010000c2a7983 */ /* 0x000f280000100a00 */
[----:B------:R-:W4:Y:S01]  /*2ca30*/  LDL.64 R26, [R12+0x18] ;  /* 0x000018000c1a7983 */ /* 0x000f220000100a00 */
[----:B0-----:R-:W-:-:S03]  /*2ca40*/  IMAD R21, R61, R24, R28 ;  /* 0x000000183d157224 */ /* 0x001fc600078e021c */
[----:B------:R-:W4:Y:S02]  /*2ca50*/  LDL.64 R18, [R12+0x20] ;  /* 0x000020000c127983 */ /* 0x000f240000100a00 */
[C---:B------:R-:W-:Y:S01]  /*2ca60*/  LEA R50, R21.reuse, R10, 0x3 ;  /* 0x0000000a15327211 */ /* 0x040fe200078e18ff */
[----:B------:R-:W-:-:S05]  /*2ca70*/  IMAD.IADD R21, R21, 0x1, R24 ;  /* 0x0000000115157824 */ /* 0x000fca00078e0218 */
[----:B------:R-:W2:Y:S01]  /*2ca80*/  LDL.64 R50, [R50] ;  /* 0x0000000032327983 */ /* 0x000ea20000100a00 */
[C---:B------:R-:W-:Y:S01]  /*2ca90*/  LEA R46, R21.reuse, R10, 0x3 ;  /* 0x0000000a152e7211 */ /* 0x040fe200078e18ff */
[----:B------:R-:W-:-:S05]  /*2caa0*/  IMAD.IADD R21, R21, 0x1, R24 ;  /* 0x0000000115157824 */ /* 0x000fca00078e0218 */
[----:B------:R-:W3:Y:S01]  /*2cab0*/  LDL.64 R46, [R46] ;  /* 0x000000002e2e7983 */ /* 0x000ee20000100a00 */
[C---:B------:R-:W-:Y:S01]  /*2cac0*/  LEA R40, R21.reuse, R10, 0x3 ;  /* 0x0000000a15287211 */ /* 0x040fe200078e18ff */
[----:B------:R-:W-:-:S05]  /*2cad0*/  IMAD.IADD R21, R21, 0x1, R24 ;  /* 0x0000000115157824 */ /* 0x000fca00078e0218 */
[----:B------:R-:W4:Y:S01]  /*2cae0*/  LDL.64 R40, [R40] ;  /* 0x0000000028287983 */ /* 0x000f220000100a00 */
[C---:B------:R-:W-:Y:S01]  /*2caf0*/  LEA R20, R21.reuse, R10, 0x3 ;  /* 0x0000000a15147211 */ /* 0x040fe200078e18ff */
[----:B------:R-:W-:-:S05]  /*2cb00*/  IMAD.IADD R57, R21, 0x1, R24 ;  /* 0x0000000115397824 */ /* 0x000fca00078e0218 */
[----:B------:R-:W4:Y:S01]  /*2cb10*/  LDL.64 R20, [R20] ;  /* 0x0000000014147983 */ /* 0x000f220000100a00 */
[----:B------:R-:W-:-:S06]  /*2cb20*/  LEA R52, R57, R10, 0x3 ;  /* 0x0000000a39347211 */ /* 0x000fcc00078e18ff */
[----:B------:R-:W4:Y:S01]  /*2cb30*/  LDL.64 R52, [R52] ;  /* 0x0000000034347983 */ /* 0x000f220000100a00 */
[----:B------:R-:W-:-:S05]  /*2cb40*/  IMAD.IADD R57, R57, 0x1, R24 ;  /* 0x0000000139397824 */ /* 0x000fca00078e0218 */
[C---:B------:R-:W-:Y:S01]  /*2cb50*/  LEA R36, R57.reuse, R10, 0x3 ;  /* 0x0000000a39247211 */ /* 0x040fe200078e18ff */
[----:B------:R-:W-:Y:S01]  /*2cb60*/  IMAD.IADD R57, R57, 0x1, R24 ;  /* 0x0000000139397824 */ /* 0x000fe200078e0218 */
[----:B--2---:R-:W-:-:S04]  /*2cb70*/  DFMA R50, R54, R50, R44 ;  /* 0x000000323632722b */ /* 0x004fc8000000002c */
[----:B------:R-:W-:-:S04]  /*2cb80*/  LEA R44, R57, R10, 0x3 ;  /* 0x0000000a392c7211 */ /* 0x000fc800078e18ff */
[----:B---3--:R-:W-:Y:S01]  /*2cb90*/  DFMA R46, R48, R46, R50 ;  /* 0x0000002e302e722b */ /* 0x008fe20000000032 */
[----:B------:R-:W-:Y:S01]  /*2cba0*/  IMAD.IADD R57, R57, 0x1, R24 ;  /* 0x0000000139397824 */ /* 0x000fe200078e0218 */
[----:B------:R-:W2:Y:S04]  /*2cbb0*/  LDL.64 R50, [R12+0x28] ;  /* 0x000028000c327983 */ /* 0x000ea80000100a00 */
[----:B------:R0:W2:Y:S02]  /*2cbc0*/  LDL.64 R48, [R36] ;  /* 0x0000000024307983 */ /* 0x0000a40000100a00 */
[----:B----4-:R-:W-:Y:S02]  /*2cbd0*/  DFMA R40, R42, R40, R46 ;  /* 0x000000282a28722b */ /* 0x010fe4000000002e */
[----:B------:R-:W3:Y:S01]  /*2cbe0*/  LDL.64 R46, [R12+0x30] ;  /* 0x000030000c2e7983 */ /* 0x000ee20000100a00 */
[----:B------:R-:W-:-:S03]  /*2cbf0*/  LEA R54, R57, R10, 0x3 ;  /* 0x0000000a39367211 */ /* 0x000fc600078e18ff */
[----:B------:R-:W3:Y:S01]  /*2cc00*/  LDL.64 R44, [R44] ;  /* 0x000000002c2c7983 */ /* 0x000ee20000100a00 */
[--C-:B------:R-:W-:Y:S01]  /*2cc10*/  IMAD.IADD R57, R57, 0x1, R24.reuse ;  /* 0x0000000139397824 */ /* 0x100fe200078e0218 */
[----:B------:R-:W-:Y:S02]  /*2cc20*/  DFMA R20, R26, R20, R40 ;  /* 0x000000141a14722b */ /* 0x000fe40000000028 */
[----:B------:R-:W4:Y:S04]  /*2cc30*/  LDL.64 R42, [R12+0x38] ;  /* 0x000038000c2a7983 */ /* 0x000f280000100a00 */
[----:B------:R1:W4:Y:S01]  /*2cc40*/  LDL.64 R40, [R54] ;  /* 0x0000000036287983 */ /* 0x0003220000100a00 */
[CC--:B0-----:R-:W-:Y:S01]  /*2cc50*/  LEA R36, R57.reuse, R10.reuse, 0x3 ;  /* 0x0000000a39247211 */ /* 0x0c1fe200078e18ff */
[----:B------:R-:W-:Y:S01]  /*2cc60*/  IMAD.IADD R57, R57, 0x1, R24 ;  /* 0x0000000139397824 */ /* 0x000fe200078e0218 */
[----:B------:R-:W-:Y:S01]  /*2cc70*/  DFMA R52, R18, R52, R20 ;  /* 0x000000341234722b */ /* 0x000fe20000000014 */
[----:B------:R-:W4:Y:S04]  /*2cc80*/  LDL.64 R26, [R12+0x40] ;  /* 0x000040000c1a7983 */ /* 0x000f280000100a00 */
[----:B------:R-:W4:Y:S01]  /*2cc90*/  LDL.64 R20, [R36] ;  /* 0x0000000024147983 */ /* 0x000f220000100a00 */
[----:B------:R-:W-:-:S03]  /*2cca0*/  LEA R58, R57, R10, 0x3 ;  /* 0x0000000a393a7211 */ /* 0x000fc600078e18ff */
[----:B------:R-:W4:Y:S04]  /*2ccb0*/  LDL.64 R18, [R12+0x48] ;  /* 0x000048000c127983 */ /* 0x000f280000100a00 */
[----:B------:R-:W4:Y:S01]  /*2ccc0*/  LDL.64 R58, [R58] ;  /* 0x000000003a3a7983 */ /* 0x000f220000100a00 */
[----:B--2---:R-:W-:Y:S01]  /*2ccd0*/  DFMA R48, R50, R48, R52 ;  /* 0x000000303230722b */ /* 0x004fe20000000034 */
[----:B------:R-:W-:Y:S02]  /*2cce0*/  IMAD.IADD R51, R57, 0x1, R24 ;  /* 0x0000000139337824 */ /* 0x000fe400078e0218 */
[----:B------:R-:W2:Y:S03]  /*2ccf0*/  LDL.64 R52, [R12+0x58] ;  /* 0x000058000c347983 */ /* 0x000ea60000100a00 */
[----:B-1----:R-:W-:-:S02]  /*2cd00*/  LEA R54, R51, R10, 0x3 ;  /* 0x0000000a33367211 */ /* 0x002fc400078e18ff */
[----:B---3--:R-:W-:Y:S01]  /*2cd10*/  DFMA R44, R46, R44, R48 ;  /* 0x0000002c2e2c722b */ /* 0x008fe20000000030 */
[--C-:B------:R-:W-:Y:S01]  /*2cd20*/  IMAD.IADD R51, R51, 0x1, R24.reuse ;  /* 0x0000000133337824 */ /* 0x100fe200078e0218 */
[----:B------:R-:W3:Y:S04]  /*2cd30*/  LDL.64 R56, [R12+0x50] ;  /* 0x000050000c387983 */ /* 0x000ee80000100a00 */
[----:B------:R-:W3:Y:S01]  /*2cd40*/  LDL.64 R54, [R54] ;  /* 0x0000000036367983 */ /* 0x000ee20000100a00 */
[CC--:B------:R-:W-:Y:S01]  /*2cd50*/  LEA R50, R51.reuse, R10.reuse, 0x3 ;  /* 0x0000000a33327211 */ /* 0x0c0fe200078e18ff */
[----:B----4-:R-:W-:Y:S01]  /*2cd60*/  DFMA R40, R42, R40, R44 ;  /* 0x000000282a28722b */ /* 0x010fe2000000002c */
[--C-:B------:R-:W-:Y:S01]  /*2cd70*/  IMAD.IADD R43, R51, 0x1, R24.reuse ;  /* 0x00000001332b7824 */ /* 0x100fe200078e0218 */
[----:B------:R-:W4:Y:S04]  /*2cd80*/  LDL.64 R48, [R12+0x60] ;  /* 0x000060000c307983 */ /* 0x000f280000100a00 */
[----:B------:R-:W2:Y:S01]  /*2cd90*/  LDL.64 R50, [R50] ;  /* 0x0000000032327983 */ /* 0x000ea20000100a00 */
[CC--:B------:R-:W-:Y:S01]  /*2cda0*/  LEA R46, R43.reuse, R10.reuse, 0x3 ;  /* 0x0000000a2b2e7211 */ /* 0x0c0fe200078e18ff */
[----:B------:R-:W-:Y:S01]  /*2cdb0*/  DFMA R20, R26, R20, R40 ;  /* 0x000000141a14722b */ /* 0x000fe20000000028 */
[--C-:B------:R-:W-:Y:S01]  /*2cdc0*/  IMAD.IADD R43, R43, 0x1, R24.reuse ;  /* 0x000000012b2b7824 */ /* 0x100fe200078e0218 */
[----:B------:R-:W4:Y:S04]  /*2cdd0*/  LDL.64 R44, [R12+0x68] ;  /* 0x000068000c2c7983 */ /* 0x000f280000100a00 */
[----:B------:R-:W4:Y:S01]  /*2cde0*/  LDL.64 R46, [R46] ;  /* 0x000000002e2e7983 */ /* 0x000f220000100a00 */
[CC--:B------:R-:W-:Y:S01]  /*2cdf0*/  LEA R42, R43.reuse, R10.reuse, 0x3 ;  /* 0x0000000a2b2a7211 */ /* 0x0c0fe200078e18ff */
[----:B------:R-:W-:Y:S01]  /*2ce00*/  DFMA R58, R18, R58, R20 ;  /* 0x0000003a123a722b */ /* 0x000fe20000000014 */
[--C-:B------:R-:W-:Y:S01]  /*2ce10*/  IMAD.IADD R19, R43, 0x1, R24.reuse ;  /* 0x000000012b137824 */ /* 0x100fe200078e0218 */
[----:B------:R-:W4:Y:S04]  /*2ce20*/  LDL.64 R40, [R12+0x70] ;  /* 0x000070000c287983 */ /* 0x000f280000100a00 */
[----:B------:R-:W4:Y:S01]  /*2ce30*/  LDL.64 R42, [R42] ;  /* 0x000000002a2a7983 */ /* 0x000f220000100a00 */
[C---:B------:R-:W-:Y:S01]  /*2ce40*/  LEA R36, R19.reuse, R10, 0x3 ;  /* 0x0000000a13247211 */ /* 0x040fe200078e18ff */
[----:B------:R-:W-:-:S02]  /*2ce50*/  IMAD.IADD R19, R19, 0x1, R24 ;  /* 0x0000000113137824 */ /* 0x000fc400078e0218 */
[----:B------:R-:W4:Y:S04]  /*2ce60*/  LDL.64 R20, [R12+0x78] ;  /* 0x000078000c147983 */ /* 0x000f280000100a00 */
[----:B------:R-:W4:Y:S01]  /*2ce70*/  LDL.64 R26, [R36] ;  /* 0x00000000241a7983 */ /* 0x000f220000100a00 */
[----:B------:R-:W-:-:S06]  /*2ce80*/  LEA R19, R19, R10, 0x3 ;  /* 0x0000000a13137211 */ /* 0x000fcc00078e18ff */
[----:B------:R-:W4:Y:S01]  /*2ce90*/  LDL.64 R18, [R19] ;  /* 0x0000000013127983 */ /* 0x000f220000100a00 */
[----:B------:R-:W-:-:S05]  /*2cea0*/  VIADD R61, R61, 0x10 ;  /* 0x000000103d3d7836 */ /* 0x000fca0000000000 */
[----:B------:R-:W-:Y:S01]  /*2ceb0*/  ISETP.NE.AND P0, PT, R61, R14, PT ;  /* 0x0000000e3d00720c */ /* 0x000fe20003f05270 */
[----:B---3--:R-:W-:-:S08]  /*2cec0*/  DFMA R54, R56, R54, R58 ;  /* 0x000000363836722b */ /* 0x008fd0000000003a */
[----:B--2---:R-:W-:-:S08]  /*2ced0*/  DFMA R50, R52, R50, R54 ;  /* 0x000000323432722b */ /* 0x004fd00000000036 */
[----:B----4-:R-:W-:-:S08]  /*2cee0*/  DFMA R46, R48, R46, R50 ;  /* 0x0000002e302e722b */ /* 0x010fd00000000032 */
[----:B------:R-:W-:-:S08]  /*2cef0*/  DFMA R42, R44, R42, R46 ;  /* 0x0000002a2c2a722b */ /* 0x000fd0000000002e */
[----:B------:R-:W-:-:S08]  /*2cf00*/  DFMA R26, R40, R26, R42 ;  /* 0x0000001a281a722b */ /* 0x000fd0000000002a */
[----:B------:R-:W-:Y:S01]  /*2cf10*/  DFMA R44, R20, R18, R26 ;  /* 0x00000012142c722b */ /* 0x000fe2000000001a */
[----:B------:R-:W-:Y:S10]  /*2cf20*/  @P0 BRA `(.L_x_658) ;  /* 0xfffffff800a80947 */ /* 0x000ff4000383ffff */
[----:B------:R-:W-:-:S07]  /*2cf30*/  MOV R12, R14 ;  /* 0x0000000e000c7202 */ /* 0x000fce0000000f00 */
.L_x_657:
[----:B------:R-:W-:-:S13]  /*2cf40*/  LOP3.LUT P0, RZ, R23, 0xf, RZ, 0xc0, !PT ;  /* 0x0000000f17ff7812 */ /* 0x000fda000780c0ff */
[----:B------:R-:W-:Y:S05]  /*2cf50*/  @!P0 BRA `(.L_x_659) ;  /* 0x00000004009c8947 */ /* 0x000fea0003800000 */
[----:B------:R-:W-:Y:S02]  /*2cf60*/  ISETP.GE.U32.AND P0, PT, R16, 0x7, PT ;  /* 0x000000071000780c */ /* 0x000fe40003f06070 */
[----:B------:R-:W-:-:S11]  /*2cf70*/  LOP3.LUT P1, RZ, R17, 0x7, RZ, 0xc0, !PT ;  /* 0x0000000711ff7812 */ /* 0x000fd6000782c0ff */
[----:B------:R-:W-:Y:S05]  /*2cf80*/  @!P0 BRA `(.L_x_660) ;  /* 0x0000000000b88947 */ /* 0x000fea0003800000 */
[----:B------:R-:W0:Y:S01]  /*2cf90*/  LDC R49, c[0x0][0x404] ;  /* 0x00010100ff317b82 */ /* 0x000e220000000800 */
[C---:B------:R-:W-:Y:S01]  /*2cfa0*/  IMAD.IADD R19, R15.reuse, 0x1, R12 ;  /* 0x000000010f137824 */ /* 0x040fe200078e020c */
[----:B------:R-:W-:-:S04]  /*2cfb0*/  IADD3 R24, PT, PT, R15, R12, RZ ;  /* 0x0000000c0f187210 */ /* 0x000fc80007ffe0ff */
[----:B------:R-:W-:-:S05]  /*2cfc0*/  LEA R19, R19, R0, 0x3 ;  /* 0x0000000013137211 */ /* 0x000fca00078e18ff */
[----:B------:R1:W2:Y:S01]  /*2cfd0*/  LDL.64 R50, [R19] ;  /* 0x0000000013327983 */ /* 0x0002a20000100a00 */
[----:B0-----:R-:W-:-:S04]  /*2cfe0*/  IMAD R18, R12, R49, R28 ;  /* 0x000000310c127224 */ /* 0x001fc800078e021c */
[C---:B------:R-:W-:Y:S02]  /*2cff0*/  IMAD R46, R18.reuse, 0x8, R10 ;  /* 0x00000008122e7824 */ /* 0x040fe400078e020a */
[----:B------:R-:W-:-:S04]  /*2d000*/  IMAD.IADD R18, R18, 0x1, R49 ;  /* 0x0000000112127824 */ /* 0x000fc800078e0231 */
[----:B------:R-:W2:Y:S01]  /*2d010*/  LDL.64 R46, [R46] ;  /* 0x000000002e2e7983 */ /* 0x000ea20000100a00 */
[----:B------:R-:W-:Y:S01]  /*2d020*/  IMAD R58, R18, 0x8, R10 ;  /* 0x00000008123a7824 */ /* 0x000fe200078e020a */
[----:B------:R-:W-:-:S05]  /*2d030*/  LEA R24, R24, R1, 0x3 ;  /* 0x0000000118187211 */ /* 0x000fca00078e18ff */
[----:B------:R-:W3:Y:S04]  /*2d040*/  LDL.64 R42, [R24+0xf3e0] ;  /* 0x00f3e000182a7983 */ /* 0x000ee80000100a00 */
[----:B------:R-:W3:Y:S01]  /*2d050*/  LDL.64 R58, [R58] ;  /* 0x000000003a3a7983 */ /* 0x000ee20000100a00 */
[----:B------:R-:W-:-:S03]  /*2d060*/  IADD3 R18, PT, PT, R18, R49, RZ ;  /* 0x0000003112127210 */ /* 0x000fc60007ffe0ff */
[----:B------:R-:W4:Y:S02]  /*2d070*/  LDL.64 R40, [R24+0xf3e8] ;  /* 0x00f3e80018287983 */ /* 0x000f240000100a00 */
[C-C-:B------:R-:W-:Y:S01]  /*2d080*/  IMAD R26, R18.reuse, 0x8, R10.reuse ;  /* 0x00000008121a7824 */ /* 0x140fe200078e020a */
[-C--:B------:R-:W-:Y:S01]  /*2d090*/  IADD3 R18, PT, PT, R18, R49.reuse, RZ ;  /* 0x0000003112127210 */ /* 0x080fe20007ffe0ff */
[----:B------:R-:W4:Y:S04]  /*2d0a0*/  LDL.64 R20, [R24+0xf3f0] ;  /* 0x00f3f00018147983 */ /* 0x000f280000100a00 */
[----:B------:R-:W4:Y:S01]  /*2d0b0*/  LDL.64 R26, [R26] ;  /* 0x000000001a1a7983 */ /* 0x000f220000100a00 */
[C---:B-1----:R-:W-:Y:S01]  /*2d0c0*/  IMAD R19, R18.reuse, 0x8, R10 ;  /* 0x0000000812137824 */ /* 0x042fe200078e020a */
[----:B------:R-:W-:-:S02]  /*2d0d0*/  IADD3 R36, PT, PT, R18, R49, RZ ;  /* 0x0000003112247210 */ /* 0x000fc40007ffe0ff */
[----:B------:R-:W4:Y:S04]  /*2d0e0*/  LDL.64 R56, [R24+0xf3f8] ;  /* 0x00f3f80018387983 */ /* 0x000f280000100a00 */
[----:B------:R-:W4:Y:S01]  /*2d0f0*/  LDL.64 R18, [R19] ;  /* 0x0000000013127983 */ /* 0x000f220000100a00 */
[C-C-:B------:R-:W-:Y:S01]  /*2d100*/  IMAD R54, R36.reuse, 0x8, R10.reuse ;  /* 0x0000000824367824 */ /* 0x140fe200078e020a */
[-C--:B------:R-:W-:Y:S02]  /*2d110*/  IADD3 R36, PT, PT, R36, R49.reuse, RZ ;  /* 0x0000003124247210 */ /* 0x080fe40007ffe0ff */
[----:B------:R-:W4:Y:S04]  /*2d120*/  LDL.64 R52, [R24+0xf400] ;  /* 0x00f4000018347983 */ /* 0x000f280000100a00 */
[----:B------:R-:W4:Y:S01]  /*2d130*/  LDL.64 R54, [R54] ;  /* 0x0000000036367983 */ /* 0x000f220000100a00 */
[----:B--2---:R-:W-:Y:S01]  /*2d140*/  DFMA R44, R50, R46, R44 ;  /* 0x0000002e322c722b */ /* 0x004fe2000000002c */
[C---:B------:R-:W-:Y:S01]  /*2d150*/  IMAD R50, R36.reuse, 0x8, R10 ;  /* 0x0000000824327824 */ /* 0x040fe200078e020a */
[----:B------:R-:W-:-:S05]  /*2d160*/  IADD3 R36, PT, PT, R36, R49, RZ ;  /* 0x0000003124247210 */ /* 0x000fca0007ffe0ff */
[----:B------:R-:W2:Y:S01]  /*2d170*/  LDL.64 R50, [R50] ;  /* 0x0000000032327983 */ /* 0x000ea20000100a00 */
[C-C-:B------:R-:W-:Y:S01]  /*2d180*/  IMAD R46, R36.reuse, 0x8, R10.reuse ;  /* 0x00000008242e7824 */ /* 0x140fe200078e020a */
[----:B---3--:R-:W-:Y:S01]  /*2d190*/  DFMA R58, R42, R58, R44 ;  /* 0x0000003a2a3a722b */ /* 0x008fe2000000002c */
[----:B------:R-:W-:Y:S02]  /*2d1a0*/  IADD3 R43, PT, PT, R36, R49, RZ ;  /* 0x00000031242b7210 */ /* 0x000fe40007ffe0ff */
[----:B------:R-:W3:Y:S04]  /*2d1b0*/  LDL.64 R48, [R24+0xf408] ;  /* 0x00f4080018307983 */ /* 0x000ee80000100a00 */
[----:B------:R-:W3:Y:S01]  /*2d1c0*/  LDL.64 R46, [R46] ;  /* 0x000000002e2e7983 */ /* 0x000ee20000100a00 */
[----:B------:R-:W-:-:S03]  /*2d1d0*/  IMAD R36, R43, 0x8, R10 ;  /* 0x000000082b247824 */ /* 0x000fc600078e020a */
[----:B------:R-:W3:Y:S04]  /*2d1e0*/  LDL.64 R42, [R24+0xf410] ;  /* 0x00f41000182a7983 */ /* 0x000ee80000100a00 */
[----:B------:R-:W3:Y:S01]  /*2d1f0*/  LDL.64 R44, [R36] ;  /* 0x00000000242c7983 */ /* 0x000ee20000100a00 */
[----:B----4-:R-:W-:-:S08]  /*2d200*/  DFMA R26, R40, R26, R58 ;  /* 0x0000001a281a722b */ /* 0x010fd0000000003a */
[----:B------:R-:W-:-:S08]  /*2d210*/  DFMA R18, R20, R18, R26 ;  /* 0x000000121412722b */ /* 0x000fd0000000001a */
[----:B------:R-:W-:Y:S01]  /*2d220*/  DFMA R18, R56, R54, R18 ;  /* 0x000000363812722b */ /* 0x000fe20000000012 */
[----:B------:R-:W-:-:S07]  /*2d230*/  IADD3 R12, PT, PT, R12, 0x8, RZ ;  /* 0x000000080c0c7810 */ /* 0x000fce0007ffe0ff */
[----:B--2---:R-:W-:-:S08]  /*2d240*/  DFMA R18, R52, R50, R18 ;  /* 0x000000323412722b */ /* 0x004fd00000000012 */
[----:B---3--:R-:W-:-:S08]  /*2d250*/  DFMA R18, R48, R46, R18 ;  /* 0x0000002e3012722b */ /* 0x008fd00000000012 */
[----:B------:R-:W-:-:S11]  /*2d260*/  DFMA R44, R42, R44, R18 ;  /* 0x0000002c2a2c722b */ /* 0x000fd60000000012 */
.L_x_660:
[----:B------:R-:W-:Y:S05]  /*2d270*/  @!P1 BRA `(.L_x_659) ;  /* 0x0000000000d49947 */ /* 0x000fea0003800000 */
[----:B------:R-:W-:Y:S02]  /*2d280*/  ISETP.GE.U32.AND P0, PT, R22, 0x3, PT ;  /* 0x000000031600780c */ /* 0x000fe40003f06070 */
[----:B------:R-:W-:-:S11]  /*2d290*/  ISETP.NE.AND P1, PT, R13, RZ, PT ;  /* 0x000000ff0d00720c */ /* 0x000fd60003f25270 */
[----:B------:R-:W-:Y:S05]  /*2d2a0*/  @!P0 BRA `(.L_x_661) ;  /* 0x0000000000688947 */ /* 0x000fea0003800000 */
[----:B------:R-:W0:Y:S01]  /*2d2b0*/  LDC R21, c[0x0][0x404] ;  /* 0x00010100ff157b82 */ /* 0x000e220000000800 */
[C---:B------:R-:W-:Y:S01]  /*2d2c0*/  IMAD.IADD R19, R15.reuse, 0x1, R12 ;  /* 0x000000010f137824 */ /* 0x040fe200078e020c */
[----:B------:R-:W-:-:S04]  /*2d2d0*/  IADD3 R18, PT, PT, R15, R12, RZ ;  /* 0x0000000c0f127210 */ /* 0x000fc80007ffe0ff */
[----:B------:R-:W-:Y:S02]  /*2d2e0*/  LEA R19, R19, R0, 0x3 ;  /* 0x0000000013137211 */ /* 0x000fe400078e18ff */
[----:B------:R-:W-:-:S03]  /*2d2f0*/  LEA R24, R18, R1, 0x3 ;  /* 0x0000000112187211 */ /* 0x000fc600078e18ff */
[----:B------:R-:W2:Y:S04]  /*2d300*/  LDL.64 R50, [R19] ;  /* 0x0000000013327983 */ /* 0x000ea80000100a00 */
[----:B------:R-:W3:Y:S04]  /*2d310*/  LDL.64 R46, [R24+0xf3e0] ;  /* 0x00f3e000182e7983 */ /* 0x000ee80000100a00 */
[----:B------:R-:W4:Y:S01]  /*2d320*/  LDL.64 R40, [R24+0xf3e8] ;  /* 0x00f3e80018287983 */ /* 0x000f220000100a00 */
[----:B0-----:R-:W-:-:S04]  /*2d330*/  IMAD R20, R12, R21, R28 ;  /* 0x000000150c147224 */ /* 0x001fc800078e021c */
[C---:B------:R-:W-:Y:S02]  /*2d340*/  IMAD R48, R20.reuse, 0x8, R10 ;  /* 0x0000000814307824 */ /* 0x040fe400078e020a */
[----:B------:R-:W-:-:S04]  /*2d350*/  IMAD.IADD R20, R20, 0x1, R21 ;  /* 0x0000000114147824 */ /* 0x000fc800078e0215 */
[----:B------:R-:W2:Y:S01]  /*2d360*/  LDL.64 R48, [R48] ;  /* 0x0000000030307983 */ /* 0x000ea20000100a00 */
[C---:B------:R-:W-:Y:S01]  /*2d370*/  IMAD R36, R20.reuse, 0x8, R10 ;  /* 0x0000000814247824 */ /* 0x040fe200078e020a */
[----:B------:R-:W-:-:S04]  /*2d380*/  IADD3 R20, PT, PT, R20, R21, RZ ;  /* 0x0000001514147210 */ /* 0x000fc80007ffe0ff */
[----:B------:R-:W3:Y:S01]  /*2d390*/  LDL.64 R42, [R36] ;  /* 0x00000000242a7983 */ /* 0x000ee20000100a00 */
[C---:B------:R-:W-:Y:S01]  /*2d3a0*/  IMAD R52, R20.reuse, 0x8, R10 ;  /* 0x0000000814347824 */ /* 0x040fe200078e020a */
[----:B------:R-:W-:-:S04]  /*2d3b0*/  IADD3 R21, PT, PT, R20, R21, RZ ;  /* 0x0000001514157210 */ /* 0x000fc80007ffe0ff */
[----:B------:R-:W4:Y:S01]  /*2d3c0*/  LDL.64 R26, [R52] ;  /* 0x00000000341a7983 */ /* 0x000f220000100a00 */
[----:B------:R-:W-:-:S03]  /*2d3d0*/  IMAD R18, R21, 0x8, R10 ;  /* 0x0000000815127824 */ /* 0x000fc600078e020a */
[----:B------:R-:W4:Y:S04]  /*2d3e0*/  LDL.64 R20, [R24+0xf3f0] ;  /* 0x00f3f00018147983 */ /* 0x000f280000100a00 */
[----:B------:R-:W4:Y:S01]  /*2d3f0*/  LDL.64 R18, [R18] ;  /* 0x0000000012127983 */ /* 0x000f220000100a00 */
[----:B------:R-:W-:Y:S01]  /*2d400*/  IADD3 R12, PT, PT, R12, 0x4, RZ ;  /* 0x000000040c0c7810 */ /* 0x000fe20007ffe0ff */
[----:B--2---:R-:W-:-:S08]  /*2d410*/  DFMA R48, R50, R48, R44 ;  /* 0x000000303230722b */ /* 0x004fd0000000002c */
[----:B---3--:R-:W-:-:S08]  /*2d420*/  DFMA R42, R46, R42, R48 ;  /* 0x0000002a2e2a722b */ /* 0x008fd00000000030 */
[----:B----4-:R-:W-:-:S08]  /*2d430*/  DFMA R26, R40, R26, R42 ;  /* 0x0000001a281a722b */ /* 0x010fd0000000002a */
[----:B------:R-:W-:-:S11]  /*2d440*/  DFMA R44, R20, R18, R26 ;  /* 0x00000012142c722b */ /* 0x000fd6000000001a */
.L_x_661:
[----:B------:R-:W-:Y:S05]  /*2d450*/  @!P1 BRA `(.L_x_659) ;  /* 0x00000000005c9947 */ /* 0x000fea0003800000 */
[----:B------:R-:W0:Y:S01]  /*2d460*/  LDC R24, c[0x0][0x404] ;  /* 0x00010100ff187b82 */ /* 0x000e220000000800 */
[----:B------:R-:W-:-:S05]  /*2d470*/  IMAD.IADD R19, R15, 0x1, R12 ;  /* 0x000000010f137824 */ /* 0x000fca00078e020c */
[----:B------:R-:W-:-:S06]  /*2d480*/  LEA R20, R19, R0, 0x3 ;  /* 0x0000000013147211 */ /* 0x000fcc00078e18ff */
        /* <DEDUP_REMOVED lines=9> */
[----:B------:R-:W-:-:S03]  /*2d520*/  IADD3 R19, PT, PT, R27, R24, RZ ;  /* 0x000000181b137210 */ /* 0x000fc60007ffe0ff */
[----:B------:R-:W-:Y:S01]  /*2d530*/  IMAD.U32 R12, R12, 0x8, R1 ;  /* 0x000000080c0c7824 */ /* 0x000fe200078e0001 */
[----:B------:R-:W-:-:S04]  /*2d540*/  LEA R26, R19, R10, 0x3 ;  /* 0x0000000a131a7211 */ /* 0x000fc800078e18ff */
[----:B------:R-:W2:Y:S03]  /*2d550*/  LDL.64 R40, [R12+0xf3e0] ;  /* 0x00f3e0000c287983 */ /* 0x000ea60000100a00 */
[----:B------:R-:W-:Y:S01]  /*2d560*/  @P0 IADD3 R19, PT, PT, R19, R24, RZ ;  /* 0x0000001813130210 */ /* 0x000fe20007ffe0ff */
[----:B------:R-:W2:Y:S04]  /*2d570*/  LDL.64 R26, [R26] ;  /* 0x000000001a1a7983 */ /* 0x000ea80000100a00 */
[----:B------:R-:W-:Y:S01]  /*2d580*/  @P0 IMAD R19, R19, 0x8, R10 ;  /* 0x0000000813130824 */ /* 0x000fe200078e020a */
[----:B------:R-:W3:Y:S05]  /*2d590*/  @P0 LDL.64 R20, [R12+0xf3e8] ;  /* 0x00f3e8000c140983 */ /* 0x000eea0000100a00 */
[----:B------:R-:W3:Y:S01]  /*2d5a0*/  @P0 LDL.64 R18, [R19] ;  /* 0x0000000013120983 */ /* 0x000ee20000100a00 */
[----:B--2---:R-:W-:-:S08]  /*2d5b0*/  DFMA R44, R40, R26, R44 ;  /* 0x0000001a282c722b */ /* 0x004fd0000000002c */
[----:B---3--:R-:W-:-:S11]  /*2d5c0*/  @P0 DFMA R44, R20, R18, R44 ;  /* 0x00000012142c022b */ /* 0x008fd6000000002c */
.L_x_659:
[----:B------:R-:W0:Y:S02]  /*2d5d0*/  LDC R12, c[0x0][0x404] ;  /* 0x00010100ff0c7b82 */ /* 0x000e240000000800 */
[----:B0-----:R-:W-:-:S05]  /*2d5e0*/  IMAD R12, R23, R12, R28 ;  /* 0x0000000c170c7224 */ /* 0x001fca00078e021c */
        /* <DEDUP_REMOVED lines=24> */
.L_x_663:
[----:B------:R-:W-:Y:S05]  /*2d770*/  BSYNC.RECONVERGENT B1 ;  /* 0x0000000000017941 */ /* 0x000fea0003800200 */
.L_x_662:
[----:B------:R-:W0:Y:S01]  /*2d780*/  LDC R27, c[0x0][0x404] ;  /* 0x00010100ff1b7b82 */ /* 0x000e220000000800 */
[----:B------:R-:W-:Y:S01]  /*2d790*/  LEA R19, R12, R1, 0x3 ;  /* 0x000000010c137211 */ /* 0x000fe200078e18ff */
[----:B------:R-:W-:-:S04]  /*2d7a0*/  VIADD R28, R28, 0x1 ;  /* 0x000000011c1c7836 */ /* 0x000fc80000000000 */
[----:B------:R1:W-:Y:S01]  /*2d7b0*/  STL.64 [R19+0x14520], R20 ;  /* 0x0145201413007387 */ /* 0x0003e20000100a00 */
[----:B0-----:R-:W-:-:S13]  /*2d7c0*/  ISETP.NE.AND P0, PT, R28, R27, PT ;  /* 0x0000001b1c00720c */ /* 0x001fda0003f05270 */
[----:B-1----:R-:W-:Y:S05]  /*2d7d0*/  @P0 BRA `(.L_x_664) ;  /* 0xfffffff000640947 */ /* 0x002fea000383ffff */
[----:B------:R-:W-:Y:S01]  /*2d7e0*/  MOV R33, R23 ;  /* 0x0000001700217202 */ /* 0x000fe20000000f00 */
[----:B------:R-:W-:Y:S06]  /*2d7f0*/  @P4 BRA `(.L_x_665) ;  /* 0xfffffff000104947 */ /* 0x000fec000383ffff */
.L_x_592:
[----:B0--3--:R-:W-:Y:S01]  /*2d800*/  IMAD.MOV.U32 R13, RZ, RZ, RZ ;  /* 0x000000ffff0d7224 */ /* 0x009fe200078e00ff */
[----:B----4-:R-:W-:Y:S02]  /*2d810*/  PRMT R14, RZ, 0x7610, R14 ;  /* 0x00007610ff0e7816 */ /* 0x010fe4000000000e */
[----:B------:R-:W-:-:S07]  /*2d820*/  PRMT R15, RZ, 0x7610, R15 ;  /* 0x00007610ff0f7816 */ /* 0x000fce000000000f */
.L_x_671:
[----:B0-----:R-:W0:Y:S01]  /*2d830*/  LDC R16, c[0x0][0x408] ;  /* 0x00010200ff107b82 */ /* 0x001e220000000800 */
[----:B--2---:R-:W-:Y:S01]  /*2d840*/  IADD3 R17, PT, PT, R13, 0x1, RZ ;  /* 0x000000010d117810 */ /* 0x004fe20007ffe0ff */
[----:B---3--:R-:W-:-:S03]  /*2d850*/  IMAD.MOV.U32 R12, RZ, RZ, R13 ;  /* 0x000000ffff0c7224 */ /* 0x008fc600078e000d */
[C---:B------:R-:W-:Y:S02]  /*2d860*/  ISETP.NE.AND P0, PT, R17.reuse, R8, PT ;  /* 0x000000081100720c */ /* 0x040fe40003f05270 */
[----:B------:R-:W-:Y:S02]  /*2d870*/  MOV R13, R17 ;  /* 0x00000011000d7202 */ /* 0x000fe40000000f00 */
[----:B0-----:R-:W-:-:S13]  /*2d880*/  ISETP.GE.AND P1, PT, R17, R16, PT ;  /* 0x000000101100720c */ /* 0x001fda0003f26270 */
[----:B------:R-:W-:Y:S05]  /*2d890*/  @P1 BRA `(.L_x_666) ;  /* 0x00000004004c1947 */ /* 0x000fea0003800000 */
[----:B------:R-:W-:Y:S01]  /*2d8a0*/  IMAD.IADD R18, R31, 0x1, -R12 ;  /* 0x000000011f127824 */ /* 0x000fe200078e0a0c */
[----:B------:R-:W-:Y:S01]  /*2d8b0*/  LOP3.LUT R19, RZ, R12, RZ, 0x33, !PT ;  /* 0x0000000cff137212 */ /* 0x000fe200078e33ff */
[----:B------:R-:W-:-:S03]  /*2d8c0*/  IMAD R21, R12, R16, RZ ;  /* 0x000000100c157224 */ /* 0x000fc600078e02ff */
[----:B------:R-:W-:Y:S02]  /*2d8d0*/  ISETP.GE.U32.AND P1, PT, R18, 0xf, PT ;  /* 0x0000000f1200780c */ /* 0x000fe40003f26070 */
[----:B------:R-:W-:Y:S01]  /*2d8e0*/  IADD3 R17, PT, PT, R19, R16, RZ ;  /* 0x0000001013117210 */ /* 0x000fe20007ffe0ff */
[----:B------:R-:W-:-:S03]  /*2d8f0*/  IMAD.MOV.U32 R16, RZ, RZ, R13 ;  /* 0x000000ffff107224 */ /* 0x000fc600078e000d */
[----:B------:R-:W-:-:S07]  /*2d900*/  LOP3.LUT P2, RZ, R17, 0xf, RZ, 0xc0, !PT ;  /* 0x0000000f11ff7812 */ /* 0x000fce000784c0ff */
[----:B------:R-:W-:Y:S06]  /*2d910*/  @!P1 BRA `(.L_x_667) ;  /* 0x0000000000609947 */ /* 0x000fec0003800000 */
[----:B------:R-:W-:Y:S02]  /*2d920*/  LOP3.LUT R23, R17, 0xfffffff0, RZ, 0xc0, !PT ;  /* 0xfffffff011177812 */ /* 0x000fe400078ec0ff */
[----:B------:R-:W-:-:S07]  /*2d930*/  MOV R16, R13 ;  /* 0x0000000d00107202 */ /* 0x000fce0000000f00 */
.L_x_668:
[----:B0-----:R-:W-:Y:S02]  /*2d940*/  IMAD.IADD R17, R21, 0x1, R16 ;  /* 0x0000000115117824 */ /* 0x001fe400078e0210 */
[----:B------:R-:W-:-:S03]  /*2d950*/  VIADD R16, R16, 0x10 ;  /* 0x0000001010107836 */ /* 0x000fc60000000000 */
[----:B------:R-:W-:Y:S02]  /*2d960*/  LEA R17, R17, R0, 0x3 ;  /* 0x0000000011117211 */ /* 0x000fe400078e18ff */
[----:B------:R-:W-:-:S03]  /*2d970*/  IADD3 R12, PT, PT, R19, R16, RZ ;  /* 0x00000010130c7210 */ /* 0x000fc60007ffe0ff */
[----:B------:R0:W-:Y:S01]  /*2d980*/  STL.64 [R17], RZ ;  /* 0x000000ff11007387 */ /* 0x0001e20000100a00 */
[----:B------:R-:W-:-:S03]  /*2d990*/  ISETP.NE.AND P1, PT, R12, R23, PT ;  /* 0x000000170c00720c */ /* 0x000fc60003f25270 */
        /* <DEDUP_REMOVED lines=16> */
.L_x_667:
[----:B------:R-:W-:Y:S05]  /*2daa0*/  @!P2 BRA `(.L_x_666) ;  /* 0x0000000000c8a947 */ /* 0x000fea0003800000 */
[----:B0-----:R-:W-:-:S05]  /*2dab0*/  LOP3.LUT R17, RZ, R15, RZ, 0x33, !PT ;  /* 0x0000000fff117212 */ /* 0x001fca00078e33ff */
[----:B-1----:R-:W-:-:S05]  /*2dac0*/  IMAD.IADD R17, R30, 0x1, R17 ;  /* 0x000000011e117824 */ /* 0x002fca00078e0211 */
[----:B------:R-:W-:-:S04]  /*2dad0*/  LOP3.LUT R17, R17, 0xf, RZ, 0xc0, !PT ;  /* 0x0000000f11117812 */ /* 0x000fc800078ec0ff */
[C---:B------:R-:W-:Y:S02]  /*2dae0*/  IADD3 R12, PT, PT, R17.reuse, -0x1, RZ ;  /* 0xffffffff110c7810 */ /* 0x040fe40007ffe0ff */
[----:B------:R-:W-:Y:S02]  /*2daf0*/  LOP3.LUT P2, RZ, R17, 0x7, RZ, 0xc0, !PT ;  /* 0x0000000711ff7812 */ /* 0x000fe4000784c0ff */
[----:B------:R-:W-:-:S13]  /*2db00*/  ISETP.GE.U32.AND P1, PT, R12, 0x7, PT ;  /* 0x000000070c00780c */ /* 0x000fda0003f26070 */
[----:B------:R-:W-:Y:S05]  /*2db10*/  @!P1 BRA `(.L_x_669) ;  /* 0x0000000000349947 */ /* 0x000fea0003800000 */
[C---:B------:R-:W-:Y:S01]  /*2db20*/  IMAD.IADD R17, R21.reuse, 0x1, R16 ;  /* 0x0000000115117824 */ /* 0x040fe200078e0210 */
[----:B------:R-:W-:Y:S01]  /*2db30*/  IADD3 R12, PT, PT, R21, R16, RZ ;  /* 0x00000010150c7210 */ /* 0x000fe20007ffe0ff */
[----:B------:R-:W-:Y:S02]  /*2db40*/  VIADD R16, R16, 0x8 ;  /* 0x0000000810107836 */ /* 0x000fe40000000000 */
[----:B------:R-:W-:Y:S01]  /*2db50*/  IMAD R17, R17, 0x8, R0 ;  /* 0x0000000811117824 */ /* 0x000fe200078e0200 */
[----:B------:R-:W-:-:S04]  /*2db60*/  LEA R12, R12, R1, 0x3 ;  /* 0x000000010c0c7211 */ /* 0x000fc800078e18ff */
        /* <DEDUP_REMOVED lines=8> */
.L_x_669:
[----:B------:R-:W-:Y:S05]  /*2dbf0*/  @!P2 BRA `(.L_x_666) ;  /* 0x000000000074a947 */ /* 0x000fea0003800000 */
[----:B0-----:R-:W-:-:S04]  /*2dc00*/  LOP3.LUT R17, RZ, R14, RZ, 0x33, !PT ;  /* 0x0000000eff117212 */ /* 0x001fc800078e33ff */
[----:B------:R-:W-:-:S04]  /*2dc10*/  IADD3 R17, PT, PT, R30, R17, RZ ;  /* 0x000000111e117210 */ /* 0x000fc80007ffe0ff */
[----:B------:R-:W-:-:S04]  /*2dc20*/  LOP3.LUT R17, R17, 0xffff, RZ, 0xc0, !PT ;  /* 0x0000ffff11117812 */ /* 0x000fc800078ec0ff */
[C---:B------:R-:W-:Y:S02]  /*2dc30*/  LOP3.LUT R12, R17.reuse, 0x7, RZ, 0xc0, !PT ;  /* 0x00000007110c7812 */ /* 0x040fe400078ec0ff */
[----:B------:R-:W-:-:S03]  /*2dc40*/  LOP3.LUT R18, R17, 0x3, RZ, 0xc0, !PT ;  /* 0x0000000311127812 */ /* 0x000fc600078ec0ff */
[----:B------:R-:W-:Y:S01]  /*2dc50*/  VIADD R12, R12, 0xffffffff ;  /* 0xffffffff0c0c7836 */ /* 0x000fe20000000000 */
[----:B------:R-:W-:-:S04]  /*2dc60*/  ISETP.NE.AND P2, PT, R18, RZ, PT ;  /* 0x000000ff1200720c */ /* 0x000fc80003f45270 */
[----:B------:R-:W-:-:S13]  /*2dc70*/  ISETP.GE.U32.AND P1, PT, R12, 0x3, PT ;  /* 0x000000030c00780c */ /* 0x000fda0003f26070 */
[----:B------:R-:W-:Y:S05]  /*2dc80*/  @!P1 BRA `(.L_x_670) ;  /* 0x0000000000249947 */ /* 0x000fea0003800000 */
[C---:B------:R-:W-:Y:S01]  /*2dc90*/  IADD3 R17, PT, PT, R21.reuse, R16, RZ ;  /* 0x0000001015117210 */ /* 0x040fe20007ffe0ff */
[----:B------:R-:W-:Y:S01]  /*2dca0*/  IMAD.IADD R12, R21, 0x1, R16 ;  /* 0x00000001150c7824 */ /* 0x000fe200078e0210 */
[----:B------:R-:W-:Y:S02]  /*2dcb0*/  IADD3 R16, PT, PT, R16, 0x4, RZ ;  /* 0x0000000410107810 */ /* 0x000fe40007ffe0ff */
[----:B------:R-:W-:Y:S01]  /*2dcc0*/  LEA R17, R17, R0, 0x3 ;  /* 0x0000000011117211 */ /* 0x000fe200078e18ff */
[----:B------:R-:W-:-:S04]  /*2dcd0*/  IMAD.U32 R12, R12, 0x8, R1 ;  /* 0x000000080c0c7824 */ /* 0x000fc800078e0001 */
[----:B------:R0:W-:Y:S04]  /*2dce0*/  STL.64 [R17], RZ ;  /* 0x000000ff11007387 */ /* 0x0001e80000100a00 */
[----:B------:R0:W-:Y:S04]  /*2dcf0*/  STL.64 [R12+0xf3e0], RZ ;  /* 0x00f3e0ff0c007387 */ /* 0x0001e80000100a00 */
[----:B------:R0:W-:Y:S04]  /*2dd00*/  STL.64 [R12+0xf3e8], RZ ;  /* 0x00f3e8ff0c007387 */ /* 0x0001e80000100a00 */
[----:B------:R0:W-:Y:S02]  /*2dd10*/  STL.64 [R12+0xf3f0], RZ ;  /* 0x00f3f0ff0c007387 */ /* 0x0001e40000100a00 */
.L_x_670:
[----:B------:R-:W-:Y:S05]  /*2dd20*/  @!P2 BRA `(.L_x_666) ;  /* 0x000000000028a947 */ /* 0x000fea0003800000 */
[----:B0-----:R-:W-:Y:S01]  /*2dd30*/  IMAD.IADD R17, R21, 0x1, R16 ;  /* 0x0000000115117824 */ /* 0x001fe200078e0210 */
[----:B------:R-:W-:-:S04]  /*2dd40*/  ISETP.NE.AND P1, PT, R18, 0x1, PT ;  /* 0x000000011200780c */ /* 0x000fc80003f25270 */
[----:B------:R-:W-:-:S05]  /*2dd50*/  LEA R17, R17, R0, 0x3 ;  /* 0x0000000011117211 */ /* 0x000fca00078e18ff */
[----:B------:R2:W-:Y:S04]  /*2dd60*/  STL.64 [R17], RZ ;  /* 0x000000ff11007387 */ /* 0x0005e80000100a00 */
[----:B------:R-:W-:Y:S05]  /*2dd70*/  @!P1 BRA `(.L_x_666) ;  /* 0x0000000000149947 */ /* 0x000fea0003800000 */
[----:B------:R-:W-:Y:S01]  /*2dd80*/  ISETP.NE.AND P1, PT, R18, 0x2, PT ;  /* 0x000000021200780c */ /* 0x000fe20003f25270 */
[----:B------:R-:W-:-:S05]  /*2dd90*/  IMAD.IADD R12, R21, 0x1, R16 ;  /* 0x00000001150c7824 */ /* 0x000fca00078e0210 */
[----:B------:R-:W-:-:S05]  /*2dda0*/  LEA R12, R12, R1, 0x3 ;  /* 0x000000010c0c7211 */ /* 0x000fca00078e18ff */
[----:B------:R3:W-:Y:S04]  /*2ddb0*/  STL.64 [R12+0xf3e0], RZ ;  /* 0x00f3e0ff0c007387 */ /* 0x0007e80000100a00 */
[----:B------:R3:W-:Y:S02]  /*2ddc0*/  @P1 STL.64 [R12+0xf3e8], RZ ;  /* 0x00f3e8ff0c001387 */ /* 0x0007e40000100a00 */
.L_x_666:
[----:B------:R-:W-:Y:S01]  /*2ddd0*/  VIADD R15, R15, 0x1 ;  /* 0x000000010f0f7836 */ /* 0x000fe20000000000 */
[----:B------:R-:W-:Y:S01]  /*2dde0*/  IADD3 R14, PT, PT, R14, 0x1, RZ ;  /* 0x000000010e0e7810 */ /* 0x000fe20007ffe0ff */
[----:B------:R-:W-:Y:S06]  /*2ddf0*/  @P0 BRA `(.L_x_671) ;  /* 0xfffffff8008c0947 */ /* 0x000fec000383ffff */
[----:B------:R-:W4:Y:S04]  /*2de00*/  LDL.64 R52, [R1+0xf3d8] ;  /* 0x00f3d80001347983 */ /* 0x000f280000100a00 */
[----:B------:R-:W2:Y:S01]  /*2de10*/  LDL.64 R18, [R1+0x16500] ;  /* 0x0165000001127983 */ /* 0x000ea20000100a00 */
[----:B0--3--:R-:W-:Y:S01]  /*2de20*/  IMAD.MOV.U32 R12, RZ, RZ, 0x1 ;  /* 0x00000001ff0c7424 */ /* 0x009fe200078e00ff */
[----:B------:R-:W-:Y:S01]  /*2de30*/  BSSY.RECONVERGENT B1, `(.L_x_672) ;  /* 0x0000014000017945 */ /* 0x000fe20003800200 */
[----:B----4-:R-:W0:Y:S01]  /*2de40*/  MUFU.RCP64H R13, R53 ;  /* 0x00000035000d7308 */ /* 0x010e220000001800 */
[----:B--2---:R-:W-:-:S03]  /*2de50*/  FSETP.GEU.AND P1, PT, |R19|, 6.5827683646048100446e-37, PT ;  /* 0x036000001300780b */ /* 0x004fc60003f2e200 */
        /* <DEDUP_REMOVED lines=15> */
[----:B-1---5:R-:W-:Y:S05]  /*2df50*/  CALL.REL.NOINC `($__internal_1_$__cuda_sm20_div_rn_f64_full) ;  /* 0x0000006c005c7944 */ /* 0x022fea0003c00000 */
[----:B------:R-:W-:-:S07]  /*2df60*/  IMAD.MOV.U32 R21, RZ, RZ, R19 ;  /* 0x000000ffff157224 */ /* 0x000fce00078e0013 */
.L_x_673:
[----:B------:R-:W-:Y:S05]  /*2df70*/  BSYNC.RECONVERGENT B1 ;  /* 0x0000000000017941 */ /* 0x000fea0003800200 */
.L_x_672:
[----:B-----5:R-:W0:Y:S01]  /*2df80*/  LDC R39, c[0x0][0x408] ;  /* 0x00010200ff277b82 */ /* 0x020e220000000800 */
[----:B------:R2:W-:Y:S01]  /*2df90*/  STL.64 [R1+0x16698], R20 ;  /* 0x0166981401007387 */ /* 0x0005e20000100a00 */
[----:B------:R-:W-:Y:S01]  /*2dfa0*/  MOV R16, 0x1 ;  /* 0x0000000100107802 */ /* 0x000fe20000000f00 */
[----:B------:R-:W-:Y:S01]  /*2dfb0*/  IMAD.MOV.U32 R14, RZ, RZ, RZ ;  /* 0x000000ffff0e7224 */ /* 0x000fe200078e00ff */
[----:B------:R-:W-:Y:S02]  /*2dfc0*/  PRMT R13, RZ, 0x7610, R13 ;  /* 0x00007610ff0d7816 */ /* 0x000fe4000000000d */
[----:B------:R-:W-:Y:S02]  /*2dfd0*/  PRMT R12, RZ, 0x7610, R12 ;  /* 0x00007610ff0c7816 */ /* 0x000fe4000000000c */
[----:B0-2---:R-:W-:-:S07]  /*2dfe0*/  VIMNMX R39, PT, PT, R39, 0x2, !PT ;  /* 0x0000000227277848 */ /* 0x005fce0007fe0100 */
.L_x_681:
[----:B------:R-:W0:Y:S01]  /*2dff0*/  LDC R15, c[0x0][0x408] ;  /* 0x00010200ff0f7b82 */ /* 0x000e220000000800 */
[----:B------:R-:W-:Y:S01]  /*2e000*/  ISETP.GE.U32.AND P0, PT, R14, 0xf, PT ;  /* 0x0000000f0e00780c */ /* 0x000fe20003f06070 */
[----:B------:R-:W-:Y:S01]  /*2e010*/  VIADD R36, R13, 0x1 ;  /* 0x000000010d247836 */ /* 0x000fe20000000000 */
[----:B------:R-:W-:Y:S01]  /*2e020*/  MOV R14, R16 ;  /* 0x00000010000e7202 */ /* 0x000fe20000000f00 */
[----:B------:R-:W-:Y:S01]  /*2e030*/  IMAD.MOV.U32 R24, RZ, RZ, RZ ;  /* 0x000000ffff187224 */ /* 0x000fe200078e00ff */
[----:B------:R-:W-:Y:S02]  /*2e040*/  IADD3 R38, PT, PT, R12, 0x1, RZ ;  /* 0x000000010c267810 */ /* 0x000fe40007ffe0ff */
[----:B------:R-:W-:Y:S01]  /*2e050*/  LOP3.LUT P1, RZ, R14, 0xf, RZ, 0xc0, !PT ;  /* 0x0000000f0eff7812 */ /* 0x000fe2000782c0ff */
[----:B0-----:R-:W-:Y:S01]  /*2e060*/  IMAD R15, R16, R15, RZ ;  /* 0x0000000f100f7224 */ /* 0x001fe200078e02ff */
[----:B------:R-:W-:-:S05]  /*2e070*/  CS2R R16, SRZ ;  /* 0x0000000000107805 */ /* 0x000fca000001ff00 */
[----:B------:R-:W-:Y:S06]  /*2e080*/  @!P0 BRA `(.L_x_674) ;  /* 0x0000000000e48947 */ /* 0x000fec0003800000 */
[----:B------:R-:W-:Y:S01]  /*2e090*/  HFMA2 R56, -RZ, RZ, 0, 0 ;  /* 0x00000000ff387431 */ /* 0x000fe200000001ff */
[----:B------:R-:W-:Y:S02]  /*2e0a0*/  LOP3.LUT R24, R14, 0x7ffffff0, RZ, 0xc0, !PT ;  /* 0x7ffffff00e187812 */ /* 0x000fe400078ec0ff */
[----:B------:R-:W-:-:S07]  /*2e0b0*/  CS2R R16, SRZ ;  /* 0x0000000000107805 */ /* 0x000fce000001ff00 */
.L_x_675:
[----:B------:R-:W-:Y:S01]  /*2e0c0*/  IMAD.IADD R57, R15, 0x1, R56 ;  /* 0x000000010f397824 */ /* 0x000fe200078e0238 */
[----:B------:R-:W-:-:S03]  /*2e0d0*/  LEA R58, R56, R25, 0x3 ;  /* 0x00000019383a7211 */ /* 0x000fc600078e18ff */
[----:B------:R-:W-:Y:S02]  /*2e0e0*/  IMAD R57, R57, 0x8, R0 ;  /* 0x0000000839397824 */ /* 0x000fe400078e0200 */
        /* <DEDUP_REMOVED lines=9> */
[----:B-1----:R-:W5:Y:S04]  /*2e180*/  LDL.64 R30, [R57+0x20] ;  /* 0x00002000391e7983 */ /* 0x002f680000100a00 */
        /* <DEDUP_REMOVED lines=10> */
[----:B------:R-:W2:Y:S04]  /*2e230*/  LDL.64 R12, [R58+0x40] ;  /* 0x000040003a0c7983 */ /* 0x000ea80000100a00 */
        /* <DEDUP_REMOVED lines=19> */
[----:B------:R-:W-:-:S04]  /*2e370*/  IADD3 R56, PT, PT, R56, 0x10, RZ ;  /* 0x0000001038387810 */ /* 0x000fc80007ffe0ff */
[----:B------:R-:W-:Y:S01]  /*2e380*/  ISETP.NE.AND P0, PT, R56, R24, PT ;  /* 0x000000183800720c */ /* 0x000fe20003f05270 */
[----:B--2---:R-:W-:-:S08]  /*2e390*/  DFMA R12, R16, R12, R48 ;  /* 0x0000000c100c722b */ /* 0x004fd00000000030 */
[----:B----4-:R-:W-:-:S08]  /*2e3a0*/  DFMA R12, R20, R18, R12 ;  /* 0x00000012140c722b */ /* 0x010fd0000000000c */
[----:B-----5:R-:W-:-:S08]  /*2e3b0*/  DFMA R12, R26, R22, R12 ;  /* 0x000000161a0c722b */ /* 0x020fd0000000000c */
[----:B---3--:R-:W-:-:S08]  /*2e3c0*/  DFMA R12, R30, R28, R12 ;  /* 0x0000001c1e0c722b */ /* 0x008fd0000000000c */
[----:B------:R-:W-:-:S08]  /*2e3d0*/  DFMA R12, R34, R32, R12 ;  /* 0x00000020220c722b */ /* 0x000fd0000000000c */
[----:B------:R-:W-:-:S08]  /*2e3e0*/  DFMA R12, R42, R40, R12 ;  /* 0x000000282a0c722b */ /* 0x000fd0000000000c */
[----:B------:R-:W-:-:S08]  /*2e3f0*/  DFMA R12, R46, R44, R12 ;  /* 0x0000002c2e0c722b */ /* 0x000fd0000000000c */
[----:B------:R-:W-:Y:S01]  /*2e400*/  DFMA R16, R54, R50, R12 ;  /* 0x000000323610722b */ /* 0x000fe2000000000c */
[----:B------:R-:W-:Y:S10]  /*2e410*/  @P0 BRA `(.L_x_675) ;  /* 0xfffffffc00280947 */ /* 0x000ff4000383ffff */
.L_x_674:
[----:B------:R-:W-:Y:S02]  /*2e420*/  PRMT R13, R36, 0x7610, R13 ;  /* 0x00007610240d7816 */ /* 0x000fe4000000000d */
[----:B------:R-:W-:Y:S01]  /*2e430*/  PRMT R12, R38, 0x7610, R12 ;  /* 0x00007610260c7816 */ /* 0x000fe2000000000c */
[----:B------:R-:W-:Y:S06]  /*2e440*/  @!P1 BRA `(.L_x_676) ;  /* 0x00000004003c9947 */ /* 0x000fec0003800000 */
[----:B------:R-:W-:-:S04]  /*2e450*/  LOP3.LUT R19, R12, 0xf, RZ, 0xc0, !PT ;  /* 0x0000000f0c137812 */ /* 0x000fc800078ec0ff */
[C---:B------:R-:W-:Y:S01]  /*2e460*/  LOP3.LUT P1, RZ, R19.reuse, 0x7, RZ, 0xc0, !PT ;  /* 0x0000000713ff7812 */ /* 0x040fe2000782c0ff */
[----:B------:R-:W-:-:S05]  /*2e470*/  VIADD R18, R19, 0xffffffff ;  /* 0xffffffff13127836 */ /* 0x000fca0000000000 */
[----:B------:R-:W-:-:S13]  /*2e480*/  ISETP.GE.U32.AND P0, PT, R18, 0x7, PT ;  /* 0x000000071200780c */ /* 0x000fda0003f06070 */
[----:B------:R-:W-:Y:S05]  /*2e490*/  @!P0 BRA `(.L_x_677) ;  /* 0x0000000000788947 */ /* 0x000fea0003800000 */
[C---:B------:R-:W-:Y:S01]  /*2e4a0*/  IADD3 R19, PT, PT, R15.reuse, R24, RZ ;  /* 0x000000180f137210 */ /* 0x040fe20007ffe0ff */
[----:B------:R-:W-:Y:S02]  /*2e4b0*/  IMAD R36, R24, 0x8, R25 ;  /* 0x0000000818247824 */ /* 0x000fe400078e0219 */
[----:B------:R-:W-:Y:S01]  /*2e4c0*/  IMAD.IADD R18, R15, 0x1, R24 ;  /* 0x000000010f127824 */ /* 0x000fe200078e0218 */
[----:B------:R-:W-:Y:S02]  /*2e4d0*/  LEA R56, R19, R0, 0x3 ;  /* 0x0000000013387211 */ /* 0x000fe400078e18ff */
[----:B------:R-:W2:Y:S04]  /*2e4e0*/  LDL.64 R54, [R36] ;  /* 0x0000000024367983 */ /* 0x000ea80000100a00 */
[----:B------:R-:W2:Y:S01]  /*2e4f0*/  LDL.64 R56, [R56] ;  /* 0x0000000038387983 */ /* 0x000ea20000100a00 */
[----:B------:R-:W-:-:S03]  /*2e500*/  LEA R38, R18, R1, 0x3 ;  /* 0x0000000112267211 */ /* 0x000fc600078e18ff */
        /* <DEDUP_REMOVED lines=10> */
[----:B-1----:R-:W5:Y:S04]  /*2e5b0*/  LDL.64 R30, [R36+0x30] ;  /* 0x00003000241e7983 */ /* 0x002f680000100a00 */
        /* <DEDUP_REMOVED lines=12> */
.L_x_677:
        /* <DEDUP_REMOVED lines=8> */
[C---:B------:R-:W-:Y:S01]  /*2e700*/  IMAD.IADD R19, R15.reuse, 0x1, R24 ;  /* 0x000000010f137824 */ /* 0x040fe200078e0218 */
[----:B------:R-:W-:Y:S02]  /*2e710*/  LEA R38, R24, R25, 0x3 ;  /* 0x0000001918267211 */ /* 0x000fe400078e18ff */
[----:B------:R-:W-:Y:S01]  /*2e720*/  IADD3 R18, PT, PT, R15, R24, RZ ;  /* 0x000000180f127210 */ /* 0x000fe20007ffe0ff */
[----:B-1----:R-:W-:Y:S02]  /*2e730*/  IMAD R30, R19, 0x8, R0 ;  /* 0x00000008131e7824 */ /* 0x002fe400078e0200 */
[----:B------:R-:W2:Y:S04]  /*2e740*/  LDL.64 R28, [R38] ;  /* 0x00000000261c7983 */ /* 0x000ea80000100a00 */
[----:B------:R-:W2:Y:S01]  /*2e750*/  LDL.64 R30, [R30] ;  /* 0x000000001e1e7983 */ /* 0x000ea20000100a00 */
[----:B------:R-:W-:-:S03]  /*2e760*/  IMAD.U32 R40, R18, 0x8, R1 ;  /* 0x0000000812287824 */ /* 0x000fc600078e0001 */
[----:B------:R-:W3:Y:S04]  /*2e770*/  LDL.64 R32, [R38+0x8] ;  /* 0x0000080026207983 */ /* 0x000ee80000100a00 */
[----:B------:R-:W3:Y:S04]  /*2e780*/  LDL.64 R34, [R40+0xf3e0] ;  /* 0x00f3e00028227983 */ /* 0x000ee80000100a00 */
[----:B------:R-:W4:Y:S04]  /*2e790*/  LDL.64 R26, [R38+0x10] ;  /* 0x00001000261a7983 */ /* 0x000f280000100a00 */
[----:B------:R-:W4:Y:S04]  /*2e7a0*/  LDL.64 R22, [R40+0xf3e8] ;  /* 0x00f3e80028167983 */ /* 0x000f280000100a00 */
[----:B------:R-:W5:Y:S04]  /*2e7b0*/  LDL.64 R20, [R38+0x18] ;  /* 0x0000180026147983 */ /* 0x000f680000100a00 */
[----:B------:R-:W5:Y:S01]  /*2e7c0*/  LDL.64 R18, [R40+0xf3f0] ;  /* 0x00f3f00028127983 */ /* 0x000f620000100a00 */
[----:B------:R-:W-:Y:S01]  /*2e7d0*/  IADD3 R24, PT, PT, R24, 0x4, RZ ;  /* 0x0000000418187810 */ /* 0x000fe20007ffe0ff */
[----:B--2---:R-:W-:-:S08]  /*2e7e0*/  DFMA R28, R30, R28, R16 ;  /* 0x0000001c1e1c722b */ /* 0x004fd00000000010 */
[----:B---3--:R-:W-:-:S08]  /*2e7f0*/  DFMA R28, R34, R32, R28 ;  /* 0x00000020221c722b */ /* 0x008fd0000000001c */
[----:B----4-:R-:W-:-:S08]  /*2e800*/  DFMA R22, R22, R26, R28 ;  /* 0x0000001a1616722b */ /* 0x010fd0000000001c */
[----:B-----5:R-:W-:-:S11]  /*2e810*/  DFMA R16, R18, R20, R22 ;  /* 0x000000141210722b */ /* 0x020fd60000000016 */
.L_x_678:
        /* <DEDUP_REMOVED lines=9> */
[----:B------:R-:W-:Y:S01]  /*2e8b0*/  IADD3 R24, PT, PT, R15, R24, RZ ;  /* 0x000000180f187210 */ /* 0x000fe20007ffe0ff */
[----:B------:R-:W2:Y:S01]  /*2e8c0*/  LDL.64 R20, [R28+0x8] ;  /* 0x000008001c147983 */ /* 0x000ea20000100a00 */
[----:B------:R-:W-:-:S03]  /*2e8d0*/  ISETP.NE.AND P0, PT, R36, 0x2, PT ;  /* 0x000000022400780c */ /* 0x000fc60003f05270 */
[----:B------:R-:W-:-:S05]  /*2e8e0*/  IMAD.U32 R24, R24, 0x8, R1 ;  /* 0x0000000818187824 */ /* 0x000fca00078e0001 */
[----:B------:R-:W2:Y:S05]  /*2e8f0*/  LDL.64 R18, [R24+0xf3e0] ;  /* 0x00f3e00018127983 */ /* 0x000eaa0000100a00 */
[----:B------:R-:W3:Y:S04]  /*2e900*/  @P0 LDL.64 R26, [R28+0x10] ;  /* 0x000010001c1a0983 */ /* 0x000ee80000100a00 */
[----:B------:R-:W3:Y:S01]  /*2e910*/  @P0 LDL.64 R22, [R24+0xf3e8] ;  /* 0x00f3e80018160983 */ /* 0x000ee20000100a00 */
[----:B--2---:R-:W-:-:S08]  /*2e920*/  DFMA R16, R18, R20, R16 ;  /* 0x000000141210722b */ /* 0x004fd00000000010 */
[----:B---3--:R-:W-:-:S11]  /*2e930*/  @P0 DFMA R16, R22, R26, R16 ;  /* 0x0000001a1610022b */ /* 0x008fd60000000010 */
.L_x_676:
[----:B------:R-:W-:-:S05]  /*2e940*/  IADD3 R15, PT, PT, R14, R15, RZ ;  /* 0x0000000f0e0f7210 */ /* 0x000fca0007ffe0ff */
[----:B------:R-:W-:-:S05]  /*2e950*/  IMAD R15, R15, 0x8, R0 ;  /* 0x000000080f0f7824 */ /* 0x000fca00078e0200 */
        /* <DEDUP_REMOVED lines=26> */
.L_x_680:
[----:B------:R-:W-:Y:S05]  /*2eb00*/  BSYNC.RECONVERGENT B1 ;  /* 0x0000000000017941 */ /* 0x000fea0003800200 */
.L_x_679:
[C---:B------:R-:W-:Y:S01]  /*2eb10*/  IMAD R15, R14.reuse, 0x8, R1 ;  /* 0x000000080e0f7824 */ /* 0x040fe200078e0201 */
[----:B------:R-:W-:-:S04]  /*2eb20*/  IADD3 R16, PT, PT, R14, 0x1, RZ ;  /* 0x000000010e107810 */ /* 0x000fc80007ffe0ff */
[----:B------:R0:W-:Y:S01]  /*2eb30*/  STL.64 [R15+0x16698], R20 ;  /* 0x016698140f007387 */ /* 0x0001e20000100a00 */
[----:B------:R-:W-:-:S13]  /*2eb40*/  ISETP.NE.AND P0, PT, R16, R39, PT ;  /* 0x000000271000720c */ /* 0x000fda0003f05270 */
[----:B0-----:R-:W-:Y:S05]  /*2eb50*/  @P0 BRA `(.L_x_681) ;  /* 0xfffffff400240947 */ /* 0x001fea000383ffff */
[----:B------:R-:W0:Y:S02]  /*2eb60*/  LDC R13, c[0x0][0x408] ;  /* 0x00010200ff0d7b82 */ /* 0x000e240000000800 */
[----:B0-----:R-:W-:-:S04]  /*2eb70*/  VIADD R40, R13, 0xffffffff ;  /* 0xffffffff0d287836 */ /* 0x001fc80000000000 */
[----:B------:R-:W-:-:S05]  /*2eb80*/  IMAD R13, R40, R13, R40 ;  /* 0x0000000d280d7224 */ /* 0x000fca00078e0228 */
[----:B------:R-:W-:-:S05]  /*2eb90*/  LEA R16, R13, R0, 0x3 ;  /* 0x000000000d107211 */ /* 0x000fca00078e18ff */
[----:B------:R-:W2:Y:S01]  /*2eba0*/  LDL.64 R12, [R16] ;  /* 0x00000000100c7983 */ /* 0x000ea20000100a00 */
[----:B------:R-:W-:Y:S01]  /*2ebb0*/  BSSY.RECONVERGENT B0, `(.L_x_682) ;  /* 0x0000053000007945 */ /* 0x000fe20003800200 */
[----:B------:R-:W-:Y:S02]  /*2ebc0*/  MOV R20, 0xfffffc01 ;  /* 0xfffffc0100147802 */ /* 0x000fe40000000f00 */
[----:B--2---:R-:W-:Y:S01]  /*2ebd0*/  ISETP.GT.AND P0, PT, R13, 0xfffff, PT ;  /* 0x000fffff0d00780c */ /* 0x004fe20003f04270 */
[----:B------:R-:W-:Y:S01]  /*2ebe0*/  IMAD.MOV.U32 R14, RZ, RZ, R12 ;  /* 0x000000ffff0e7224 */ /* 0x000fe200078e000c */
[----:B------:R-:W-:Y:S01]  /*2ebf0*/  MOV R15, R13 ;  /* 0x0000000d000f7202 */ /* 0x000fe20000000f00 */
[----:B------:R-:W-:-:S10]  /*2ec00*/  IMAD.MOV.U32 R21, RZ, RZ, R13 ;  /* 0x000000ffff157224 */ /* 0x000fd400078e000d */
[----:B------:R-:W-:Y:S01]  /*2ec10*/  @!P0 DMUL R14, R14, 1.80143985094819840000e+16 ;  /* 0x435000000e0e8828 */ /* 0x000fe20000000000 */
[----:B------:R-:W-:-:S09]  /*2ec20*/  @!P0 IMAD.MOV.U32 R20, RZ, RZ, -0x435 ;  /* 0xfffffbcbff148424 */ /* 0x000fd200078e00ff */
[----:B------:R-:W-:Y:S02]  /*2ec30*/  @!P0 MOV R21, R15 ;  /* 0x0000000f00158202 */ /* 0x000fe40000000f00 */
[----:B------:R-:W-:-:S03]  /*2ec40*/  @!P0 MOV R12, R14 ;  /* 0x0000000e000c8202 */ /* 0x000fc60000000f00 */
[----:B------:R-:W-:-:S05]  /*2ec50*/  VIADD R13, R21, 0xffffffff ;  /* 0xffffffff150d7836 */ /* 0x000fca0000000000 */
[----:B------:R-:W-:-:S13]  /*2ec60*/  ISETP.GT.U32.AND P1, PT, R13, 0x7feffffe, PT ;  /* 0x7feffffe0d00780c */ /* 0x000fda0003f24070 */
[----:B------:R-:W-:Y:S05]  /*2ec70*/  @P1 BRA `(.L_x_683) ;  /* 0x0000000400001947 */ /* 0x000fea0003800000 */
[----:B------:R-:W-:Y:S01]  /*2ec80*/  LOP3.LUT R13, R21, 0xfffff, RZ, 0xc0, !PT ;  /* 0x000fffff150d7812 */ /* 0x000fe200078ec0ff */
[----:B------:R-:W-:Y:S01]  /*2ec90*/  IMAD.MOV.U32 R14, RZ, RZ, RZ ;  /* 0x000000ffff0e7224 */ /* 0x000fe200078e00ff */
[----:B------:R-:W-:Y:S01]  /*2eca0*/  MOV R26, 0x3ae80f1e ;  /* 0x3ae80f1e001a7802 */ /* 0x000fe20000000f00 */
[----:B------:R-:W-:Y:S01]  /*2ecb0*/  IMAD.MOV.U32 R27, RZ, RZ, 0x3eb1380b ;  /* 0x3eb1380bff1b7424 */ /* 0x000fe200078e00ff */
[----:B------:R-:W-:Y:S01]  /*2ecc0*/  LOP3.LUT R13, R13, 0x3ff00000, RZ, 0xfc, !PT ;  /* 0x3ff000000d0d7812 */ /* 0x000fe200078efcff */
[----:B------:R-:W-:Y:S01]  /*2ecd0*/  IMAD.MOV.U32 R29, RZ, RZ, 0x3ed0ee25 ;  /* 0x3ed0ee25ff1d7424 */ /* 0x000fe200078e00ff */
[----:B------:R-:W-:Y:S01]  /*2ece0*/  MOV R28, 0x8b7a8b04 ;  /* 0x8b7a8b04001c7802 */ /* 0x000fe20000000f00 */
[----:B-1----:R-:W-:Y:S01]  /*2ecf0*/  IMAD.MOV.U32 R30, RZ, RZ, -0x80000000 ;  /* 0x80000000ff1e7424 */ /* 0x002fe200078e00ff */
[----:B------:R-:W-:Y:S02]  /*2ed00*/  ISETP.GE.U32.AND P0, PT, R13, 0x3ff6a09f, PT ;  /* 0x3ff6a09f0d00780c */ /* 0x000fe40003f06070 */
[----:B------:R-:W-:Y:S01]  /*2ed10*/  LEA.HI R20, R21, R20, RZ, 0xc ;  /* 0x0000001415147211 */ /* 0x000fe200078f60ff */
[----:B------:R-:W-:Y:S01]  /*2ed20*/  IMAD.MOV.U32 R21, RZ, RZ, 0x43300000 ;  /* 0x43300000ff157424 */ /* 0x000fe200078e00ff */
[----:B------:R-:W-:-:S09]  /*2ed30*/  MOV R31, 0x43300000 ;  /* 0x43300000001f7802 */ /* 0x000fd20000000f00 */
[----:B------:R-:W-:Y:S01]  /*2ed40*/  @P0 VIADD R15, R13, 0xfff00000 ;  /* 0xfff000000d0f0836 */ /* 0x000fe20000000000 */
[----:B------:R-:W-:-:S04]  /*2ed50*/  @P0 IADD3 R20, PT, PT, R20, 0x1, RZ ;  /* 0x0000000114140810 */ /* 0x000fc80007ffe0ff */
[----:B------:R-:W-:Y:S02]  /*2ed60*/  @P0 MOV R13, R15 ;  /* 0x0000000f000d0202 */ /* 0x000fe40000000f00 */
[----:B------:R-:W-:-:S04]  /*2ed70*/  LOP3.LUT R20, R20, 0x80000000, RZ, 0x3c, !PT ;  /* 0x8000000014147812 */ /* 0x000fc800078e3cff */
[C---:B------:R-:W-:Y:S02]  /*2ed80*/  DADD R22, R12.reuse, 1 ;  /* 0x3ff000000c167429 */ /* 0x040fe40000000000 */
[----:B------:R-:W-:Y:S02]  /*2ed90*/  DADD R12, R12, -1 ;  /* 0xbff000000c0c7429 */ /* 0x000fe40000000000 */
[----:B------:R-:W-:Y:S02]  /*2eda0*/  DADD R20, R20, -R30 ;  /* 0x0000000014147229 */ /* 0x000fe4000000081e */
[----:B------:R-:W0:Y:S01]  /*2edb0*/  MUFU.RCP64H R15, R23 ;  /* 0x00000017000f7308 */ /* 0x000e220000001800 */
[----:B------:R-:W-:Y:S01]  /*2edc0*/  MOV R30, 0xfefa39ef ;  /* 0xfefa39ef001e7802 */ /* 0x000fe20000000f00 */
[----:B------:R-:W-:Y:S01]  /*2edd0*/  IMAD.MOV.U32 R31, RZ, RZ, 0x3fe62e42 ;  /* 0x3fe62e42ff1f7424 */ /* 0x000fe200078e00ff */
[----:B0-----:R-:W-:-:S08]  /*2ede0*/  DFMA R16, -R22, R14, 1 ;  /* 0x3ff000001610742b */ /* 0x001fd0000000010e */
[----:B------:R-:W-:-:S08]  /*2edf0*/  DFMA R16, R16, R16, R16 ;  /* 0x000000101010722b */ /* 0x000fd00000000010 */
[----:B------:R-:W-:-:S08]  /*2ee00*/  DFMA R14, R14, R16, R14 ;  /* 0x000000100e0e722b */ /* 0x000fd0000000000e */
[----:B------:R-:W-:-:S08]  /*2ee10*/  DMUL R16, R12, R14 ;  /* 0x0000000e0c107228 */ /* 0x000fd00000000000 */
[----:B------:R-:W-:-:S08]  /*2ee20*/  DFMA R16, R12, R14, R16 ;  /* 0x0000000e0c10722b */ /* 0x000fd00000000010 */
[----:B------:R-:W-:-:S08]  /*2ee30*/  DMUL R18, R16, R16 ;  /* 0x0000001010127228 */ /* 0x000fd00000000000 */
[----:B------:R-:W-:Y:S01]  /*2ee40*/  DFMA R22, R18, R26, R28 ;  /* 0x0000001a1216722b */ /* 0x000fe2000000001c */
[----:B------:R-:W-:Y:S01]  /*2ee50*/  MOV R26, 0x9f02676f ;  /* 0x9f02676f001a7802 */ /* 0x000fe20000000f00 */
[----:B------:R-:W-:Y:S01]  /*2ee60*/  IMAD.MOV.U32 R27, RZ, RZ, 0x3ef3b266 ;  /* 0x3ef3b266ff1b7424 */ /* 0x000fe200078e00ff */
[----:B------:R-:W-:Y:S01]  /*2ee70*/  MOV R28, 0x923be72d ;  /* 0x923be72d001c7802 */ /* 0x000fe20000000f00 */
[----:B------:R-:W-:-:S04]  /*2ee80*/  IMAD.MOV.U32 R29, RZ, RZ, 0x3f624924 ;  /* 0x3f624924ff1d7424 */ /* 0x000fc800078e00ff */
[----:B------:R-:W-:Y:S01]  /*2ee90*/  DFMA R22, R18, R22, R26 ;  /* 0x000000161216722b */ /* 0x000fe2000000001a */
[----:B------:R-:W-:Y:S01]  /*2eea0*/  MOV R26, 0xa9ab0956 ;  /* 0xa9ab0956001a7802 */ /* 0x000fe20000000f00 */
[----:B------:R-:W-:-:S06]  /*2eeb0*/  IMAD.MOV.U32 R27, RZ, RZ, 0x3f1745cb ;  /* 0x3f1745cbff1b7424 */ /* 0x000fcc00078e00ff */
[----:B------:R-:W-:Y:S01]  /*2eec0*/  DFMA R22, R18, R22, R26 ;  /* 0x000000161216722b */ /* 0x000fe2000000001a */
[----:B------:R-:W-:Y:S01]  /*2eed0*/  MOV R26, 0x2d1b5154 ;  /* 0x2d1b5154001a7802 */ /* 0x000fe20000000f00 */
[----:B------:R-:W-:-:S06]  /*2eee0*/  IMAD.MOV.U32 R27, RZ, RZ, 0x3f3c71c7 ;  /* 0x3f3c71c7ff1b7424 */ /* 0x000fcc00078e00ff */
[----:B------:R-:W-:Y:S02]  /*2eef0*/  DFMA R22, R18, R22, R26 ;  /* 0x000000161216722b */ /* 0x000fe4000000001a */
[----:B------:R-:W-:-:S06]  /*2ef00*/  DADD R26, R12, -R16 ;  /* 0x000000000c1a7229 */ /* 0x000fcc0000000810 */
[----:B------:R-:W-:Y:S01]  /*2ef10*/  DFMA R22, R18, R22, R28 ;  /* 0x000000161216722b */ /* 0x000fe2000000001c */
[----:B------:R-:W-:Y:S01]  /*2ef20*/  IMAD.MOV.U32 R28, RZ, RZ, -0x66665c3c ;  /* 0x9999a3c4ff1c7424 */ /* 0x000fe200078e00ff */
[----:B------:R-:W-:Y:S01]  /*2ef30*/  MOV R29, 0x3f899999 ;  /* 0x3f899999001d7802 */ /* 0x000fe20000000f00 */
[----:B------:R-:W-:-:S05]  /*2ef40*/  DADD R26, R26, R26 ;  /* 0x000000001a1a7229 */ /* 0x000fca000000001a */
[----:B------:R-:W-:Y:S01]  /*2ef50*/  DFMA R22, R18, R22, R28 ;  /* 0x000000161216722b */ /* 0x000fe2000000001c */
[----:B------:R-:W-:Y:S01]  /*2ef60*/  MOV R28, 0x55555554 ;  /* 0x55555554001c7802 */ /* 0x000fe20000000f00 */
[----:B------:R-:W-:Y:S01]  /*2ef70*/  IMAD.MOV.U32 R29, RZ, RZ, 0x3fb55555 ;  /* 0x3fb55555ff1d7424 */ /* 0x000fe200078e00ff */
[----:B------:R-:W-:Y:S02]  /*2ef80*/  DFMA R26, R12, -R16, R26 ;  /* 0x800000100c1a722b */ /* 0x000fe4000000001a */
[----:B------:R-:W-:-:S03]  /*2ef90*/  DFMA R12, R20, R30, R16 ;  /* 0x0000001e140c722b */ /* 0x000fc60000000010 */
[----:B------:R-:W-:Y:S01]  /*2efa0*/  DFMA R22, R18, R22, R28 ;  /* 0x000000161216722b */ /* 0x000fe2000000001c */
[----:B------:R-:W-:Y:S01]  /*2efb0*/  MOV R28, 0xfefa39ef ;  /* 0xfefa39ef001c7802 */ /* 0x000fe20000000f00 */
[----:B------:R-:W-:Y:S01]  /*2efc0*/  IMAD.MOV.U32 R29, RZ, RZ, 0x3fe62e42 ;  /* 0x3fe62e42ff1d7424 */ /* 0x000fe200078e00ff */
[----:B------:R-:W-:Y:S01]  /*2efd0*/  DMUL R26, R14, R26 ;  /* 0x0000001a0e1a7228 */ /* 0x000fe20000000000 */
[----:B------:R-:W-:Y:S01]  /*2efe0*/  MOV R14, 0x3b39803f ;  /* 0x3b39803f000e7802 */ /* 0x000fe20000000f00 */
[----:B------:R-:W-:-:S03]  /*2eff0*/  IMAD.MOV.U32 R15, RZ, RZ, 0x3c7abc9e ;  /* 0x3c7abc9eff0f7424 */ /* 0x000fc600078e00ff */
[----:B------:R-:W-:Y:S02]  /*2f000*/  DMUL R22, R18, R22 ;  /* 0x0000001612167228 */ /* 0x000fe40000000000 */
[----:B------:R-:W-:-:S06]  /*2f010*/  DFMA R28, R20, -R28, R12 ;  /* 0x8000001c141c722b */ /* 0x000fcc000000000c */
[C---:B------:R-:W-:Y:S02]  /*2f020*/  DFMA R22, R16.reuse, R22, R26 ;  /* 0x000000161016722b */ /* 0x040fe4000000001a */
[----:B------:R-:W-:-:S08]  /*2f030*/  DADD R28, -R16, R28 ;  /* 0x00000000101c7229 */ /* 0x000fd0000000011c */
[----:B------:R-:W-:-:S08]  /*2f040*/  DADD R22, R22, -R28 ;  /* 0x0000000016167229 */ /* 0x000fd0000000081c */
[----:B------:R-:W-:-:S08]  /*2f050*/  DFMA R22, R20, R14, R22 ;  /* 0x0000000e1416722b */ /* 0x000fd00000000016 */
[----:B------:R-:W-:Y:S01]  /*2f060*/  DADD R12, R12, R22 ;  /* 0x000000000c0c7229 */ /* 0x000fe20000000016 */
[----:B------:R-:W-:Y:S10]  /*2f070*/  BRA `(.L_x_684) ;  /* 0x0000000000187947 */ /* 0x000ff40003800000 */
.L_x_683:
[----:B------:R-:W-:Y:S01]  /*2f080*/  MOV R12, 0x0 ;  /* 0x00000000000c7802 */ /* 0x000fe20000000f00 */
[----:B------:R-:W-:Y:S01]  /*2f090*/  IMAD.MOV.U32 R13, RZ, RZ, 0x7ff00000 ;  /* 0x7ff00000ff0d7424 */ /* 0x000fe200078e00ff */
[----:B------:R-:W-:-:S05]  /*2f0a0*/  LOP3.LUT P0, RZ, R15, 0x7fffffff, RZ, 0xc0, !PT ;  /* 0x7fffffff0fff7812 */ /* 0x000fca000780c0ff */
[----:B------:R-:W-:-:S10]  /*2f0b0*/  DFMA R12, R14, R12, +INF ;  /* 0x7ff000000e0c742b */ /* 0x000fd4000000000c */
[----:B------:R-:W-:Y:S02]  /*2f0c0*/  FSEL R12, R12, RZ, P0 ;  /* 0x000000ff0c0c7208 */ /* 0x000fe40000000000 */
[----:B------:R-:W-:-:S07]  /*2f0d0*/  FSEL R13, R13, -QNAN , P0 ;  /* 0xfff000000d0d7808 */ /* 0x000fce0000000000 */
.L_x_684:
[----:B------:R-:W-:Y:S05]  /*2f0e0*/  BSYNC.RECONVERGENT B0 ;  /* 0x0000000000007941 */ /* 0x000fea0003800200 */
.L_x_682:
[----:B------:R-:W-:Y:S01]  /*2f0f0*/  LEA R50, R40, R25, 0x3 ;  /* 0x0000001928327211 */ /* 0x000fe200078e18ff */
[----:B------:R-:W0:Y:S05]  /*2f100*/  LDC.64 R16, c[0x0][0x3a0] ;  /* 0x0000e800ff107b82 */ /* 0x000e2a0000000a00 */
[----:B------:R-:W2:Y:S01]  /*2f110*/  LDL.64 R50, [R50] ;  /* 0x0000000032327983 */ /* 0x000ea20000100a00 */
[----:B------:R-:W-:Y:S02]  /*2f120*/  DADD R12, R12, R12 ;  /* 0x000000000c0c7229 */ /* 0x000fe4000000000c */
[----:B------:R-:W3:Y:S01]  /*2f130*/  LDC.64 R18, c[0x0][0x3a8] ;  /* 0x0000ea00ff127b82 */ /* 0x000ee20000000a00 */
[----:B0-----:R-:W-:-:S05]  /*2f140*/  IMAD.WIDE R16, R37, 0x8, R16 ;  /* 0x0000000825107825 */ /* 0x001fca00078e0210 */
[----:B------:R0:W-:Y:S01]  /*2f150*/  STG.E.64 desc[UR8][R16.64], R12 ;  /* 0x0000000c10007986 */ /* 0x0001e2000c101b08 */
[----:B---3--:R-:W-:Y:S01]  /*2f160*/  IMAD.WIDE R18, R37, 0x8, R18 ;  /* 0x0000000825127825 */ /* 0x008fe200078e0212 */
[----:B--2---:R-:W-:-:S07]  /*2f170*/  DMUL R14, R50, R50 ;  /* 0x00000032320e7228 */ /* 0x004fce0000000000 */
[----:B------:R0:W-:Y:S01]  /*2f180*/  STG.E.64 desc[UR8][R18.64], R14 ;  /* 0x0000000e12007986 */ /* 0x0001e2000c101b08 */
[----:B------:R-:W-:Y:S05]  /*2f190*/  @P5 BRA `(.L_x_685) ;  /* 0x0000000800405947 */ /* 0x000fea0003800000 */
[----:B------:R-:W2:Y:S01]  /*2f1a0*/  LDC R38, c[0x0][0x404] ;  /* 0x00010100ff267b82 */ /* 0x000ea20000000800 */
[----:B0-----:R-:W-:Y:S01]  /*2f1b0*/  IMAD.MOV.U32 R13, RZ, RZ, RZ ;  /* 0x000000ffff0d7224 */ /* 0x001fe200078e00ff */
[----:B------:R-:W-:Y:S02]  /*2f1c0*/  PRMT R36, RZ, 0x7610, R36 ;  /* 0x00007610ff247816 */ /* 0x000fe40000000024 */
[----:B------:R-:W-:Y:S01]  /*2f1d0*/  PRMT R47, RZ, 0x7610, R47 ;  /* 0x00007610ff2f7816 */ /* 0x000fe2000000002f */
[----:B--2---:R-:W-:-:S04]  /*2f1e0*/  IMAD R12, R37, R38, RZ ;  /* 0x00000026250c7224 */ /* 0x004fc800078e02ff */
[----:B------:R-:W-:-:S07]  /*2f1f0*/  IMAD R38, R12, R38, RZ ;  /* 0x000000260c267224 */ /* 0x000fce00078e02ff */
.L_x_690:
[----:B------:R-:W0:Y:S02]  /*2f200*/  LDC R41, c[0x0][0x404] ;  /* 0x00010100ff297b82 */ /* 0x000e240000000800 */
[----:B0-2---:R-:W-:-:S05]  /*2f210*/  IMAD R15, R40, R41, R13 ;  /* 0x00000029280f7224 */ /* 0x005fca00078e020d */
[----:B------:R-:W-:-:S06]  /*2f220*/  LEA R15, R15, R10, 0x3 ;  /* 0x0000000a0f0f7211 */ /* 0x000fcc00078e18ff */
[----:B------:R-:W5:Y:S01]  /*2f230*/  LDL.64 R14, [R15] ;  /* 0x000000000f0e7983 */ /* 0x000f620000100a00 */
[C---:B------:R-:W-:Y:S01]  /*2f240*/  ISETP.GE.U32.AND P1, PT, R13.reuse, 0x7, PT ;  /* 0x000000070d00780c */ /* 0x040fe20003f26070 */
[C---:B------:R-:W-:Y:S01]  /*2f250*/  VIADD R16, R13.reuse, 0x1 ;  /* 0x000000010d107836 */ /* 0x040fe20000000000 */
[----:B------:R-:W-:Y:S01]  /*2f260*/  MOV R45, R13 ;  /* 0x0000000d002d7202 */ /* 0x000fe20000000f00 */
[----:B------:R-:W-:Y:S02]  /*2f270*/  IMAD.IADD R44, R38, 0x1, R13 ;  /* 0x00000001262c7824 */ /* 0x000fe400078e020d */
[----:B------:R-:W-:Y:S02]  /*2f280*/  HFMA2 R49, -RZ, RZ, 0, 0 ;  /* 0x00000000ff317431 */ /* 0x000fe400000001ff */
[-C--:B------:R-:W-:Y:S01]  /*2f290*/  IMAD R46, R13, R41.reuse, R38 ;  /* 0x000000290d2e7224 */ /* 0x080fe200078e0226 */
[----:B------:R-:W-:Y:S01]  /*2f2a0*/  MOV R13, R16 ;  /* 0x00000010000d7202 */ /* 0x000fe20000000f00 */
[----:B------:R-:W-:Y:S01]  /*2f2b0*/  VIADD R47, R47, 0x1 ;  /* 0x000000012f2f7836 */ /* 0x000fe20000000000 */
[----:B------:R-:W-:-:S02]  /*2f2c0*/  ISETP.NE.AND P0, PT, R16, R41, PT ;  /* 0x000000291000720c */ /* 0x000fc40003f05270 */
[----:B------:R-:W-:Y:S01]  /*2f2d0*/  LOP3.LUT P2, RZ, R13, 0x7, RZ, 0xc0, !PT ;  /* 0x000000070dff7812 */ /* 0x000fe2000784c0ff */
[----:B------:R-:W-:-:S12]  /*2f2e0*/  @!P1 BRA `(.L_x_686) ;  /* 0x0000000000cc9947 */ /* 0x000fd80003800000 */
[----:B------:R-:W-:Y:S01]  /*2f2f0*/  LOP3.LUT R49, R13, 0xfffffff8, RZ, 0xc0, !PT ;  /* 0xfffffff80d317812 */ /* 0x000fe200078ec0ff */
[----:B------:R-:W-:-:S07]  /*2f300*/  IMAD.MOV.U32 R48, RZ, RZ, RZ ;  /* 0x000000ffff307224 */ /* 0x000fce00078e00ff */
.L_x_687:
[----:B--2---:R-:W-:Y:S01]  /*2f310*/  IMAD R17, R40, R41, R48 ;  /* 0x0000002928117224 */ /* 0x004fe200078e0230 */
        /* <DEDUP_REMOVED lines=8> */
[----:B-1----:R-:W4:Y:S04]  /*2f3a0*/  LDL.64 R30, [R17+0x30] ;  /* 0x00003000111e7983 */ /* 0x002f280000100a00 */
[----:B------:R1:W4:Y:S01]  /*2f3b0*/  LDL.64 R28, [R17+0x38] ;  /* 0x00003800111c7983 */ /* 0x0003220000100a00 */
[----:B------:R-:W-:-:S02]  /*2f3c0*/  IMAD R59, R48, R41, R44 ;  /* 0x00000029303b7224 */ /* 0x000fc400078e022c */
[----:B------:R-:W-:Y:S01]  /*2f3d0*/  IMAD.IADD R19, R46, 0x1, R48 ;  /* 0x000000012e137824 */ /* 0x000fe200078e0230 */
[----:B------:R-:W-:Y:S01]  /*2f3e0*/  IADD3 R48, PT, PT, R48, 0x8, RZ ;  /* 0x0000000830307810 */ /* 0x000fe20007ffe0ff */
[----:B0-----:R-:W-:-:S03]  /*2f3f0*/  IMAD.WIDE R58, R59, 0x8, R20 ;  /* 0x000000083b3a7825 */ /* 0x001fc600078e0214 */
[----:B------:R-:W-:Y:S01]  /*2f400*/  ISETP.NE.AND P1, PT, R48, R49, PT ;  /* 0x000000313000720c */ /* 0x000fe20003f25270 */
[----:B------:R-:W-:-:S04]  /*2f410*/  IMAD.WIDE R20, R19, 0x8, R20 ;  /* 0x0000000813147825 */ /* 0x000fc800078e0214 */
[----:B------:R-:W-:-:S04]  /*2f420*/  IMAD.WIDE.U32 R54, R41, 0x8, R58 ;  /* 0x0000000829367825 */ /* 0x000fc800078e003a */
[----:B------:R-:W-:-:S04]  /*2f430*/  IMAD.WIDE.U32 R34, R41, 0x8, R54 ;  /* 0x0000000829227825 */ /* 0x000fc800078e0036 */
[----:B------:R-:W-:-:S04]  /*2f440*/  IMAD.WIDE.U32 R24, R41, 0x8, R34 ;  /* 0x0000000829187825 */ /* 0x000fc800078e0022 */
[----:B-1----:R-:W-:-:S04]  /*2f450*/  IMAD.WIDE.U32 R16, R41, 0x8, R24 ;  /* 0x0000000829107825 */ /* 0x002fc800078e0018 */
[----:B------:R-:W-:Y:S01]  /*2f460*/  IMAD.WIDE.U32 R18, R41, 0x8, R16 ;  /* 0x0000000829127825 */ /* 0x000fe200078e0010 */
[C---:B--2--5:R-:W-:Y:S02]  /*2f470*/  DMUL R60, R14.reuse, R60 ;  /* 0x0000003c0e3c7228 */ /* 0x064fe40000000000 */
[----:B---3--:R-:W-:-:S05]  /*2f480*/  DMUL R56, R14, R56 ;  /* 0x000000380e387228 */ /* 0x008fca0000000000 */
[----:B------:R-:W-:Y:S01]  /*2f490*/  STG.E.64 desc[UR8][R20.64], R60 ;  /* 0x0000003c14007986 */ /* 0x000fe2000c101b08 */
[----:B----4-:R-:W-:-:S03]  /*2f4a0*/  DMUL R32, R14, R32 ;  /* 0x000000200e207228 */ /* 0x010fc60000000000 */
[----:B------:R0:W-:Y:S01]  /*2f4b0*/  STG.E.64 desc[UR8][R58.64], R60 ;  /* 0x0000003c3a007986 */ /* 0x0001e2000c101b08 */
[----:B------:R-:W-:-:S03]  /*2f4c0*/  DMUL R22, R14, R22 ;  /* 0x000000160e167228 */ /* 0x000fc60000000000 */
[----:B------:R-:W-:Y:S01]  /*2f4d0*/  STG.E.64 desc[UR8][R20.64+0x8], R56 ;  /* 0x0000083814007986 */ /* 0x000fe2000c101b08 */
[----:B------:R-:W-:-:S03]  /*2f4e0*/  DMUL R26, R14, R26 ;  /* 0x0000001a0e1a7228 */ /* 0x000fc60000000000 */
[----:B------:R1:W-:Y:S01]  /*2f4f0*/  STG.E.64 desc[UR8][R54.64], R56 ;  /* 0x0000003836007986 */ /* 0x0003e2000c101b08 */
[----:B------:R-:W-:-:S03]  /*2f500*/  DMUL R42, R14, R42 ;  /* 0x0000002a0e2a7228 */ /* 0x000fc60000000000 */
[----:B------:R2:W-:Y:S01]  /*2f510*/  STG.E.64 desc[UR8][R20.64+0x10], R32 ;  /* 0x0000102014007986 */ /* 0x0005e2000c101b08 */
[C---:B0-----:R-:W-:Y:S01]  /*2f520*/  DMUL R58, R14.reuse, R30 ;  /* 0x0000001e0e3a7228 */ /* 0x041fe20000000000 */
[----:B------:R-:W-:Y:S02]  /*2f530*/  IMAD.WIDE.U32 R30, R41, 0x8, R18 ;  /* 0x00000008291e7825 */ /* 0x000fe400078e0012 */
[----:B------:R2:W-:Y:S01]  /*2f540*/  STG.E.64 desc[UR8][R34.64], R32 ;  /* 0x0000002022007986 */ /* 0x0005e2000c101b08 */
[----:B------:R-:W-:-:S03]  /*2f550*/  DMUL R28, R14, R28 ;  /* 0x0000001c0e1c7228 */ /* 0x000fc60000000000 */
[----:B------:R2:W-:Y:S01]  /*2f560*/  STG.E.64 desc[UR8][R20.64+0x18], R22 ;  /* 0x0000181614007986 */ /* 0x0005e2000c101b08 */
[----:B-1----:R-:W-:-:S03]  /*2f570*/  IMAD.WIDE.U32 R54, R41, 0x8, R30 ;  /* 0x0000000829367825 */ /* 0x002fc600078e001e */
[----:B------:R2:W-:Y:S04]  /*2f580*/  STG.E.64 desc[UR8][R24.64], R22 ;  /* 0x0000001618007986 */ /* 0x0005e8000c101b08 */
        /* <DEDUP_REMOVED lines=9> */
.L_x_686:
[----:B------:R-:W-:Y:S05]  /*2f620*/  @!P2 BRA `(.L_x_688) ;  /* 0x000000040000a947 */ /* 0x000fea0003800000 */
[----:B--2---:R-:W-:-:S04]  /*2f630*/  LOP3.LUT R17, R47, 0x7, RZ, 0xc0, !PT ;  /* 0x000000072f117812 */ /* 0x004fc800078ec0ff */
[C---:B------:R-:W-:Y:S01]  /*2f640*/  LOP3.LUT P2, RZ, R17.reuse, 0x3, RZ, 0xc0, !PT ;  /* 0x0000000311ff7812 */ /* 0x040fe2000784c0ff */
[----:B------:R-:W-:-:S05]  /*2f650*/  VIADD R16, R17, 0xffffffff ;  /* 0xffffffff11107836 */ /* 0x000fca0000000000 */
[----:B------:R-:W-:-:S13]  /*2f660*/  ISETP.GE.U32.AND P1, PT, R16, 0x3, PT ;  /* 0x000000031000780c */ /* 0x000fda0003f26070 */
[----:B------:R-:W-:Y:S05]  /*2f670*/  @!P1 BRA `(.L_x_689) ;  /* 0x00000000006c9947 */ /* 0x000fea0003800000 */
[----:B------:R-:W-:Y:S01]  /*2f680*/  IMAD R17, R40, R41, R49 ;  /* 0x0000002928117224 */ /* 0x000fe200078e0231 */
[----:B------:R-:W0:Y:S04]  /*2f690*/  LDC.64 R28, c[0x0][0x3b0] ;  /* 0x0000ec00ff1c7b82 */ /* 0x000e280000000a00 */
[----:B------:R-:W-:-:S05]  /*2f6a0*/  LEA R32, R17, R10, 0x3 ;  /* 0x0000000a11207211 */ /* 0x000fca00078e18ff */
[----:B-1----:R-:W2:Y:S04]  /*2f6b0*/  LDL.64 R30, [R32] ;  /* 0x00000000201e7983 */ /* 0x002ea80000100a00 */
[----:B------:R-:W3:Y:S04]  /*2f6c0*/  LDL.64 R24, [R32+0x8] ;  /* 0x0000080020187983 */ /* 0x000ee80000100a00 */
[----:B------:R-:W4:Y:S04]  /*2f6d0*/  LDL.64 R18, [R32+0x10] ;  /* 0x0000100020127983 */ /* 0x000f280000100a00 */
[----:B------:R1:W4:Y:S01]  /*2f6e0*/  LDL.64 R20, [R32+0x18] ;  /* 0x0000180020147983 */ /* 0x0003220000100a00 */
[----:B------:R-:W-:-:S02]  /*2f6f0*/  IMAD R27, R49, R41, R44 ;  /* 0x00000029311b7224 */ /* 0x000fc400078e022c */
[----:B------:R-:W-:Y:S01]  /*2f700*/  IMAD.IADD R17, R46, 0x1, R49 ;  /* 0x000000012e117824 */ /* 0x000fe200078e0231 */
[----:B------:R-:W-:Y:S01]  /*2f710*/  IADD3 R49, PT, PT, R49, 0x4, RZ ;  /* 0x0000000431317810 */ /* 0x000fe20007ffe0ff */
[----:B0-----:R-:W-:-:S04]  /*2f720*/  IMAD.WIDE R26, R27, 0x8, R28 ;  /* 0x000000081b1a7825 */ /* 0x001fc800078e021c */
[----:B------:R-:W-:-:S04]  /*2f730*/  IMAD.WIDE R28, R17, 0x8, R28 ;  /* 0x00000008111c7825 */ /* 0x000fc800078e021c */
[----:B------:R-:W-:-:S04]  /*2f740*/  IMAD.WIDE.U32 R22, R41, 0x8, R26 ;  /* 0x0000000829167825 */ /* 0x000fc800078e001a */
        /* <DEDUP_REMOVED lines=14> */
.L_x_689:
[----:B------:R-:W-:Y:S05]  /*2f830*/  @!P2 BRA `(.L_x_688) ;  /* 0x00000000007ca947 */ /* 0x000fea0003800000 */
[C---:B------:R-:W-:Y:S02]  /*2f840*/  LOP3.LUT P1, RZ, R36.reuse, 0x3, RZ, 0xc0, !PT ;  /* 0x0000000324ff7812 */ /* 0x040fe4000782c0ff */
[----:B0-----:R-:W-:-:S04]  /*2f850*/  LOP3.LUT R16, R36, 0x1, RZ, 0xc0, !PT ;  /* 0x0000000124107812 */ /* 0x001fc800078ec0ff */
[----:B------:R-:W-:-:S07]  /*2f860*/  ISETP.NE.U32.AND P2, PT, R16, 0x1, PT ;  /* 0x000000011000780c */ /* 0x000fce0003f45070 */
[--C-:B------:R-:W-:Y:S01]  /*2f870*/  @P1 IMAD.IADD R29, R46, 0x1, R49.reuse ;  /* 0x000000012e1d1824 */ /* 0x100fe200078e0231 */
[----:B------:R-:W0:Y:S01]  /*2f880*/  @P1 LDC.64 R22, c[0x0][0x3b0] ;  /* 0x0000ec00ff161b82 */ /* 0x000e220000000a00 */
[CC--:B------:R-:W-:Y:S02]  /*2f890*/  @P1 IMAD R21, R49.reuse, R41.reuse, R44 ;  /* 0x0000002931151224 */ /* 0x0c0fe400078e022c */
[----:B------:R-:W-:Y:S01]  /*2f8a0*/  @P1 IMAD R19, R40, R41, R49 ;  /* 0x0000002928131224 */ /* 0x000fe200078e0231 */
[----:B------:R-:W-:-:S03]  /*2f8b0*/  @P1 IADD3 R49, PT, PT, R49, 0x2, RZ ;  /* 0x0000000231311810 */ /* 0x000fc60007ffe0ff */
[----:B-1----:R-:W-:Y:S02]  /*2f8c0*/  @P1 IMAD R30, R19, 0x8, R10 ;  /* 0x00000008131e1824 */ /* 0x002fe400078e020a */
[----:B------:R-:W-:-:S03]  /*2f8d0*/  @P2 IMAD R17, R40, R41, R49 ;  /* 0x0000002928112224 */ /* 0x000fc600078e0231 */
[----:B------:R-:W2:Y:S02]  /*2f8e0*/  @P1 LDL.64 R24, [R30] ;  /* 0x000000001e181983 */ /* 0x000ea40000100a00 */
[----:B------:R-:W-:Y:S02]  /*2f8f0*/  @P2 LEA R26, R17, R10, 0x3 ;  /* 0x0000000a111a2211 */ /* 0x000fe400078e18ff */
[----:B------:R-:W3:Y:S01]  /*2f900*/  @P1 LDL.64 R18, [R30+0x8] ;  /* 0x000008001e121983 */ /* 0x000ee20000100a00 */
[----:B------:R-:W1:Y:S03]  /*2f910*/  @P2 LDC.64 R16, c[0x0][0x3b0] ;  /* 0x0000ec00ff102b82 */ /* 0x000e660000000a00 */
[----:B------:R-:W4:Y:S01]  /*2f920*/  @P2 LDL.64 R26, [R26] ;  /* 0x000000001a1a2983 */ /* 0x000f220000100a00 */
[----:B------:R-:W-:Y:S02]  /*2f930*/  @P2 IMAD.IADD R33, R46, 0x1, R49 ;  /* 0x000000012e212824 */ /* 0x000fe400078e0231 */
[----:B0-----:R-:W-:-:S04]  /*2f940*/  @P1 IMAD.WIDE R20, R21, 0x8, R22 ;  /* 0x0000000815141825 */ /* 0x001fc800078e0216 */
[----:B------:R-:W-:-:S04]  /*2f950*/  @P1 IMAD.WIDE R22, R29, 0x8, R22 ;  /* 0x000000081d161825 */ /* 0x000fc800078e0216 */
[----:B------:R-:W-:Y:S02]  /*2f960*/  @P2 IMAD R49, R49, R41, R44 ;  /* 0x0000002931312224 */ /* 0x000fe400078e022c */
[----:B------:R-:W-:Y:S01]  /*2f970*/  @P1 IMAD.WIDE.U32 R28, R41, 0x8, R20 ;  /* 0x00000008291c1825 */ /* 0x000fe200078e0014 */
[C---:B--2--5:R-:W-:Y:S02]  /*2f980*/  @P1 DMUL R24, R14.reuse, R24 ;  /* 0x000000180e181228 */ /* 0x064fe40000000000 */
[C---:B---3--:R-:W-:Y:S02]  /*2f990*/  @P1 DMUL R18, R14.reuse, R18 ;  /* 0x000000120e121228 */ /* 0x048fe40000000000 */
[----:B----4-:R-:W-:-:S03]  /*2f9a0*/  @P2 DMUL R30, R14, R26 ;  /* 0x0000001a0e1e2228 */ /* 0x010fc60000000000 */
[----:B------:R3:W-:Y:S01]  /*2f9b0*/  @P1 STG.E.64 desc[UR8][R22.64], R24 ;  /* 0x0000001816001986 */ /* 0x0007e2000c101b08 */
[----:B-1----:R-:W-:-:S03]  /*2f9c0*/  @P2 IMAD.WIDE R26, R33, 0x8, R16 ;  /* 0x00000008211a2825 */ /* 0x002fc600078e0210 */
[----:B------:R3:W-:Y:S01]  /*2f9d0*/  @P1 STG.E.64 desc[UR8][R20.64], R24 ;  /* 0x0000001814001986 */ /* 0x0007e2000c101b08 */
[----:B------:R-:W-:-:S03]  /*2f9e0*/  @P2 IMAD.WIDE R16, R49, 0x8, R16 ;  /* 0x0000000831102825 */ /* 0x000fc600078e0210 */
[----:B------:R3:W-:Y:S04]  /*2f9f0*/  @P1 STG.E.64 desc[UR8][R22.64+0x8], R18 ;  /* 0x0000081216001986 */ /* 0x0007e8000c101b08 */
[----:B------:R3:W-:Y:S04]  /*2fa00*/  @P1 STG.E.64 desc[UR8][R28.64], R18 ;  /* 0x000000121c001986 */ /* 0x0007e8000c101b08 */
[----:B------:R3:W-:Y:S04]  /*2fa10*/  @P2 STG.E.64 desc[UR8][R26.64], R30 ;  /* 0x0000001e1a002986 */ /* 0x0007e8000c101b08 */
[----:B------:R3:W-:Y:S02]  /*2fa20*/  @P2 STG.E.64 desc[UR8][R16.64], R30 ;  /* 0x0000001e10002986 */ /* 0x0007e4000c101b08 */
.L_x_688:
[----:B0-23--:R-:W0:Y:S01]  /*2fa30*/  LDC.64 R16, c[0x0][0x3b8] ;  /* 0x0000ee00ff107b82 */ /* 0x00de220000000a00 */
[----:B------:R-:W-:Y:S01]  /*2fa40*/  IADD3 R19, PT, PT, R12, R45, RZ ;  /* 0x0000002d0c137210 */ /* 0x000fe20007ffe0ff */
[----:B-----5:R-:W-:Y:S01]  /*2fa50*/  DMUL R14, R50, R14 ;  /* 0x0000000e320e7228 */ /* 0x020fe20000000000 */
[----:B------:R-:W-:-:S03]  /*2fa60*/  VIADD R36, R36, 0x1 ;  /* 0x0000000124247836 */ /* 0x000fc60000000000 */
[----:B0-----:R-:W-:-:S05]  /*2fa70*/  IMAD.WIDE R16, R19, 0x8, R16 ;  /* 0x0000000813107825 */ /* 0x001fca00078e0210 */
[----:B------:R2:W-:Y:S01]  /*2fa80*/  STG.E.64 desc[UR8][R16.64], R14 ;  /* 0x0000000e10007986 */ /* 0x0005e2000c101b08 */
[----:B------:R-:W-:Y:S05]  /*2fa90*/  @P0 BRA `(.L_x_690) ;  /* 0xfffffff400d80947 */ /* 0x000fea000383ffff */
.L_x_685:
[----:B0-----:R-:W0:Y:S08]  /*2faa0*/  LDC R13, c[0x0][0x410] ;  /* 0x00010400ff0d7b82 */ /* 0x001e300000000800 */
[----:B------:R-:W3:Y:S01]  /*2fab0*/  LDC.S8 R12, c[0x0][0x415] ;  /* 0x00010540ff0c7b82 */ /* 0x000ee20000000200 */
[----:B0-----:R-:W-:-:S04]  /*2fac0*/  ISETP.GE.AND P0, PT, R13, 0x1, PT ;  /* 0x000000010d00780c */ /* 0x001fc80003f06270 */
[----:B---3--:R-:W-:-:S13]  /*2fad0*/  ISETP.EQ.OR P0, PT, R12, RZ, !P0 ;  /* 0x000000ff0c00720c */ /* 0x008fda0004702670 */
[----:B------:R-:W-:Y:S05]  /*2fae0*/  @P0 EXIT ;  /* 0x000000000000094d */ /* 0x000fea0003800000 */
[----:B------:R-:W0:Y:S01]  /*2faf0*/  LDC R36, c[0x0][0x404] ;  /* 0x00010100ff247b82 */ /* 0x000e220000000800 */
[C---:B------:R-:W-:Y:S02]  /*2fb00*/  LOP3.LUT R47, R8.reuse, 0xf, RZ, 0xc0, !PT ;  /* 0x0000000f082f7812 */ /* 0x040fe400078ec0ff */
[C---:B------:R-:W-:Y:S02]  /*2fb10*/  LOP3.LUT R45, R8.reuse, 0x7, RZ, 0xc0, !PT ;  /* 0x00000007082d7812 */ /* 0x040fe400078ec0ff */
[C---:B------:R-:W-:Y:S01]  /*2fb20*/  LOP3.LUT R43, R8.reuse, 0x30, RZ, 0xc0, !PT ;  /* 0x00000030082b7812 */ /* 0x040fe200078ec0ff */
[----:B------:R-:W-:Y:S01]  /*2fb30*/  VIADD R46, R47, 0xffffffff ;  /* 0xffffffff2f2e7836 */ /* 0x000fe20000000000 */
[----:B------:R-:W-:Y:S02]  /*2fb40*/  LOP3.LUT R41, R8, 0x3, RZ, 0xc0, !PT ;  /* 0x0000000308297812 */ /* 0x000fe400078ec0ff */
[----:B------:R-:W-:Y:S02]  /*2fb50*/  MOV R42, RZ ;  /* 0x000000ff002a7202 */ /* 0x000fe40000000f00 */
[----:B------:R-:W-:-:S02]  /*2fb60*/  IADD3 R44, PT, PT, R45, -0x1, RZ ;  /* 0xffffffff2d2c7810 */ /* 0x000fc40007ffe0ff */
[C---:B0-----:R-:W-:Y:S02]  /*2fb70*/  LOP3.LUT R38, R36.reuse, 0x7ffffff8, RZ, 0xc0, !PT ;  /* 0x7ffffff824267812 */ /* 0x041fe400078ec0ff */
[----:B------:R-:W-:-:S07]  /*2fb80*/  LOP3.LUT R36, R36, 0x1, RZ, 0xc0, !PT ;  /* 0x0000000124247812 */ /* 0x000fce00078ec0ff */
.L_x_730:
[----:B0123--:R-:W-:-:S07]  /*2fb90*/  IMAD.MOV.U32 R55, RZ, RZ, RZ ;  /* 0x000000ffff377224 */ /* 0x00ffce00078e00ff */
.L_x_695:
[----:B------:R-:W-:Y:S01]  /*2fba0*/  HFMA2 R34, -RZ, RZ, 0, 0 ;  /* 0x00000000ff227431 */ /* 0x000fe200000001ff */
[----:B------:R-:W-:-:S07]  /*2fbb0*/  CS2R R12, SRZ ;  /* 0x00000000000c7805 */ /* 0x000fce000001ff00 */
.L_x_691:
[----:B------:R-:W2:Y:S01]  /*2fbc0*/  LDC R56, c[0x0][0x408] ;  /* 0x00010200ff387b82 */ /* 0x000ea20000000800 */
[----:B------:R-:W-:-:S05]  /*2fbd0*/  IMAD R58, R34, 0x8, R2 ;  /* 0x00000008223a7824 */ /* 0x000fca00078e0202 */
[----:B------:R-:W3:Y:S02]  /*2fbe0*/  LDL.64 R32, [R58] ;  /* 0x000000003a207983 */ /* 0x000ee40000100a00 */
[----:B------:R-:W0:Y:S02]  /*2fbf0*/  LDC R57, c[0x0][0x410] ;  /* 0x00010400ff397b82 */ /* 0x000e240000000800 */
[----:B------:R-:W4:Y:S04]  /*2fc00*/  LDL.64 R26, [R58+0x8] ;  /* 0x000008003a1a7983 */ /* 0x000f280000100a00 */
[----:B------:R-:W5:Y:S04]  /*2fc10*/  LDL.64 R22, [R58+0x10] ;  /* 0x000010003a167983 */ /* 0x000f680000100a00 */
[----:B------:R-:W5:Y:S01]  /*2fc20*/  LDL.64 R18, [R58+0x18] ;  /* 0x000018003a127983 */ /* 0x000f620000100a00 */
[----:B--2---:R-:W-:-:S04]  /*2fc30*/  IMAD R14, R55, R56, R34 ;  /* 0x00000038370e7224 */ /* 0x004fc800078e0222 */
[----:B0-----:R-:W-:-:S04]  /*2fc40*/  IMAD R14, R14, R57, R42 ;  /* 0x000000390e0e7224 */ /* 0x001fc800078e022a */
[----:B------:R-:W-:-:S05]  /*2fc50*/  IMAD R16, R14, 0x8, R1 ;  /* 0x000000080e107824 */ /* 0x000fca00078e0201 */
[----:B------:R-:W3:Y:S01]  /*2fc60*/  LDL.64 R14, [R16] ;  /* 0x00000000100e7983 */ /* 0x000ee20000100a00 */
[----:B-1----:R-:W-:-:S05]  /*2fc70*/  IMAD R30, R57, 0x8, R16 ;  /* 0x00000008391e7824 */ /* 0x002fca00078e0210 */
[----:B------:R-:W4:Y:S01]  /*2fc80*/  LDL.64 R28, [R30] ;  /* 0x000000001e1c7983 */ /* 0x000f220000100a00 */
[----:B------:R-:W-:-:S05]  /*2fc90*/  IMAD R48, R57, 0x8, R30 ;  /* 0x0000000839307824 */ /* 0x000fca00078e021e */
[----:B------:R-:W5:Y:S01]  /*2fca0*/  LDL.64 R24, [R48] ;  /* 0x0000000030187983 */ /* 0x000f620000100a00 */
[----:B------:R-:W-:-:S03]  /*2fcb0*/  IMAD R54, R57, 0x8, R48 ;  /* 0x0000000839367824 */ /* 0x000fc600078e0230 */
[----:B------:R-:W2:Y:S01]  /*2fcc0*/  LDL.64 R30, [R58+0x28] ;  /* 0x000028003a1e7983 */ /* 0x000ea20000100a00 */
[----:B------:R-:W-:-:S03]  /*2fcd0*/  IMAD R60, R57, 0x8, R54 ;  /* 0x00000008393c7824 */ /* 0x000fc600078e0236 */
[----:B------:R-:W2:Y:S04]  /*2fce0*/  LDL.64 R20, [R54] ;  /* 0x0000000036147983 */ /* 0x000ea80000100a00 */
[----:B------:R0:W2:Y:S01]  /*2fcf0*/  LDL.64 R16, [R60] ;  /* 0x000000003c107983 */ /* 0x0000a20000100a00 */
[C---:B------:R-:W-:Y:S01]  /*2fd00*/  IMAD R62, R57.reuse, 0x8, R60 ;  /* 0x00000008393e7824 */ /* 0x040fe200078e023c */
[----:B---3--:R-:W-:Y:S02]  /*2fd10*/  DFMA R32, R14, R32, R12 ;  /* 0x000000200e20722b */ /* 0x008fe4000000000c */
[----:B------:R-:W3:Y:S04]  /*2fd20*/  LDL.64 R14, [R58+0x20] ;  /* 0x000020003a0e7983 */ /* 0x000ee80000100a00 */
[----:B------:R1:W3:Y:S02]  /*2fd30*/  LDL.64 R12, [R62] ;  /* 0x000000003e0c7983 */ /* 0x0002e40000100a00 */
[----:B----4-:R-:W-:Y:S01]  /*2fd40*/  DFMA R26, R28, R26, R32 ;  /* 0x0000001a1c1a722b */ /* 0x010fe20000000020 */
[----:B------:R-:W-:-:S05]  /*2fd50*/  IMAD R32, R57, 0x8, R62 ;  /* 0x0000000839207824 */ /* 0x000fca00078e023e */
[----:B------:R-:W4:Y:S02]  /*2fd60*/  LDL.64 R28, [R32] ;  /* 0x00000000201c7983 */ /* 0x000f240000100a00 */
[----:B-----5:R-:W-:Y:S02]  /*2fd70*/  DFMA R22, R24, R22, R26 ;  /* 0x000000161816722b */ /* 0x020fe4000000001a */
[----:B------:R-:W4:Y:S01]  /*2fd80*/  LDL.64 R26, [R58+0x30] ;  /* 0x000030003a1a7983 */ /* 0x000f220000100a00 */
[----:B------:R-:W-:-:S03]  /*2fd90*/  IMAD R48, R57, 0x8, R32 ;  /* 0x0000000839307824 */ /* 0x000fc600078e0220 */
[----:B------:R-:W5:Y:S02]  /*2fda0*/  LDL.64 R32, [R58+0x50] ;  /* 0x000050003a207983 */ /* 0x000f640000100a00 */
[----:B--2---:R-:W-:Y:S02]  /*2fdb0*/  DFMA R18, R20, R18, R22 ;  /* 0x000000121412722b */ /* 0x004fe40000000016 */
[----:B------:R-:W2:Y:S01]  /*2fdc0*/  LDL.64 R22, [R58+0x38] ;  /* 0x000038003a167983 */ /* 0x000ea20000100a00 */
[----:B------:R-:W-:-:S03]  /*2fdd0*/  IMAD R54, R57, 0x8, R48 ;  /* 0x0000000839367824 */ /* 0x000fc600078e0230 */
[----:B------:R3:W2:Y:S01]  /*2fde0*/  LDL.64 R24, [R48] ;  /* 0x0000000030187983 */ /* 0x0006a20000100a00 */
[----:B0-----:R-:W-:-:S03]  /*2fdf0*/  IMAD R60, R57, 0x8, R54 ;  /* 0x00000008393c7824 */ /* 0x001fc600078e0236 */
[----:B------:R0:W5:Y:S01]  /*2fe00*/  LDL.64 R20, [R54] ;  /* 0x0000000036147983 */ /* 0x0001620000100a00 */
[----:B-1----:R-:W-:Y:S01]  /*2fe10*/  IMAD R62, R57, 0x8, R60 ;  /* 0x00000008393e7824 */ /* 0x002fe200078e023c */
[----:B---3--:R-:W-:Y:S02]  /*2fe20*/  DFMA R14, R16, R14, R18 ;  /* 0x0000000e100e722b */ /* 0x008fe40000000012 */
[----:B------:R-:W5:Y:S04]  /*2fe30*/  LDL.64 R18, [R58+0x40] ;  /* 0x000040003a127983 */ /* 0x000f680000100a00 */
[----:B------:R1:W3:Y:S02]  /*2fe40*/  LDL.64 R16, [R60] ;  /* 0x000000003c107983 */ /* 0x0002e40000100a00 */
[----:B------:R-:W-:-:S02]  /*2fe50*/  DFMA R30, R12, R30, R14 ;  /* 0x0000001e0c1e722b */ /* 0x000fc4000000000e */
[----:B------:R-:W3:Y:S04]  /*2fe60*/  LDL.64 R14, [R58+0x48] ;  /* 0x000048003a0e7983 */ /* 0x000ee80000100a00 */
[----:B------:R2:W3:Y:S01]  /*2fe70*/  LDL.64 R12, [R62] ;  /* 0x000000003e0c7983 */ /* 0x0004e20000100a00 */
[C---:B------:R-:W-:Y:S01]  /*2fe80*/  IMAD R48, R57.reuse, 0x8, R62 ;  /* 0x0000000839307824 */ /* 0x040fe200078e023e */
[----:B----4-:R-:W-:Y:S02]  /*2fe90*/  DFMA R26, R28, R26, R30 ;  /* 0x0000001a1c1a722b */ /* 0x010fe4000000001e */
[----:B------:R-:W4:Y:S01]  /*2fea0*/  LDL.64 R28, [R58+0x58] ;  /* 0x000058003a1c7983 */ /* 0x000f220000100a00 */
[----:B0-----:R-:W-:-:S03]  /*2feb0*/  IMAD R54, R57, 0x8, R48 ;  /* 0x0000000839367824 */ /* 0x001fc600078e0230 */
[----:B------:R0:W4:Y:S01]  /*2fec0*/  LDL.64 R30, [R48] ;  /* 0x00000000301e7983 */ /* 0x0001220000100a00 */
[C---:B-1----:R-:W-:Y:S01]  /*2fed0*/  IMAD R60, R57.reuse, 0x8, R54 ;  /* 0x00000008393c7824 */ /* 0x042fe200078e0236 */
[----:B--2---:R-:W-:Y:S02]  /*2fee0*/  DFMA R22, R24, R22, R26 ;  /* 0x000000161816722b */ /* 0x004fe4000000001a */
[----:B------:R-:W2:Y:S04]  /*2fef0*/  LDL.64 R24, [R58+0x60] ;  /* 0x000060003a187983 */ /* 0x000ea80000100a00 */
[----:B------:R1:W2:Y:S01]  /*2ff00*/  LDL.64 R26, [R54] ;  /* 0x00000000361a7983 */ /* 0x0002a20000100a00 */
[----:B------:R-:W-:-:S04]  /*2ff10*/  IMAD R62, R57, 0x8, R60 ;  /* 0x00000008393e7824 */ /* 0x000fc800078e023c */
[----:B0-----:R-:W-:Y:S01]  /*2ff20*/  IMAD R48, R57, 0x8, R62 ;  /* 0x0000000839307824 */ /* 0x001fe200078e023e */
[----:B-----5:R-:W-:Y:S01]  /*2ff30*/  DFMA R18, R20, R18, R22 ;  /* 0x000000121412722b */ /* 0x020fe20000000016 */
[----:B------:R-:W5:Y:S04]  /*2ff40*/  LDL.64 R20, [R58+0x68] ;  /* 0x000068003a147983 */ /* 0x000f680000100a00 */
[----:B------:R-:W5:Y:S03]  /*2ff50*/  LDL.64 R22, [R60] ;  /* 0x000000003c167983 */ /* 0x000f660000100a00 */
[----:B---3--:R-:W-:Y:S01]  /*2ff60*/  DFMA R14, R16, R14, R18 ;  /* 0x0000000e100e722b */ /* 0x008fe20000000012 */
[----:B------:R-:W3:Y:S04]  /*2ff70*/  LDL.64 R16, [R58+0x70] ;  /* 0x000070003a107983 */ /* 0x000ee80000100a00 */
[----:B------:R-:W3:Y:S03]  /*2ff80*/  LDL.64 R18, [R62] ;  /* 0x000000003e127983 */ /* 0x000ee60000100a00 */
[----:B------:R-:W-:Y:S01]  /*2ff90*/  DFMA R32, R12, R32, R14 ;  /* 0x000000200c20722b */ /* 0x000fe2000000000e */
[----:B------:R-:W3:Y:S04]  /*2ffa0*/  LDL.64 R12, [R58+0x78] ;  /* 0x000078003a0c7983 */ /* 0x000ee80000100a00 */
[----:B------:R-:W3:Y:S03]  /*2ffb0*/  LDL.64 R14, [R48] ;  /* 0x00000000300e7983 */ /* 0x000ee60000100a00 */
[----:B----4-:R-:W-:Y:S01]  /*2ffc0*/  DFMA R28, R30, R28, R32 ;  /* 0x0000001c1e1c722b */ /* 0x010fe20000000020 */
[----:B-1----:R-:W-:Y:S01]  /*2ffd0*/  MOV R54, R34 ;  /* 0x0000002200367202 */ /* 0x002fe20000000f00 */
[----:B------:R-:W-:-:S06]  /*2ffe0*/  VIADD R34, R34, 0x10 ;  /* 0x0000001022227836 */ /* 0x000fcc0000000000 */
[----:B--2---:R-:W-:Y:S01]  /*2fff0*/  DFMA R24, R26, R24, R28 ;  /* 0x000000181a18722b */ /* 0x004fe2000000001c */
[----:B------:R-:W-:-:S07]  /*30000*/  ISETP.NE.AND P0, PT, R34, R43, PT ;  /* 0x0000002b2200720c */ /* 0x000fce0003f05270 */
[----:B-----5:R-:W-:-:S08]  /*30010*/  DFMA R20, R22, R20, R24 ;  /* 0x000000141614722b */ /* 0x020fd00000000018 */
[----:B---3--:R-:W-:-:S08]  /*30020*/  DFMA R16, R18, R16, R20 ;  /* 0x000000101210722b */ /* 0x008fd00000000014 */
[----:B------:R-:W-:Y:S01]  /*30030*/  DFMA R12, R14, R12, R16 ;  /* 0x0000000c0e0c722b */ /* 0x000fe20000000010 */
[----:B------:R-:W-:Y:S10]  /*30040*/  @P0 BRA `(.L_x_691) ;  /* 0xfffffff800dc0947 */ /* 0x000ff4000383ffff */
[----:B------:R-:W-:-:S13]  /*30050*/  ISETP.NE.AND P0, PT, R47, RZ, PT ;  /* 0x000000ff2f00720c */ /* 0x000fda0003f05270 */
[----:B------:R-:W-:Y:S05]  /*30060*/  @!P0 BRA `(.L_x_692) ;  /* 0x0000000400408947 */ /* 0x000fea0003800000 */
[----:B------:R-:W-:Y:S02]  /*30070*/  ISETP.GE.U32.AND P0, PT, R46, 0x7, PT ;  /* 0x000000072e00780c */ /* 0x000fe40003f06070 */
[----:B------:R-:W-:Y:S02]  /*30080*/  ISETP.NE.AND P1, PT, R45, RZ, PT ;  /* 0x000000ff2d00720c */ /* 0x000fe40003f25270 */
[----:B------:R-:W-:-:S09]  /*30090*/  MOV R31, R43 ;  /* 0x0000002b001f7202 */ /* 0x000fd20000000f00 */
[----:B------:R-:W-:Y:S05]  /*300a0*/  @!P0 BRA `(.L_x_693) ;  /* 0x0000000000848947 */ /* 0x000fea0003800000 */
[C---:B------:R-:W-:Y:S01]  /*300b0*/  IMAD R20, R57.reuse, 0x8, R48 ;  /* 0x0000000839147824 */ /* 0x040fe200078e0230 */
[----:B------:R-:W2:Y:S04]  /*300c0*/  LDL.64 R16, [R58+0x80] ;  /* 0x000080003a107983 */ /* 0x000ea80000100a00 */
[----:B------:R-:W2:Y:S01]  /*300d0*/  LDL.64 R18, [R20] ;  /* 0x0000000014127983 */ /* 0x000ea20000100a00 */
[----:B------:R-:W-:-:S03]  /*300e0*/  IMAD R22, R57, 0x8, R20 ;  /* 0x0000000839167824 */ /* 0x000fc600078e0214 */
[----:B------:R-:W3:Y:S04]  /*300f0*/  LDL.64 R48, [R58+0x88] ;  /* 0x000088003a307983 */ /* 0x000ee80000100a00 */
[----:B------:R-:W3:Y:S01]  /*30100*/  LDL.64 R14, [R22] ;  /* 0x00000000160e7983 */ /* 0x000ee20000100a00 */
[----:B------:R-:W-:-:S03]  /*30110*/  IMAD R60, R57, 0x8, R22 ;  /* 0x00000008393c7824 */ /* 0x000fc600078e0216 */
[----:B------:R-:W4:Y:S01]  /*30120*/  LDL.64 R32, [R58+0x90] ;  /* 0x000090003a207983 */ /* 0x000f220000100a00 */
[----:B------:R-:W-:-:S03]  /*30130*/  IMAD R62, R57, 0x8, R60 ;  /* 0x00000008393e7824 */ /* 0x000fc600078e023c */
[----:B------:R0:W4:Y:S01]  /*30140*/  LDL.64 R34, [R60] ;  /* 0x000000003c227983 */ /* 0x0001220000100a00 */
[----:B------:R-:W-:-:S03]  /*30150*/  IMAD R64, R57, 0x8, R62 ;  /* 0x0000000839407824 */ /* 0x000fc600078e023e */
[----:B------:R-:W5:Y:S04]  /*30160*/  LDL.64 R28, [R58+0x98] ;  /* 0x000098003a1c7983 */ /* 0x000f680000100a00 */
[----:B------:R-:W5:Y:S01]  /*30170*/  LDL.64 R30, [R62] ;  /* 0x000000003e1e7983 */ /* 0x000f620000100a00 */
[----:B------:R-:W-:-:S03]  /*30180*/  IMAD R66, R57, 0x8, R64 ;  /* 0x0000000839427824 */ /* 0x000fc600078e0240 */
[----:B------:R-:W5:Y:S04]  /*30190*/  LDL.64 R24, [R58+0xa0] ;  /* 0x0000a0003a187983 */ /* 0x000f680000100a00 */
[----:B------:R-:W5:Y:S01]  /*301a0*/  LDL.64 R26, [R64] ;  /* 0x00000000401a7983 */ /* 0x000f620000100a00 */
[----:B0-----:R-:W-:-:S03]  /*301b0*/  IMAD R60, R57, 0x8, R66 ;  /* 0x00000008393c7824 */ /* 0x001fc600078e0242 */
[----:B------:R-:W5:Y:S04]  /*301c0*/  LDL.64 R20, [R58+0xa8] ;  /* 0x0000a8003a147983 */ /* 0x000f680000100a00 */
[----:B------:R-:W5:Y:S01]  /*301d0*/  LDL.64 R22, [R66] ;  /* 0x0000000042167983 */ /* 0x000f620000100a00 */
[----:B--2---:R-:W-:Y:S01]  /*301e0*/  DFMA R12, R18, R16, R12 ;  /* 0x00000010120c722b */ /* 0x004fe2000000000c */
[----:B------:R-:W-:Y:S02]  /*301f0*/  IMAD R18, R57, 0x8, R60 ;  /* 0x0000000839127824 */ /* 0x000fe400078e023c */
[----:B------:R-:W2:Y:S05]  /*30200*/  LDL.64 R16, [R58+0xb8] ;  /* 0x0000b8003a107983 */ /* 0x000eaa0000100a00 */
[----:B---3--:R-:W-:Y:S01]  /*30210*/  DFMA R48, R14, R48, R12 ;  /* 0x000000300e30722b */ /* 0x008fe2000000000c */
[----:B------:R-:W2:Y:S04]  /*30220*/  LDL.64 R18, [R18] ;  /* 0x0000000012127983 */ /* 0x000ea80000100a00 */
[----:B------:R-:W3:Y:S04]  /*30230*/  LDL.64 R12, [R58+0xb0] ;  /* 0x0000b0003a0c7983 */ /* 0x000ee80000100a00 */
[----:B------:R-:W3:Y:S01]  /*30240*/  LDL.64 R14, [R60] ;  /* 0x000000003c0e7983 */ /* 0x000ee20000100a00 */
[----:B----4-:R-:W-:-:S08]  /*30250*/  DFMA R32, R34, R32, R48 ;  /* 0x000000202220722b */ /* 0x010fd00000000030 */
[----:B-----5:R-:W-:-:S08]  /*30260*/  DFMA R28, R30, R28, R32 ;  /* 0x0000001c1e1c722b */ /* 0x020fd00000000020 */
[----:B------:R-:W-:-:S08]  /*30270*/  DFMA R24, R26, R24, R28 ;  /* 0x000000181a18722b */ /* 0x000fd0000000001c */
[----:B------:R-:W-:Y:S01]  /*30280*/  DFMA R20, R22, R20, R24 ;  /* 0x000000141614722b */ /* 0x000fe20000000018 */
[----:B------:R-:W-:-:S07]  /*30290*/  IADD3 R31, PT, PT, R54, 0x18, RZ ;  /* 0x00000018361f7810 */ /* 0x000fce0007ffe0ff */
[----:B---3--:R-:W-:-:S08]  /*302a0*/  DFMA R12, R14, R12, R20 ;  /* 0x0000000c0e0c722b */ /* 0x008fd00000000014 */
[----:B--2---:R-:W-:-:S11]  /*302b0*/  DFMA R12, R18, R16, R12 ;  /* 0x00000010120c722b */ /* 0x004fd6000000000c */
.L_x_693:
[----:B------:R-:W-:Y:S05]  /*302c0*/  @!P1 BRA `(.L_x_692) ;  /* 0x0000000000a89947 */ /* 0x000fea0003800000 */
[----:B------:R-:W-:Y:S02]  /*302d0*/  ISETP.GE.U32.AND P0, PT, R44, 0x3, PT ;  /* 0x000000032c00780c */ /* 0x000fe40003f06070 */
[----:B------:R-:W-:-:S11]  /*302e0*/  ISETP.NE.AND P1, PT, R41, RZ, PT ;  /* 0x000000ff2900720c */ /* 0x000fd60003f25270 */
[----:B------:R-:W-:Y:S05]  /*302f0*/  @!P0 BRA `(.L_x_694) ;  /* 0x0000000000508947 */ /* 0x000fea0003800000 */
[----:B------:R-:W-:Y:S02]  /*30300*/  IMAD R14, R55, R56, R31 ;  /* 0x00000038370e7224 */ /* 0x000fe400078e021f */
[----:B------:R-:W-:Y:S02]  /*30310*/  IMAD R32, R31, 0x8, R2 ;  /* 0x000000081f207824 */ /* 0x000fe400078e0202 */
[----:B------:R-:W-:-:S03]  /*30320*/  IMAD R14, R14, R57, R42 ;  /* 0x000000390e0e7224 */ /* 0x000fc600078e022a */
[----:B------:R-:W2:Y:S01]  /*30330*/  LDL.64 R26, [R32] ;  /* 0x00000000201a7983 */ /* 0x000ea20000100a00 */
[----:B------:R-:W-:-:S03]  /*30340*/  IMAD R30, R14, 0x8, R1 ;  /* 0x000000080e1e7824 */ /* 0x000fc600078e0201 */
[----:B------:R-:W3:Y:S01]  /*30350*/  LDL.64 R22, [R32+0x8] ;  /* 0x0000080020167983 */ /* 0x000ee20000100a00 */
[----:B------:R-:W-:-:S03]  /*30360*/  IMAD R34, R57, 0x8, R30 ;  /* 0x0000000839227824 */ /* 0x000fc600078e021e */
[----:B------:R-:W2:Y:S01]  /*30370*/  LDL.64 R28, [R30] ;  /* 0x000000001e1c7983 */ /* 0x000ea20000100a00 */
[----:B------:R-:W-:-:S03]  /*30380*/  IMAD R48, R57, 0x8, R34 ;  /* 0x0000000839307824 */ /* 0x000fc600078e0222 */
[----:B------:R-:W3:Y:S02]  /*30390*/  LDL.64 R24, [R34] ;  /* 0x0000000022187983 */ /* 0x000ee40000100a00 */
[----:B------:R-:W-:Y:S02]  /*303a0*/  LEA R16, R57, R48, 0x3 ;  /* 0x0000003039107211 */ /* 0x000fe400078e18ff */
[----:B------:R-:W4:Y:S04]  /*303b0*/  LDL.64 R18, [R32+0x10] ;  /* 0x0000100020127983 */ /* 0x000f280000100a00 */
[----:B------:R-:W4:Y:S04]  /*303c0*/  LDL.64 R20, [R48] ;  /* 0x0000000030147983 */ /* 0x000f280000100a00 */
[----:B------:R-:W5:Y:S04]  /*303d0*/  LDL.64 R14, [R32+0x18] ;  /* 0x00001800200e7983 */ /* 0x000f680000100a00 */
[----:B------:R-:W5:Y:S01]  /*303e0*/  LDL.64 R16, [R16] ;  /* 0x0000000010107983 */ /* 0x000f620000100a00 */
[----:B------:R-:W-:Y:S01]  /*303f0*/  VIADD R31, R31, 0x4 ;  /* 0x000000041f1f7836 */ /* 0x000fe20000000000 */
[----:B--2---:R-:W-:-:S08]  /*30400*/  DFMA R26, R28, R26, R12 ;  /* 0x0000001a1c1a722b */ /* 0x004fd0000000000c */
[----:B---3--:R-:W-:-:S08]  /*30410*/  DFMA R22, R24, R22, R26 ;  /* 0x000000161816722b */ /* 0x008fd0000000001a */
[----:B----4-:R-:W-:-:S08]  /*30420*/  DFMA R18, R20, R18, R22 ;  /* 0x000000121412722b */ /* 0x010fd00000000016 */
[----:B-----5:R-:W-:-:S11]  /*30430*/  DFMA R12, R16, R14, R18 ;  /* 0x0000000e100c722b */ /* 0x020fd60000000012 */
.L_x_694:
[----:B------:R-:W-:Y:S05]  /*30440*/  @!P1 BRA `(.L_x_692) ;  /* 0x0000000000489947 */ /* 0x000fea0003800000 */
[----:B------:R-:W-:Y:S01]  /*30450*/  IMAD R56, R55, R56, R31 ;  /* 0x0000003837387224 */ /* 0x000fe200078e021f */
[----:B------:R-:W-:-:S03]  /*30460*/  LEA R22, R31, R2, 0x3 ;  /* 0x000000021f167211 */ /* 0x000fc600078e18ff */
[----:B------:R-:W-:Y:S02]  /*30470*/  IMAD R56, R56, R57, R42 ;  /* 0x0000003938387224 */ /* 0x000fe400078e022a */
[----:B------:R-:W2:Y:S02]  /*30480*/  LDL.64 R14, [R22] ;  /* 0x00000000160e7983 */ /* 0x000ea40000100a00 */
[----:B------:R-:W-:-:S05]  /*30490*/  IMAD R56, R56, 0x8, R1 ;  /* 0x0000000838387824 */ /* 0x000fca00078e0201 */
        /* <DEDUP_REMOVED lines=13> */
.L_x_692:
[C---:B------:R-:W-:Y:S01]  /*30570*/  LEA R15, R55.reuse, R3, 0x3 ;  /* 0x00000003370f7211 */ /* 0x040fe200078e18ff */
[----:B------:R-:W-:-:S04]  /*30580*/  VIADD R55, R55, 0x1 ;  /* 0x0000000137377836 */ /* 0x000fc80000000000 */
[----:B------:R0:W-:Y:S01]  /*30590*/  STL.64 [R15], R12 ;  /* 0x0000000c0f007387 */ /* 0x0001e20000100a00 */
[----:B------:R-:W-:-:S13]  /*305a0*/  ISETP.NE.AND P0, PT, R55, R8, PT ;  /* 0x000000083700720c */ /* 0x000fda0003f05270 */
[----:B0-----:R-:W-:Y:S05]  /*305b0*/  @P0 BRA `(.L_x_695) ;  /* 0xfffffff400780947 */ /* 0x001fea000383ffff */
[----:B------:R-:W2:Y:S01]  /*305c0*/  LDL.64 R18, [R1+0x16830] ;  /* 0x0168300001127983 */ /* 0x000ea20000100a00 */
[----:B------:R-:W0:Y:S01]  /*305d0*/  MUFU.RCP64H R13, R53 ;  /* 0x00000035000d7308 */ /* 0x000e220000001800 */
[----:B------:R-:W-:Y:S01]  /*305e0*/  MOV R12, 0x1 ;  /* 0x00000001000c7802 */ /* 0x000fe20000000f00 */
[----:B------:R-:W-:Y:S05]  /*305f0*/  BSSY.RECONVERGENT B1, `(.L_x_696) ;  /* 0x0000013000017945 */ /* 0x000fea0003800200 */
        /* <DEDUP_REMOVED lines=18> */
.L_x_697:
[----:B------:R-:W-:Y:S05]  /*30720*/  BSYNC.RECONVERGENT B1 ;  /* 0x0000000000017941 */ /* 0x000fea0003800200 */
.L_x_696:
[----:B------:R0:W-:Y:S01]  /*30730*/  STL.64 [R1+0x16500], R20 ;  /* 0x0165001401007387 */ /* 0x0001e20000100a00 */
[----:B------:R-:W-:Y:S02]  /*30740*/  HFMA2 R25, -RZ, RZ, 0, 0 ;  /* 0x00000000ff197431 */ /* 0x000fe400000001ff */
[----:B------:R-:W-:Y:S01]  /*30750*/  IMAD.MOV.U32 R12, RZ, RZ, 0x1 ;  /* 0x00000001ff0c7424 */ /* 0x000fe200078e00ff */
[----:B------:R-:W-:Y:S02]  /*30760*/  PRMT R29, RZ, 0x7610, R29 ;  /* 0x00007610ff1d7816 */ /* 0x000fe4000000001d */
[----:B------:R-:W-:-:S07]  /*30770*/  PRMT R28, RZ, 0x7610, R28 ;  /* 0x00007610ff1c7816 */ /* 0x000fce000000001c */
.L_x_705:
[----:B------:R-:W1:Y:S01]  /*30780*/  LDC R13, c[0x0][0x408] ;  /* 0x00010200ff0d7b82 */ /* 0x000e620000000800 */
[----:B------:R-:W-:Y:S01]  /*30790*/  ISETP.GE.U32.AND P0, PT, R25, 0xf, PT ;  /* 0x0000000f1900780c */ /* 0x000fe20003f06070 */
[----:B------:R-:W-:Y:S01]  /*307a0*/  IMAD.MOV.U32 R25, RZ, RZ, R12 ;  /* 0x000000ffff197224 */ /* 0x000fe200078e000c */
[----:B------:R-:W-:Y:S01]  /*307b0*/  IADD3 R29, PT, PT, R29, 0x1, RZ ;  /* 0x000000011d1d7810 */ /* 0x000fe20007ffe0ff */
[----:B------:R-:W-:Y:S01]  /*307c0*/  VIADD R28, R28, 0x1 ;  /* 0x000000011c1c7836 */ /* 0x000fe20000000000 */
[----:B------:R-:W-:Y:S02]  /*307d0*/  MOV R27, RZ ;  /* 0x000000ff001b7202 */ /* 0x000fe40000000f00 */
[----:B------:R-:W-:Y:S02]  /*307e0*/  CS2R R32, SRZ ;  /* 0x0000000000207805 */ /* 0x000fe4000001ff00 */
[----:B------:R-:W-:Y:S01]  /*307f0*/  LOP3.LUT P1, RZ, R25, 0xf, RZ, 0xc0, !PT ;  /* 0x0000000f19ff7812 */ /* 0x000fe2000782c0ff */
[----:B-1----:R-:W-:-:S04]  /*30800*/  IMAD R24, R12, R13, RZ ;  /* 0x0000000d0c187224 */ /* 0x002fc800078e02ff */
[----:B------:R-:W-:Y:S08]  /*30810*/  @!P0 BRA `(.L_x_698) ;  /* 0x0000000000c48947 */ /* 0x000ff00003800000 */
[----:B------:R-:W-:Y:S01]  /*30820*/  LOP3.LUT R27, R25, 0x7ffffff0, RZ, 0xc0, !PT ;  /* 0x7ffffff0191b7812 */ /* 0x000fe200078ec0ff */
[----:B------:R-:W-:Y:S01]  /*30830*/  IMAD.MOV.U32 R30, RZ, RZ, RZ ;  /* 0x000000ffff1e7224 */ /* 0x000fe200078e00ff */
[----:B------:R-:W-:-:S07]  /*30840*/  CS2R R32, SRZ ;  /* 0x0000000000207805 */ /* 0x000fce000001ff00 */
.L_x_699:
[----:B------:R-:W-:Y:S01]  /*30850*/  IADD3 R13, PT, PT, R24, R30, RZ ;  /* 0x0000001e180d7210 */ /* 0x000fe20007ffe0ff */
[----:B------:R-:W-:-:S03]  /*30860*/  IMAD R31, R30, 0x8, R11 ;  /* 0x000000081e1f7824 */ /* 0x000fc600078e020b */
[----:B------:R-:W-:Y:S02]  /*30870*/  LEA R26, R13, R0, 0x3 ;  /* 0x000000000d1a7211 */ /* 0x000fe400078e18ff */
[----:B------:R-:W2:Y:S04]  /*30880*/  LDL.128 R12, [R31] ;  /* 0x000000001f0c7983 */ /* 0x000ea80000100c00 */
[----:B0-----:R-:W2:Y:S04]  /*30890*/  LDL.64 R20, [R26] ;  /* 0x000000001a147983 */ /* 0x001ea80000100a00 */
        /* <DEDUP_REMOVED lines=16> */
[----:B------:R-:W2:Y:S04]  /*309a0*/  LDL.128 R16, [R31+0x40] ;  /* 0x000040001f107983 */ /* 0x000ea80000100c00 */
[----:B------:R-:W2:Y:S02]  /*309b0*/  LDL.64 R54, [R26+0x40] ;  /* 0x000040001a367983 */ /* 0x000ea40000100a00 */
[----:B---3--:R-:W-:-:S02]  /*309c0*/  DFMA R20, R48, R22, R20 ;  /* 0x000000163014722b */ /* 0x008fc40000000014 */
[----:B------:R-:W3:Y:S06]  /*309d0*/  LDL.64 R48, [R26+0x48] ;  /* 0x000048001a307983 */ /* 0x000eec0000100a00 */
        /* <DEDUP_REMOVED lines=9> */
[----:B------:R-:W3:Y:S04]  /*30a70*/  LDL.64 R48, [R26+0x70] ;  /* 0x000070001a307983 */ /* 0x000ee80000100a00 */
[----:B------:R-:W3:Y:S02]  /*30a80*/  LDL.128 R16, [R31+0x70] ;  /* 0x000070001f107983 */ /* 0x000ee40000100c00 */
[----:B----4-:R-:W-:Y:S02]  /*30a90*/  DFMA R20, R32, R20, R58 ;  /* 0x000000142014722b */ /* 0x010fe4000000003a */
[----:B------:R-:W4:Y:S06]  /*30aa0*/  LDL.64 R32, [R26+0x78] ;  /* 0x000078001a207983 */ /* 0x000f2c0000100a00 */
[----:B-----5:R-:W-:Y:S01]  /*30ab0*/  DFMA R20, R34, R22, R20 ;  /* 0x000000162214722b */ /* 0x020fe20000000014 */
[----:B------:R-:W-:-:S05]  /*30ac0*/  VIADD R30, R30, 0x10 ;  /* 0x000000101e1e7836 */ /* 0x000fca0000000000 */
[----:B------:R-:W-:Y:S02]  /*30ad0*/  ISETP.NE.AND P0, PT, R30, R27, PT ;  /* 0x0000001b1e00720c */ /* 0x000fe40003f05270 */
[----:B--2---:R-:W-:-:S08]  /*30ae0*/  DFMA R12, R56, R12, R20 ;  /* 0x0000000c380c722b */ /* 0x004fd00000000014 */
[----:B------:R-:W-:-:S08]  /*30af0*/  DFMA R12, R54, R14, R12 ;  /* 0x0000000e360c722b */ /* 0x000fd0000000000c */
[----:B---3--:R-:W-:-:S08]  /*30b00*/  DFMA R12, R48, R16, R12 ;  /* 0x00000010300c722b */ /* 0x008fd0000000000c */
[----:B----4-:R-:W-:Y:S01]  /*30b10*/  DFMA R32, R32, R18, R12 ;  /* 0x000000122020722b */ /* 0x010fe2000000000c */
[----:B------:R-:W-:Y:S10]  /*30b20*/  @P0 BRA `(.L_x_699) ;  /* 0xfffffffc00480947 */ /* 0x000ff4000383ffff */
.L_x_698:
[----:B------:R-:W-:Y:S05]  /*30b30*/  @!P1 BRA `(.L_x_700) ;  /* 0x0000000400209947 */ /* 0x000fea0003800000 */
[----:B------:R-:W-:-:S04]  /*30b40*/  LOP3.LUT R13, R28, 0xf, RZ, 0xc0, !PT ;  /* 0x0000000f1c0d7812 */ /* 0x000fc800078ec0ff */
[C---:B------:R-:W-:Y:S02]  /*30b50*/  IADD3 R12, PT, PT, R13.reuse, -0x1, RZ ;  /* 0xffffffff0d0c7810 */ /* 0x040fe40007ffe0ff */
[----:B------:R-:W-:Y:S02]  /*30b60*/  LOP3.LUT P1, RZ, R13, 0x7, RZ, 0xc0, !PT ;  /* 0x000000070dff7812 */ /* 0x000fe4000782c0ff */
[----:B------:R-:W-:-:S13]  /*30b70*/  ISETP.GE.U32.AND P0, PT, R12, 0x7, PT ;  /* 0x000000070c00780c */ /* 0x000fda0003f06070 */
[----:B------:R-:W-:Y:S05]  /*30b80*/  @!P0 BRA `(.L_x_701) ;  /* 0x0000000000688947 */ /* 0x000fea0003800000 */
[----:B------:R-:W-:Y:S01]  /*30b90*/  IMAD.IADD R13, R24, 0x1, R27 ;  /* 0x00000001180d7824 */ /* 0x000fe200078e021b */
[----:B------:R-:W-:-:S03]  /*30ba0*/  LEA R58, R27, R11, 0x3 ;  /* 0x0000000b1b3a7211 */ /* 0x000fc600078e18ff */
[----:B------:R-:W-:Y:S02]  /*30bb0*/  IMAD R54, R13, 0x8, R0 ;  /* 0x000000080d367824 */ /* 0x000fe400078e0200 */
[----:B0-----:R-:W2:Y:S04]  /*30bc0*/  LDL.128 R20, [R58] ;  /* 0x000000003a147983 */ /* 0x001ea80000100c00 */
[----:B------:R-:W2:Y:S01]  /*30bd0*/  LDL.64 R12, [R54] ;  /* 0x00000000360c7983 */ /* 0x000ea20000100a00 */
[----:B------:R-:W-:-:S03]  /*30be0*/  IADD3 R26, PT, PT, R24, R27, RZ ;  /* 0x0000001b181a7210 */ /* 0x000fc60007ffe0ff */
[----:B------:R-:W3:Y:S02]  /*30bf0*/  LDL.128 R16, [R58+0x10] ;  /* 0x000010003a107983 */ /* 0x000ee40000100c00 */
[----:B------:R-:W-:-:S05]  /*30c00*/  IMAD.U32 R26, R26, 0x8, R1 ;  /* 0x000000081a1a7824 */ /* 0x000fca00078e0001 */
[----:B------:R-:W4:Y:S04]  /*30c10*/  LDL.64 R56, [R26+0xf3e0] ;  /* 0x00f3e0001a387983 */ /* 0x000f280000100a00 */
[----:B------:R-:W3:Y:S04]  /*30c20*/  LDL.64 R34, [R26+0xf3e8] ;  /* 0x00f3e8001a227983 */ /* 0x000ee80000100a00 */
[----:B------:R-:W5:Y:S04]  /*30c30*/  LDL.64 R30, [R26+0xf3f0] ;  /* 0x00f3f0001a1e7983 */ /* 0x000f680000100a00 */
        /* <DEDUP_REMOVED lines=8> */
[----:B---3--:R-:W-:-:S08]  /*30cc0*/  DFMA R16, R34, R16, R56 ;  /* 0x000000102210722b */ /* 0x008fd00000000038 */
[----:B-----5:R-:W-:Y:S01]  /*30cd0*/  DFMA R16, R30, R18, R16 ;  /* 0x000000121e10722b */ /* 0x020fe20000000010 */
[----:B------:R-:W-:-:S07]  /*30ce0*/  IADD3 R27, PT, PT, R27, 0x8, RZ ;  /* 0x000000081b1b7810 */ /* 0x000fce0007ffe0ff */
[----:B--2---:R-:W-:-:S08]  /*30cf0*/  DFMA R12, R48, R12, R16 ;  /* 0x0000000c300c722b */ /* 0x004fd00000000010 */
[----:B------:R-:W-:-:S08]  /*30d00*/  DFMA R12, R32, R14, R12 ;  /* 0x0000000e200c722b */ /* 0x000fd0000000000c */
[----:B----4-:R-:W-:-:S08]  /*30d10*/  DFMA R12, R54, R20, R12 ;  /* 0x00000014360c722b */ /* 0x010fd0000000000c */
[----:B------:R-:W-:-:S11]  /*30d20*/  DFMA R32, R60, R22, R12 ;  /* 0x000000163c20722b */ /* 0x000fd6000000000c */
.L_x_701:
        /* <DEDUP_REMOVED lines=9> */
[----:B------:R-:W-:Y:S02]  /*30dc0*/  IMAD R48, R27, 0x8, R11 ;  /* 0x000000081b307824 */ /* 0x000fe400078e020b */
[----:B------:R-:W-:Y:S01]  /*30dd0*/  IMAD.IADD R16, R24, 0x1, R27 ;  /* 0x0000000118107824 */ /* 0x000fe200078e021b */
[----:B------:R-:W-:Y:S02]  /*30de0*/  LEA R34, R13, R0, 0x3 ;  /* 0x000000000d227211 */ /* 0x000fe400078e18ff */
[----:B------:R-:W2:Y:S04]  /*30df0*/  LDL.128 R12, [R48] ;  /* 0x00000000300c7983 */ /* 0x000ea80000100c00 */
[----:B------:R-:W2:Y:S01]  /*30e00*/  LDL.64 R34, [R34] ;  /* 0x0000000022227983 */ /* 0x000ea20000100a00 */
[----:B------:R-:W-:-:S03]  /*30e10*/  LEA R49, R16, R1, 0x3 ;  /* 0x0000000110317211 */ /* 0x000fc600078e18ff */
[----:B------:R-:W3:Y:S04]  /*30e20*/  LDL.128 R16, [R48+0x10] ;  /* 0x0000100030107983 */ /* 0x000ee80000100c00 */
[----:B------:R-:W4:Y:S04]  /*30e30*/  LDL.64 R30, [R49+0xf3e0] ;  /* 0x00f3e000311e7983 */ /* 0x000f280000100a00 */
[----:B------:R-:W3:Y:S04]  /*30e40*/  LDL.64 R22, [R49+0xf3e8] ;  /* 0x00f3e80031167983 */ /* 0x000ee80000100a00 */
[----:B0-----:R-:W5:Y:S01]  /*30e50*/  LDL.64 R20, [R49+0xf3f0] ;  /* 0x00f3f00031147983 */ /* 0x001f620000100a00 */
[----:B------:R-:W-:Y:S01]  /*30e60*/  VIADD R27, R27, 0x4 ;  /* 0x000000041b1b7836 */ /* 0x000fe20000000000 */
[----:B--2---:R-:W-:-:S08]  /*30e70*/  DFMA R12, R34, R12, R32 ;  /* 0x0000000c220c722b */ /* 0x004fd00000000020 */
[----:B----4-:R-:W-:-:S08]  /*30e80*/  DFMA R12, R30, R14, R12 ;  /* 0x0000000e1e0c722b */ /* 0x010fd0000000000c */
[----:B---3--:R-:W-:-:S08]  /*30e90*/  DFMA R12, R22, R16, R12 ;  /* 0x00000010160c722b */ /* 0x008fd0000000000c */
[----:B-----5:R-:W-:-:S11]  /*30ea0*/  DFMA R32, R20, R18, R12 ;  /* 0x000000121420722b */ /* 0x020fd6000000000c */
.L_x_702:
[----:B------:R-:W-:Y:S05]  /*30eb0*/  @!P1 BRA `(.L_x_700) ;  /* 0x0000000000409947 */ /* 0x000fea0003800000 */
[----:B------:R-:W-:Y:S01]  /*30ec0*/  IADD3 R13, PT, PT, R24, R27, RZ ;  /* 0x0000001b180d7210 */ /* 0x000fe20007ffe0ff */
[----:B0-----:R-:W-:-:S03]  /*30ed0*/  IMAD R20, R27, 0x8, R11 ;  /* 0x000000081b147824 */ /* 0x001fc600078e020b */
[----:B------:R-:W-:Y:S02]  /*30ee0*/  LEA R16, R13, R0, 0x3 ;  /* 0x000000000d107211 */ /* 0x000fe400078e18ff */
        /* <DEDUP_REMOVED lines=13> */
.L_x_700:
[----:B------:R-:W-:-:S05]  /*30fc0*/  IMAD.IADD R13, R25, 0x1, R24 ;  /* 0x00000001190d7824 */ /* 0x000fca00078e0218 */
[----:B------:R-:W-:-:S06]  /*30fd0*/  LEA R13, R13, R0, 0x3 ;  /* 0x000000000d0d7211 */ /* 0x000fcc00078e18ff */
[----:B------:R-:W2:Y:S01]  /*30fe0*/  LDL.64 R12, [R13] ;  /* 0x000000000d0c7983 */ /* 0x000ea20000100a00 */
[----:B------:R-:W-:-:S05]  /*30ff0*/  IMAD R22, R25, 0x8, R1 ;  /* 0x0000000819167824 */ /* 0x000fca00078e0201 */
[----:B------:R-:W3:Y:S01]  /*31000*/  LDL.64 R18, [R22+0x16830] ;  /* 0x0168300016127983 */ /* 0x000ee20000100a00 */
[----:B------:R-:W-:Y:S01]  /*31010*/  MOV R16, 0x1 ;  /* 0x0000000100107802 */ /* 0x000fe20000000f00 */
[----:B------:R-:W-:Y:S01]  /*31020*/  BSSY.RECONVERGENT B1, `(.L_x_703) ;  /* 0x0000015000017945 */ /* 0x000fe20003800200 */
[----:B--2---:R-:W1:Y:S01]  /*31030*/  MUFU.RCP64H R17, R13 ;  /* 0x0000000d00117308 */ /* 0x004e620000001800 */
[----:B---3--:R-:W-:-:S10]  /*31040*/  DADD R18, R18, -R32 ;  /* 0x0000000012127229 */ /* 0x008fd40000000820 */
[----:B------:R-:W-:Y:S01]  /*31050*/  FSETP.GEU.AND P1, PT, |R19|, 6.5827683646048100446e-37, PT ;  /* 0x036000001300780b */ /* 0x000fe20003f2e200 */
[----:B-1----:R-:W-:-:S08]  /*31060*/  DFMA R14, -R12, R16, 1 ;  /* 0x3ff000000c0e742b */ /* 0x002fd00000000110 */
[----:B------:R-:W-:-:S08]  /*31070*/  DFMA R14, R14, R14, R14 ;  /* 0x0000000e0e0e722b */ /* 0x000fd0000000000e */
        /* <DEDUP_REMOVED lines=15> */
.L_x_704:
[----:B------:R-:W-:Y:S05]  /*31170*/  BSYNC.RECONVERGENT B1 ;  /* 0x0000000000017941 */ /* 0x000fea0003800200 */
.L_x_703:
[C---:B------:R-:W-:Y:S01]  /*31180*/  IMAD R13, R25.reuse, 0x8, R1 ;  /* 0x00000008190d7824 */ /* 0x040fe200078e0201 */
[----:B------:R-:W-:-:S04]  /*31190*/  IADD3 R12, PT, PT, R25, 0x1, RZ ;  /* 0x00000001190c7810 */ /* 0x000fc80007ffe0ff */
[----:B------:R1:W-:Y:S01]  /*311a0*/  STL.64 [R13+0x16500], R20 ;  /* 0x016500140d007387 */ /* 0x0003e20000100a00 */
[----:B------:R-:W-:-:S13]  /*311b0*/  ISETP.NE.AND P0, PT, R12, R39, PT ;  /* 0x000000270c00720c */ /* 0x000fda0003f05270 */
[----:B-1----:R-:W-:Y:S05]  /*311c0*/  @P0 BRA `(.L_x_705) ;  /* 0xfffffff4006c0947 */ /* 0x002fea000383ffff */
[----:B------:R-:W0:Y:S02]  /*311d0*/  LDC R49, c[0x0][0x404] ;  /* 0x00010100ff317b82 */ /* 0x000e240000000800 */
[----:B0-----:R-:W-:-:S13]  /*311e0*/  ISETP.GE.AND P0, PT, R49, 0x1, PT ;  /* 0x000000013100780c */ /* 0x001fda0003f06270 */
[----:B------:R-:W-:Y:S05]  /*311f0*/  @!P0 BRA `(.L_x_706) ;  /* 0x0000000800b08947 */ /* 0x000fea0003800000 */
[----:B------:R-:W-:-:S07]  /*31200*/  IMAD.MOV.U32 R24, RZ, RZ, RZ ;  /* 0x000000ffff187224 */ /* 0x000fce00078e00ff */
.L_x_711:
[----:B------:R-:W0:Y:S01]  /*31210*/  LDC R49, c[0x0][0x404] ;  /* 0x00010100ff317b82 */ /* 0x000e220000000800 */
[----:B------:R-:W-:Y:S01]  /*31220*/  HFMA2 R26, -RZ, RZ, 0, 0 ;  /* 0x00000000ff1a7431 */ /* 0x000fe200000001ff */
[----:B------:R-:W-:-:S07]  /*31230*/  CS2R R28, SRZ ;  /* 0x00000000001c7805 */ /* 0x000fce000001ff00 */
.L_x_707:
[C---:B0-----:R-:W-:Y:S02]  /*31240*/  IMAD R12, R26.reuse, R49, R24 ;  /* 0x000000311a0c7224 */ /* 0x041fe400078e0218 */
[----:B------:R-:W-:-:S03]  /*31250*/  IMAD R25, R26, 0x8, R11 ;  /* 0x000000081a197824 */ /* 0x000fc600078e020b */
[C---:B------:R-:W-:Y:S02]  /*31260*/  LEA R32, R12.reuse, R10, 0x3 ;  /* 0x0000000a0c207211 */ /* 0x040fe400078e18ff */
[----:B------:R-:W2:Y:S04]  /*31270*/  LDL.128 R16, [R25] ;  /* 0x0000000019107983 */ /* 0x000ea80000100c00 */
[----:B------:R-:W2:Y:S01]  /*31280*/  LDL.64 R32, [R32] ;  /* 0x0000000020207983 */ /* 0x000ea20000100a00 */
[----:B------:R-:W-:-:S04]  /*31290*/  IMAD.IADD R12, R12, 0x1, R49 ;  /* 0x000000010c0c7824 */ /* 0x000fc800078e0231 */
[C-C-:B------:R-:W-:Y:S01]  /*312a0*/  IMAD.IADD R20, R12.reuse, 0x1, R49.reuse ;  /* 0x000000010c147824 */ /* 0x140fe200078e0231 */
[-C--:B------:R-:W-:Y:S02]  /*312b0*/  LEA R56, R12, R10.reuse, 0x3 ;  /* 0x0000000a0c387211 */ /* 0x080fe400078e18ff */
[----:B------:R-:W3:Y:S02]  /*312c0*/  LDL.128 R12, [R25+0x10] ;  /* 0x00001000190c7983 */ /* 0x000ee40000100c00 */
[C---:B------:R-:W-:Y:S02]  /*312d0*/  LEA R30, R20.reuse, R10, 0x3 ;  /* 0x0000000a141e7211 */ /* 0x040fe400078e18ff */
[----:B------:R-:W4:Y:S01]  /*312e0*/  LDL.64 R56, [R56] ;  /* 0x0000000038387983 */ /* 0x000f220000100a00 */
[----:B------:R-:W-:-:S03]  /*312f0*/  IMAD.IADD R20, R20, 0x1, R49 ;  /* 0x0000000114147824 */ /* 0x000fc600078e0231 */
[----:B------:R-:W3:Y:S02]  /*31300*/  LDL.64 R30, [R30] ;  /* 0x000000001e1e7983 */ /* 0x000ee40000100a00 */
[CC--:B------:R-:W-:Y:S01]  /*31310*/  LEA R34, R20.reuse, R10.reuse, 0x3 ;  /* 0x0000000a14227211 */ /* 0x0c0fe200078e18ff */
[----:B------:R-:W-:Y:S02]  /*31320*/  IMAD.IADD R27, R20, 0x1, R49 ;  /* 0x00000001141b7824 */ /* 0x000fe400078e0231 */
[----:B------:R-:W5:Y:S04]  /*31330*/  LDL.128 R20, [R25+0x20] ;  /* 0x0000200019147983 */ /* 0x000f680000100c00 */
[----:B------:R-:W5:Y:S01]  /*31340*/  LDL.64 R34, [R34] ;  /* 0x0000000022227983 */ /* 0x000f620000100a00 */
[----:B------:R-:W-:-:S06]  /*31350*/  LEA R54, R27, R10, 0x3 ;  /* 0x0000000a1b367211 */ /* 0x000fcc00078e18ff */
[----:B------:R-:W5:Y:S01]  /*31360*/  LDL.64 R54, [R54] ;  /* 0x0000000036367983 */ /* 0x000f620000100a00 */
[----:B------:R-:W-:Y:S01]  /*31370*/  IMAD.IADD R27, R27, 0x1, R49 ;  /* 0x000000011b1b7824 */ /* 0x000fe200078e0231 */
[----:B--2---:R-:W-:-:S04]  /*31380*/  DFMA R16, R32, R16, R28 ;  /* 0x000000102010722b */ /* 0x004fc8000000001c */
[----:B------:R-:W-:-:S06]  /*31390*/  LEA R32, R27, R10, 0x3 ;  /* 0x0000000a1b207211 */ /* 0x000fcc00078e18ff */
[----:B------:R-:W2:Y:S01]  /*313a0*/  LDL.64 R32, [R32] ;  /* 0x0000000020207983 */ /* 0x000ea20000100a00 */
[----:B------:R-:W-:Y:S01]  /*313b0*/  IMAD.IADD R27, R27, 0x1, R49 ;  /* 0x000000011b1b7824 */ /* 0x000fe200078e0231 */
[----:B----4-:R-:W-:-:S04]  /*313c0*/  DFMA R16, R56, R18, R16 ;  /* 0x000000123810722b */ /* 0x010fc80000000010 */
[C---:B------:R-:W-:Y:S01]  /*313d0*/  LEA R28, R27.reuse, R10, 0x3 ;  /* 0x0000000a1b1c7211 */ /* 0x040fe200078e18ff */
[----:B------:R-:W-:-:S03]  /*313e0*/  IMAD.IADD R27, R27, 0x1, R49 ;  /* 0x000000011b1b7824 */ /* 0x000fc600078e0231 */
[----:B---3--:R-:W-:Y:S02]  /*313f0*/  DFMA R12, R30, R12, R16 ;  /* 0x0000000c1e0c722b */ /* 0x008fe40000000010 */
[----:B------:R-:W3:Y:S01]  /*31400*/  LDL.128 R16, [R25+0x30] ;  /* 0x0000300019107983 */ /* 0x000ee20000100c00 */
[----:B------:R-:W-:-:S03]  /*31410*/  LEA R48, R27, R10, 0x3 ;  /* 0x0000000a1b307211 */ /* 0x000fc600078e18ff */
[----:B------:R-:W3:Y:S01]  /*31420*/  LDL.64 R30, [R28] ;  /* 0x000000001c1e7983 */ /* 0x000ee20000100a00 */
[--C-:B------:R-:W-:Y:S01]  /*31430*/  IMAD.IADD R27, R27, 0x1, R49.reuse ;  /* 0x000000011b1b7824 */ /* 0x100fe200078e0231 */
[----:B-----5:R-:W-:Y:S02]  /*31440*/  DFMA R12, R34, R14, R12 ;  /* 0x0000000e220c722b */ /* 0x020fe4000000000c */
[----:B------:R-:W4:Y:S02]  /*31450*/  LDL.64 R34, [R48] ;  /* 0x0000000030227983 */ /* 0x000f240000100a00 */
[C---:B------:R-:W-:Y:S01]  /*31460*/  LEA R58, R27.reuse, R10, 0x3 ;  /* 0x0000000a1b3a7211 */ /* 0x040fe200078e18ff */
[----:B------:R-:W-:-:S03]  /*31470*/  IMAD.IADD R27, R27, 0x1, R49 ;  /* 0x000000011b1b7824 */ /* 0x000fc600078e0231 */
[----:B------:R-:W-:Y:S02]  /*31480*/  DFMA R20, R54, R20, R12 ;  /* 0x000000143614722b */ /* 0x000fe4000000000c */
[----:B------:R-:W5:Y:S01]  /*31490*/  LDL.128 R12, [R25+0x40] ;  /* 0x00004000190c7983 */ /* 0x000f620000100c00 */
[----:B------:R-:W-:-:S03]  /*314a0*/  LEA R29, R27, R10, 0x3 ;  /* 0x0000000a1b1d7211 */ /* 0x000fc600078e18ff */
[----:B------:R-:W5:Y:S01]  /*314b0*/  LDL.64 R54, [R58] ;  /* 0x000000003a367983 */ /* 0x000f620000100a00 */
[----:B------:R-:W-:-:S03]  /*314c0*/  IMAD.IADD R27, R27, 0x1, R49 ;  /* 0x000000011b1b7824 */ /* 0x000fc600078e0231 */
[----:B------:R-:W5:Y:S02]  /*314d0*/  LDL.64 R28, [R29] ;  /* 0x000000001d1c7983 */ /* 0x000f640000100a00 */
[----:B------:R-:W-:Y:S01]  /*314e0*/  LEA R59, R27, R10, 0x3 ;  /* 0x0000000a1b3b7211 */ /* 0x000fe200078e18ff */
[----:B--2---:R-:W-:-:S04]  /*314f0*/  DFMA R56, R32, R22, R20 ;  /* 0x000000162038722b */ /* 0x004fc80000000014 */
[----:B------:R-:W2:Y:S04]  /*31500*/  LDL.64 R32, [R59] ;  /* 0x000000003b207983 */ /* 0x000ea80000100a00 */
[----:B------:R-:W2:Y:S01]  /*31510*/  LDL.128 R20, [R25+0x50] ;  /* 0x0000500019147983 */ /* 0x000ea20000100c00 */
[----:B------:R-:W-:Y:S01]  /*31520*/  IMAD.IADD R27, R27, 0x1, R49 ;  /* 0x000000011b1b7824 */ /* 0x000fe200078e0231 */
[----:B---3--:R-:W-:-:S04]  /*31530*/  DFMA R16, R30, R16, R56 ;  /* 0x000000101e10722b */ /* 0x008fc80000000038 */
[C---:B------:R-:W-:Y:S01]  /*31540*/  LEA R30, R27.reuse, R10, 0x3 ;  /* 0x0000000a1b1e7211 */ /* 0x040fe200078e18ff */
[----:B------:R-:W-:-:S03]  /*31550*/  IMAD.IADD R27, R27, 0x1, R49 ;  /* 0x000000011b1b7824 */ /* 0x000fc600078e0231 */
[----:B----4-:R-:W-:Y:S02]  /*31560*/  DFMA R16, R34, R18, R16 ;  /* 0x000000122210722b */ /* 0x010fe40000000010 */
[----:B------:R-:W3:Y:S01]  /*31570*/  LDL.64 R30, [R30] ;  /* 0x000000001e1e7983 */ /* 0x000ee20000100a00 */
[C---:B------:R-:W-:Y:S01]  /*31580*/  LEA R34, R27.reuse, R10, 0x3 ;  /* 0x0000000a1b227211 */ /* 0x040fe200078e18ff */
[----:B------:R-:W-:-:S04]  /*31590*/  IMAD.IADD R27, R27, 0x1, R49 ;  /* 0x000000011b1b7824 */ /* 0x000fc800078e0231 */
[----:B-----5:R-:W-:Y:S01]  /*315a0*/  DFMA R12, R54, R12, R16 ;  /* 0x0000000c360c722b */ /* 0x020fe20000000010 */
[----:B------:R-:W4:Y:S01]  /*315b0*/  LDL.64 R34, [R34] ;  /* 0x0000000022227983 */ /* 0x000f220000100a00 */
[----:B------:R-:W-:-:S03]  /*315c0*/  LEA R48, R27, R10, 0x3 ;  /* 0x0000000a1b307211 */ /* 0x000fc600078e18ff */
[----:B------:R-:W4:Y:S01]  /*315d0*/  LDL.128 R16, [R25+0x60] ;  /* 0x0000600019107983 */ /* 0x000f220000100c00 */
[--C-:B------:R-:W-:Y:S02]  /*315e0*/  IMAD.IADD R27, R27, 0x1, R49.reuse ;  /* 0x000000011b1b7824 */ /* 0x100fe400078e0231 */
[----:B------:R-:W-:Y:S01]  /*315f0*/  DFMA R12, R28, R14, R12 ;  /* 0x0000000e1c0c722b */ /* 0x000fe2000000000c */
[----:B------:R-:W5:Y:S02]  /*31600*/  LDL.64 R28, [R48] ;  /* 0x00000000301c7983 */ /* 0x000f640000100a00 */
[C---:B------:R-:W-:Y:S01]  /*31610*/  LEA R56, R27.reuse, R10, 0x3 ;  /* 0x0000000a1b387211 */ /* 0x040fe200078e18ff */
[----:B------:R-:W-:-:S04]  /*31620*/  IMAD.IADD R27, R27, 0x1, R49 ;  /* 0x000000011b1b7824 */ /* 0x000fc800078e0231 */
[----:B--2---:R-:W-:Y:S02]  /*31630*/  DFMA R54, R32, R20, R12 ;  /* 0x000000142036722b */ /* 0x004fe4000000000c */
[----:B------:R-:W2:Y:S01]  /*31640*/  LDL.128 R12, [R25+0x70] ;  /* 0x00007000190c7983 */ /* 0x000ea20000100c00 */
[----:B------:R-:W-:-:S03]  /*31650*/  LEA R20, R27, R10, 0x3 ;  /* 0x0000000a1b147211 */ /* 0x000fc600078e18ff */
[----:B------:R-:W2:Y:S04]  /*31660*/  LDL.64 R32, [R56] ;  /* 0x0000000038207983 */ /* 0x000ea80000100a00 */
[----:B------:R-:W2:Y:S01]  /*31670*/  LDL.64 R20, [R20] ;  /* 0x0000000014147983 */ /* 0x000ea20000100a00 */
[----:B---3--:R-:W-:-:S08]  /*31680*/  DFMA R22, R30, R22, R54 ;  /* 0x000000161e16722b */ /* 0x008fd00000000036 */
[----:B----4-:R-:W-:Y:S01]  /*31690*/  DFMA R16, R34, R16, R22 ;  /* 0x000000102210722b */ /* 0x010fe20000000016 */
[----:B------:R-:W-:Y:S01]  /*316a0*/  IMAD.MOV.U32 R34, RZ, RZ, R26 ;  /* 0x000000ffff227224 */ /* 0x000fe200078e001a */
[----:B------:R-:W-:-:S06]  /*316b0*/  IADD3 R26, PT, PT, R26, 0x10, RZ ;  /* 0x000000101a1a7810 */ /* 0x000fcc0007ffe0ff */
[----:B-----5:R-:W-:Y:S01]  /*316c0*/  DFMA R16, R28, R18, R16 ;  /* 0x000000121c10722b */ /* 0x020fe20000000010 */
[----:B------:R-:W-:-:S07]  /*316d0*/  ISETP.NE.AND P1, PT, R26, R43, PT ;  /* 0x0000002b1a00720c */ /* 0x000fce0003f25270 */
[----:B--2---:R-:W-:-:S08]  /*316e0*/  DFMA R12, R32, R12, R16 ;  /* 0x0000000c200c722b */ /* 0x004fd00000000010 */
[----:B------:R-:W-:Y:S01]  /*316f0*/  DFMA R28, R20, R14, R12 ;  /* 0x0000000e141c722b */ /* 0x000fe2000000000c */
[----:B------:R-:W-:Y:S10]  /*31700*/  @P1 BRA `(.L_x_707) ;  /* 0xfffffff800cc1947 */ /* 0x000ff4000383ffff */
[----:B------:R-:W-:-:S13]  /*31710*/  ISETP.NE.AND P1, PT, R47, RZ, PT ;  /* 0x000000ff2f00720c */ /* 0x000fda0003f25270 */
[----:B------:R-:W-:Y:S05]  /*31720*/  @!P1 BRA `(.L_x_708) ;  /* 0x0000000400509947 */ /* 0x000fea0003800000 */
[----:B------:R-:W-:Y:S01]  /*31730*/  ISETP.GE.U32.AND P1, PT, R46, 0x7, PT ;  /* 0x000000072e00780c */ /* 0x000fe20003f26070 */
[----:B------:R-:W-:Y:S01]  /*31740*/  IMAD.MOV.U32 R32, RZ, RZ, R43 ;  /* 0x000000ffff207224 */ /* 0x000fe200078e002b */
[----:B------:R-:W-:-:S11]  /*31750*/  ISETP.NE.AND P2, PT, R45, RZ, PT ;  /* 0x000000ff2d00720c */ /* 0x000fd60003f45270 */
[----:B------:R-:W-:Y:S05]  /*31760*/  @!P1 BRA `(.L_x_709) ;  /* 0x0000000000949947 */ /* 0x000fea0003800000 */
[-C--:B------:R-:W-:Y:S01]  /*31770*/  IADD3 R27, PT, PT, R27, R49.reuse, RZ ;  /* 0x000000311b1b7210 */ /* 0x080fe20007ffe0ff */
[----:B------:R-:W2:Y:S04]  /*31780*/  LDL.128 R20, [R25+0x80] ;  /* 0x0000800019147983 */ /* 0x000ea80000100c00 */
[C-C-:B------:R-:W-:Y:S01]  /*31790*/  IMAD R12, R27.reuse, 0x8, R10.reuse ;  /* 0x000000081b0c7824 */ /* 0x140fe200078e020a */
[----:B------:R-:W-:Y:S01]  /*317a0*/  IADD3 R27, PT, PT, R27, R49, RZ ;  /* 0x000000311b1b7210 */ /* 0x000fe20007ffe0ff */
[----:B------:R-:W3:Y:S04]  /*317b0*/  LDL.128 R16, [R25+0x90] ;  /* 0x0000900019107983 */ /* 0x000ee80000100c00 */
[----:B------:R-:W2:Y:S01]  /*317c0*/  LDL.64 R12, [R12] ;  /* 0x000000000c0c7983 */ /* 0x000ea20000100a00 */
[----:B------:R-:W-:-:S06]  /*317d0*/  IMAD R54, R27, 0x8, R10 ;  /* 0x000000081b367824 */ /* 0x000fcc00078e020a */
[----:B------:R-:W4:Y:S01]  /*317e0*/  LDL.64 R54, [R54] ;  /* 0x0000000036367983 */ /* 0x000f220000100a00 */
[----:B------:R-:W-:-:S05]  /*317f0*/  IADD3 R27, PT, PT, R27, R49, RZ ;  /* 0x000000311b1b7210 */ /* 0x000fca0007ffe0ff */
[C---:B------:R-:W-:Y:S01]  /*31800*/  IMAD R30, R27.reuse, 0x8, R10 ;  /* 0x000000081b1e7824 */ /* 0x040fe200078e020a */
[----:B------:R-:W-:-:S05]  /*31810*/  IADD3 R27, PT, PT, R27, R49, RZ ;  /* 0x000000311b1b7210 */ /* 0x000fca0007ffe0ff */
[----:B------:R-:W3:Y:S01]  /*31820*/  LDL.64 R30, [R30] ;  /* 0x000000001e1e7983 */ /* 0x000ee20000100a00 */
[C---:B------:R-:W-:Y:S01]  /*31830*/  IMAD R26, R27.reuse, 0x8, R10 ;  /* 0x000000081b1a7824 */ /* 0x040fe200078e020a */
[----:B------:R-:W-:-:S05]  /*31840*/  IADD3 R32, PT, PT, R27, R49, RZ ;  /* 0x000000311b207210 */ /* 0x000fca0007ffe0ff */
[----:B------:R-:W5:Y:S01]  /*31850*/  LDL.64 R26, [R26] ;  /* 0x000000001a1a7983 */ /* 0x000f620000100a00 */
[C---:B------:R-:W-:Y:S01]  /*31860*/  IMAD R33, R32.reuse, 0x8, R10 ;  /* 0x0000000820217824 */ /* 0x040fe200078e020a */
[----:B------:R-:W-:-:S05]  /*31870*/  IADD3 R35, PT, PT, R32, R49, RZ ;  /* 0x0000003120237210 */ /* 0x000fca0007ffe0ff */
[----:B------:R-:W5:Y:S01]  /*31880*/  LDL.64 R32, [R33] ;  /* 0x0000000021207983 */ /* 0x000f620000100a00 */
[----:B--2---:R-:W-:-:S03]  /*31890*/  DFMA R20, R12, R20, R28 ;  /* 0x000000140c14722b */ /* 0x004fc6000000001c */
[----:B------:R-:W2:Y:S01]  /*318a0*/  LDL.128 R12, [R25+0xa0] ;  /* 0x0000a000190c7983 */ /* 0x000ea20000100c00 */
[C---:B------:R-:W-:Y:S01]  /*318b0*/  IMAD R28, R35.reuse, 0x8, R10 ;  /* 0x00000008231c7824 */ /* 0x040fe200078e020a */
[----:B------:R-:W-:-:S05]  /*318c0*/  IADD3 R35, PT, PT, R35, R49, RZ ;  /* 0x0000003123237210 */ /* 0x000fca0007ffe0ff */
[----:B------:R-:W2:Y:S01]  /*318d0*/  LDL.64 R28, [R28] ;  /* 0x000000001c1c7983 */ /* 0x000ea20000100a00 */
[C-C-:B------:R-:W-:Y:S01]  /*318e0*/  IMAD R58, R35.reuse, 0x8, R10.reuse ;  /* 0x00000008233a7824 */ /* 0x140fe200078e020a */
[----:B------:R-:W-:Y:S01]  /*318f0*/  IADD3 R35, PT, PT, R35, R49, RZ ;  /* 0x0000003123237210 */ /* 0x000fe20007ffe0ff */
[----:B----4-:R-:W-:Y:S01]  /*31900*/  DFMA R54, R54, R22, R20 ;  /* 0x000000163636722b */ /* 0x010fe20000000014 */
[----:B------:R-:W4:Y:S04]  /*31910*/  LDL.128 R20, [R25+0xb0] ;  /* 0x0000b00019147983 */ /* 0x000f280000100c00 */
[----:B------:R-:W4:Y:S01]  /*31920*/  LDL.64 R58, [R58] ;  /* 0x000000003a3a7983 */ /* 0x000f220000100a00 */
[----:B------:R-:W-:-:S05]  /*31930*/  IMAD R35, R35, 0x8, R10 ;  /* 0x0000000823237824 */ /* 0x000fca00078e020a */
[----:B------:R-:W4:Y:S01]  /*31940*/  LDL.64 R56, [R35] ;  /* 0x0000000023387983 */ /* 0x000f220000100a00 */
[----:B---3--:R-:W-:-:S08]  /*31950*/  DFMA R16, R30, R16, R54 ;  /* 0x000000101e10722b */ /* 0x008fd00000000036 */
[----:B-----5:R-:W-:-:S08]  /*31960*/  DFMA R16, R26, R18, R16 ;  /* 0x000000121a10722b */ /* 0x020fd00000000010 */
[----:B--2---:R-:W-:-:S08]  /*31970*/  DFMA R12, R32, R12, R16 ;  /* 0x0000000c200c722b */ /* 0x004fd00000000010 */
[----:B------:R-:W-:-:S08]  /*31980*/  DFMA R12, R28, R14, R12 ;  /* 0x0000000e1c0c722b */ /* 0x000fd0000000000c */
[----:B----4-:R-:W-:Y:S01]  /*31990*/  DFMA R12, R58, R20, R12 ;  /* 0x000000143a0c722b */ /* 0x010fe2000000000c */
[----:B------:R-:W-:-:S07]  /*319a0*/  IADD3 R32, PT, PT, R34, 0x18, RZ ;  /* 0x0000001822207810 */ /* 0x000fce0007ffe0ff */
[----:B------:R-:W-:-:S11]  /*319b0*/  DFMA R28, R56, R22, R12 ;  /* 0x00000016381c722b */ /* 0x000fd6000000000c */
.L_x_709:
[----:B------:R-:W-:Y:S05]  /*319c0*/  @!P2 BRA `(.L_x_708) ;  /* 0x0000000000a8a947 */ /* 0x000fea0003800000 */
[----:B------:R-:W-:Y:S02]  /*319d0*/  ISETP.GE.U32.AND P1, PT, R44, 0x3, PT ;  /* 0x000000032c00780c */ /* 0x000fe40003f26070 */
[----:B------:R-:W-:-:S11]  /*319e0*/  ISETP.NE.AND P2, PT, R41, RZ, PT ;  /* 0x000000ff2900720c */ /* 0x000fd60003f45270 */
[----:B------:R-:W-:Y:S05]  /*319f0*/  @!P1 BRA `(.L_x_710) ;  /* 0x0000000000509947 */ /* 0x000fea0003800000 */
[C---:B------:R-:W-:Y:S02]  /*31a00*/  IMAD R12, R32.reuse, R49, R24 ;  /* 0x00000031200c7224 */ /* 0x040fe400078e0218 */
[----:B------:R-:W-:Y:S02]  /*31a10*/  IMAD R25, R32, 0x8, R11 ;  /* 0x0000000820197824 */ /* 0x000fe400078e020b */
[C-C-:B------:R-:W-:Y:S01]  /*31a20*/  IMAD.IADD R16, R12.reuse, 0x1, R49.reuse ;  /* 0x000000010c107824 */ /* 0x140fe200078e0231 */
[-C--:B------:R-:W-:Y:S02]  /*31a30*/  LEA R30, R12, R10.reuse, 0x3 ;  /* 0x0000000a0c1e7211 */ /* 0x080fe400078e18ff */
[----:B------:R-:W2:Y:S02]  /*31a40*/  LDL.128 R12, [R25] ;  /* 0x00000000190c7983 */ /* 0x000ea40000100c00 */
[C---:B------:R-:W-:Y:S02]  /*31a50*/  LEA R26, R16.reuse, R10, 0x3 ;  /* 0x0000000a101a7211 */ /* 0x040fe400078e18ff */
[----:B------:R-:W2:Y:S01]  /*31a60*/  LDL.64 R30, [R30] ;  /* 0x000000001e1e7983 */ /* 0x000ea20000100a00 */
[----:B------:R-:W-:-:S03]  /*31a70*/  IMAD.IADD R20, R16, 0x1, R49 ;  /* 0x0000000110147824 */ /* 0x000fc600078e0231 */
[----:B------:R-:W3:Y:S02]  /*31a80*/  LDL.64 R26, [R26] ;  /* 0x000000001a1a7983 */ /* 0x000ee40000100a00 */
[CC--:B------:R-:W-:Y:S01]  /*31a90*/  LEA R22, R20.reuse, R10.reuse, 0x3 ;  /* 0x0000000a14167211 */ /* 0x0c0fe200078e18ff */
[----:B------:R-:W-:Y:S01]  /*31aa0*/  IMAD.IADD R21, R20, 0x1, R49 ;  /* 0x0000000114157824 */ /* 0x000fe200078e0231 */
[----:B------:R-:W4:Y:S04]  /*31ab0*/  LDL.128 R16, [R25+0x10] ;  /* 0x0000100019107983 */ /* 0x000f280000100c00 */
[----:B------:R-:W4:Y:S01]  /*31ac0*/  LDL.64 R22, [R22] ;  /* 0x0000000016167983 */ /* 0x000f220000100a00 */
[----:B------:R-:W-:-:S06]  /*31ad0*/  LEA R21, R21, R10, 0x3 ;  /* 0x0000000a15157211 */ /* 0x000fcc00078e18ff */
[----:B------:R-:W5:Y:S01]  /*31ae0*/  LDL.64 R20, [R21] ;  /* 0x0000000015147983 */ /* 0x000f620000100a00 */
[----:B------:R-:W-:Y:S01]  /*31af0*/  VIADD R32, R32, 0x4 ;  /* 0x0000000420207836 */ /* 0x000fe20000000000 */
[----:B--2---:R-:W-:-:S08]  /*31b00*/  DFMA R12, R30, R12, R28 ;  /* 0x0000000c1e0c722b */ /* 0x004fd0000000001c */
[----:B---3--:R-:W-:-:S08]  /*31b10*/  DFMA R12, R26, R14, R12 ;  /* 0x0000000e1a0c722b */ /* 0x008fd0000000000c */
[----:B----4-:R-:W-:-:S08]  /*31b20*/  DFMA R12, R22, R16, R12 ;  /* 0x00000010160c722b */ /* 0x010fd0000000000c */
[----:B-----5:R-:W-:-:S11]  /*31b30*/  DFMA R28, R20, R18, R12 ;  /* 0x00000012141c722b */ /* 0x020fd6000000000c */
.L_x_710:
[----:B------:R-:W-:Y:S05]  /*31b40*/  @!P2 BRA `(.L_x_708) ;  /* 0x000000000048a947 */ /* 0x000fea0003800000 */
[C---:B------:R-:W-:Y:S01]  /*31b50*/  IMAD R18, R32.reuse, R49, R24 ;  /* 0x0000003120127224 */ /* 0x040fe200078e0218 */
[----:B------:R-:W-:-:S03]  /*31b60*/  LEA R20, R32, R11, 0x3 ;  /* 0x0000000b20147211 */ /* 0x000fc600078e18ff */
[----:B------:R-:W-:Y:S02]  /*31b70*/  IMAD R16, R18, 0x8, R10 ;  /* 0x0000000812107824 */ /* 0x000fe400078e020a */
[----:B------:R-:W2:Y:S04]  /*31b80*/  LDL.128 R12, [R20] ;  /* 0x00000000140c7983 */ /* 0x000ea80000100c00 */
[----:B------:R-:W2:Y:S01]  /*31b90*/  LDL.64 R16, [R16] ;  /* 0x0000000010107983 */ /* 0x000ea20000100a00 */
[----:B------:R-:W-:Y:S01]  /*31ba0*/  ISETP.NE.AND P1, PT, R41, 0x1, PT ;  /* 0x000000012900780c */ /* 0x000fe20003f25270 */
[----:B--2---:R-:W-:-:S12]  /*31bb0*/  DFMA R28, R16, R12, R28 ;  /* 0x0000000c101c722b */ /* 0x004fd8000000001c */
[----:B------:R-:W-:Y:S05]  /*31bc0*/  @!P1 BRA `(.L_x_708) ;  /* 0x0000000000289947 */ /* 0x000fea0003800000 */
[----:B------:R-:W-:Y:S02]  /*31bd0*/  ISETP.NE.AND P1, PT, R41, 0x2, PT ;  /* 0x000000022900780c */ /* 0x000fe40003f25270 */
[----:B------:R-:W-:-:S05]  /*31be0*/  IADD3 R13, PT, PT, R18, R49, RZ ;  /* 0x00000031120d7210 */ /* 0x000fca0007ffe0ff */
[----:B------:R-:W-:-:S06]  /*31bf0*/  IMAD R18, R13, 0x8, R10 ;  /* 0x000000080d127824 */ /* 0x000fcc00078e020a */
[----:B------:R-:W-:Y:S01]  /*31c00*/  @P1 IADD3 R13, PT, PT, R13, R49, RZ ;  /* 0x000000310d0d1210 */ /* 0x000fe20007ffe0ff */
[----:B------:R-:W2:Y:S04]  /*31c10*/  LDL.64 R18, [R18] ;  /* 0x0000000012127983 */ /* 0x000ea80000100a00 */
[----:B------:R-:W-:Y:S02]  /*31c20*/  @P1 IMAD R16, R13, 0x8, R10 ;  /* 0x000000080d101824 */ /* 0x000fe400078e020a */
[----:B------:R-:W3:Y:S04]  /*31c30*/  @P1 LDL.64 R12, [R20+0x10] ;  /* 0x00001000140c1983 */ /* 0x000ee80000100a00 */
[----:B------:R-:W3:Y:S01]  /*31c40*/  @P1 LDL.64 R16, [R16] ;  /* 0x0000000010101983 */ /* 0x000ee20000100a00 */
[----:B--2---:R-:W-:-:S08]  /*31c50*/  DFMA R28, R18, R14, R28 ;  /* 0x0000000e121c722b */ /* 0x004fd0000000001c */
[----:B---3--:R-:W-:-:S11]  /*31c60*/  @P1 DFMA R28, R16, R12, R28 ;  /* 0x0000000c101c122b */ /* 0x008fd6000000001c */
.L_x_708:
[C---:B------:R-:W-:Y:S01]  /*31c70*/  LEA R13, R24.reuse, R4, 0x3 ;  /* 0x00000004180d7211 */ /* 0x040fe200078e18ff */
[----:B------:R-:W-:-:S04]  /*31c80*/  VIADD R24, R24, 0x1 ;  /* 0x0000000118187836 */ /* 0x000fc80000000000 */
[----:B------:R0:W-:Y:S01]  /*31c90*/  STL.64 [R13], R28 ;  /* 0x0000001c0d007387 */ /* 0x0001e20000100a00 */
[----:B------:R-:W-:-:S13]  /*31ca0*/  ISETP.NE.AND P1, PT, R24, R49, PT ;  /* 0x000000311800720c */ /* 0x000fda0003f25270 */
[----:B0-----:R-:W-:Y:S05]  /*31cb0*/  @P1 BRA `(.L_x_711) ;  /* 0xfffffff400541947 */ /* 0x001fea000383ffff */
.L_x_706:
[----:B------:R-:W-:Y:S02]  /*31cc0*/  MOV R54, RZ ;  /* 0x000000ff00367202 */ /* 0x000fe40000000f00 */
[----:B------:R-:W-:-:S07]  /*31cd0*/  CS2R R56, SRZ ;  /* 0x0000000000387805 */ /* 0x000fce000001ff00 */
.L_x_712:
[----:B------:R-:W-:-:S05]  /*31ce0*/  IMAD R48, R54, 0x8, R1 ;  /* 0x0000000836307824 */ /* 0x000fca00078e0201 */
[----:B------:R-:W2:Y:S04]  /*31cf0*/  LDL.64 R16, [R48+0x16698] ;  /* 0x0166980030107983 */ /* 0x000ea80000100a00 */
[----:B------:R-:W2:Y:S04]  /*31d00*/  LDL.128 R32, [R48+0x16500] ;  /* 0x0165000030207983 */ /* 0x000ea80000100c00 */
[----:B------:R-:W3:Y:S04]  /*31d10*/  LDL.128 R12, [R48+0x166a0] ;  /* 0x0166a000300c7983 */ /* 0x000ee80000100c00 */
[----:B------:R-:W4:Y:S04]  /*31d20*/  LDL.128 R28, [R48+0x16510] ;  /* 0x01651000301c7983 */ /* 0x000f280000100c00 */
[----:B------:R-:W5:Y:S04]  /*31d30*/  LDL.128 R24, [R48+0x166b0] ;  /* 0x0166b00030187983 */ /* 0x000f680000100c00 */
[----:B------:R-:W5:Y:S01]  /*31d40*/  LDL.128 R20, [R48+0x16520] ;  /* 0x0165200030147983 */ /* 0x000f620000100c00 */
[----:B--2---:R-:W-:-:S03]  /*31d50*/  DFMA R32, R16, R32, R56 ;  /* 0x000000201020722b */ /* 0x004fc60000000038 */
[----:B------:R-:W2:Y:S05]  /*31d60*/  LDL.128 R16, [R48+0x166c0] ;  /* 0x0166c00030107983 */ /* 0x000eaa0000100c00 */
[----:B---3--:R-:W-:Y:S02]  /*31d70*/  DFMA R12, R12, R34, R32 ;  /* 0x000000220c0c722b */ /* 0x008fe40000000020 */
[----:B------:R-:W3:Y:S06]  /*31d80*/  LDL.128 R32, [R48+0x16530] ;  /* 0x0165300030207983 */ /* 0x000eec0000100c00 */
[----:B----4-:R-:W-:-:S02]  /*31d90*/  DFMA R28, R28, R14, R12 ;  /* 0x0000000e1c1c722b */ /* 0x010fc4000000000c */
[----:B------:R-:W4:Y:S06]  /*31da0*/  LDL.128 R12, [R48+0x166d0] ;  /* 0x0166d000300c7983 */ /* 0x000f2c0000100c00 */
[----:B-----5:R-:W-:Y:S02]  /*31db0*/  DFMA R24, R24, R30, R28 ;  /* 0x0000001e1818722b */ /* 0x020fe4000000001c */
[----:B------:R-:W5:Y:S06]  /*31dc0*/  LDL.128 R28, [R48+0x16540] ;  /* 0x01654000301c7983 */ /* 0x000f6c0000100c00 */
[----:B------:R-:W-:-:S02]  /*31dd0*/  DFMA R20, R20, R26, R24 ;  /* 0x0000001a1414722b */ /* 0x000fc40000000018 */
[----:B------:R-:W5:Y:S06]  /*31de0*/  LDL.128 R24, [R48+0x166e0] ;  /* 0x0166e00030187983 */ /* 0x000f6c0000100c00 */
[----:B--2---:R-:W-:Y:S02]  /*31df0*/  DFMA R16, R16, R22, R20 ;  /* 0x000000161010722b */ /* 0x004fe40000000014 */
[----:B------:R-:W2:Y:S06]  /*31e00*/  LDL.128 R20, [R48+0x16550] ;  /* 0x0165500030147983 */ /* 0x000eac0000100c00 */
[----:B---3--:R-:W-:-:S02]  /*31e10*/  DFMA R32, R32, R18, R16 ;  /* 0x000000122020722b */ /* 0x008fc40000000010 */
[----:B------:R-:W3:Y:S06]  /*31e20*/  LDL.128 R16, [R48+0x166f0] ;  /* 0x0166f00030107983 */ /* 0x000eec0000100c00 */
[----:B----4-:R-:W-:Y:S02]  /*31e30*/  DFMA R12, R12, R34, R32 ;  /* 0x000000220c0c722b */ /* 0x010fe40000000020 */
[----:B------:R-:W4:Y:S06]  /*31e40*/  LDL.128 R32, [R48+0x16560] ;  /* 0x0165600030207983 */ /* 0x000f2c0000100c00 */
[----:B-----5:R-:W-:-:S02]  /*31e50*/  DFMA R28, R28, R14, R12 ;  /* 0x0000000e1c1c722b */ /* 0x020fc4000000000c */
[----:B------:R-:W5:Y:S06]  /*31e60*/  LDL.128 R12, [R48+0x16700] ;  /* 0x01670000300c7983 */ /* 0x000f6c0000100c00 */
[----:B------:R-:W-:Y:S02]  /*31e70*/  DFMA R24, R24, R30, R28 ;  /* 0x0000001e1818722b */ /* 0x000fe4000000001c */
[----:B------:R-:W5:Y:S06]  /*31e80*/  LDL.128 R28, [R48+0x16570] ;  /* 0x01657000301c7983 */ /* 0x000f6c0000100c00 */
[----:B--2---:R-:W-:-:S02]  /*31e90*/  DFMA R20, R20, R26, R24 ;  /* 0x0000001a1414722b */ /* 0x004fc40000000018 */
[----:B------:R-:W2:Y:S01]  /*31ea0*/  LDL.128 R24, [R48+0x16710] ;  /* 0x0167100030187983 */ /* 0x000ea20000100c00 */
[----:B------:R-:W-:Y:S01]  /*31eb0*/  MOV R55, R54 ;  /* 0x0000003600377202 */ /* 0x000fe20000000f00 */
[----:B------:R-:W-:-:S04]  /*31ec0*/  VIADD R54, R54, 0x10 ;  /* 0x0000001036367836 */ /* 0x000fc80000000000 */
[----:B---3--:R-:W-:Y:S01]  /*31ed0*/  DFMA R16, R16, R22, R20 ;  /* 0x000000161010722b */ /* 0x008fe20000000014 */
[----:B------:R-:W-:-:S07]  /*31ee0*/  ISETP.NE.AND P1, PT, R54, R43, PT ;  /* 0x0000002b3600720c */ /* 0x000fce0003f25270 */
[----:B----4-:R-:W-:-:S08]  /*31ef0*/  DFMA R16, R32, R18, R16 ;  /* 0x000000122010722b */ /* 0x010fd00000000010 */
[----:B-----5:R-:W-:-:S08]  /*31f00*/  DFMA R12, R12, R34, R16 ;  /* 0x000000220c0c722b */ /* 0x020fd00000000010 */
[----:B------:R-:W-:-:S08]  /*31f10*/  DFMA R12, R28, R14, R12 ;  /* 0x0000000e1c0c722b */ /* 0x000fd0000000000c */
[----:B--2---:R-:W-:Y:S01]  /*31f20*/  DFMA R56, R24, R30, R12 ;  /* 0x0000001e1838722b */ /* 0x004fe2000000000c */
[----:B------:R-:W-:Y:S10]  /*31f30*/  @P1 BRA `(.L_x_712) ;  /* 0xfffffffc00681947 */ /* 0x000ff4000383ffff */
[----:B------:R-:W-:-:S13]  /*31f40*/  ISETP.NE.AND P1, PT, R47, RZ, PT ;  /* 0x000000ff2f00720c */ /* 0x000fda0003f25270 */
[----:B------:R-:W-:Y:S05]  /*31f50*/  @!P1 BRA `(.L_x_713) ;  /* 0x0000000000c09947 */ /* 0x000fea0003800000 */
[----:B------:R-:W-:Y:S02]  /*31f60*/  ISETP.GE.U32.AND P1, PT, R46, 0x7, PT ;  /* 0x000000072e00780c */ /* 0x000fe40003f26070 */
[----:B------:R-:W-:Y:S02]  /*31f70*/  ISETP.NE.AND P2, PT, R45, RZ, PT ;  /* 0x000000ff2d00720c */ /* 0x000fe40003f45270 */
[----:B------:R-:W-:-:S09]  /*31f80*/  MOV R28, R43 ;  /* 0x0000002b001c7202 */ /* 0x000fd20000000f00 */
[----:B------:R-:W-:Y:S05]  /*31f90*/  @!P1 BRA `(.L_x_714) ;  /* 0x0000000000449947 */ /* 0x000fea0003800000 */
[----:B------:R-:W2:Y:S04]  /*31fa0*/  LDL.128 R12, [R48+0x16580] ;  /* 0x01658000300c7983 */ /* 0x000ea80000100c00 */
[----:B------:R-:W3:Y:S04]  /*31fb0*/  LDL.128 R32, [R48+0x16720] ;  /* 0x0167200030207983 */ /* 0x000ee80000100c00 */
[----:B------:R-:W4:Y:S04]  /*31fc0*/  LDL.128 R16, [R48+0x16590] ;  /* 0x0165900030107983 */ /* 0x000f280000100c00 */
[----:B------:R-:W5:Y:S04]  /*31fd0*/  LDL.128 R28, [R48+0x16730] ;  /* 0x01673000301c7983 */ /* 0x000f680000100c00 */
[----:B------:R-:W5:Y:S01]  /*31fe0*/  LDL.128 R20, [R48+0x165a0] ;  /* 0x0165a00030147983 */ /* 0x000f620000100c00 */
[----:B--2---:R-:W-:-:S03]  /*31ff0*/  DFMA R12, R12, R26, R56 ;  /* 0x0000001a0c0c722b */ /* 0x004fc60000000038 */
[----:B------:R-:W2:Y:S04]  /*32000*/  LDL.128 R24, [R48+0x16740] ;  /* 0x0167400030187983 */ /* 0x000ea80000100c00 */
[----:B------:R-:W2:Y:S01]  /*32010*/  LDL.64 R56, [R48+0x16750] ;  /* 0x0167500030387983 */ /* 0x000ea20000100a00 */
[----:B---3--:R-:W-:-:S03]  /*32020*/  DFMA R32, R32, R14, R12 ;  /* 0x0000000e2020722b */ /* 0x008fc6000000000c */
[----:B------:R-:W3:Y:S05]  /*32030*/  LDL.128 R12, [R48+0x165b0] ;  /* 0x0165b000300c7983 */ /* 0x000eea0000100c00 */
[----:B----4-:R-:W-:-:S08]  /*32040*/  DFMA R16, R16, R34, R32 ;  /* 0x000000221010722b */ /* 0x010fd00000000020 */
[----:B-----5:R-:W-:-:S08]  /*32050*/  DFMA R16, R28, R18, R16 ;  /* 0x000000121c10722b */ /* 0x020fd00000000010 */
[----:B------:R-:W-:Y:S01]  /*32060*/  DFMA R16, R20, R30, R16 ;  /* 0x0000001e1410722b */ /* 0x000fe20000000010 */
[----:B------:R-:W-:-:S07]  /*32070*/  VIADD R28, R55, 0x18 ;  /* 0x00000018371c7836 */ /* 0x000fce0000000000 */
[----:B--2---:R-:W-:-:S08]  /*32080*/  DFMA R16, R24, R22, R16 ;  /* 0x000000161810722b */ /* 0x004fd00000000010 */
[----:B---3--:R-:W-:-:S08]  /*32090*/  DFMA R12, R12, R26, R16 ;  /* 0x0000001a0c0c722b */ /* 0x008fd00000000010 */
[----:B------:R-:W-:-:S11]  /*320a0*/  DFMA R56, R56, R14, R12 ;  /* 0x0000000e3838722b */ /* 0x000fd6000000000c */
.L_x_714:
[----:B------:R-:W-:Y:S05]  /*320b0*/  @!P2 BRA `(.L_x_713) ;  /* 0x000000000068a947 */ /* 0x000fea0003800000 */
[----:B------:R-:W-:Y:S02]  /*320c0*/  ISETP.GE.U32.AND P1, PT, R44, 0x3, PT ;  /* 0x000000032c00780c */ /* 0x000fe40003f26070 */
[----:B------:R-:W-:-:S11]  /*320d0*/  ISETP.NE.AND P2, PT, R41, RZ, PT ;  /* 0x000000ff2900720c */ /* 0x000fd60003f45270 */
[----:B------:R-:W-:Y:S05]  /*320e0*/  @!P1 BRA `(.L_x_715) ;  /* 0x00000000002c9947 */ /* 0x000fea0003800000 */
[----:B------:R-:W-:-:S05]  /*320f0*/  LEA R29, R28, R1, 0x3 ;  /* 0x000000011c1d7211 */ /* 0x000fca00078e18ff */
[----:B------:R-:W2:Y:S04]  /*32100*/  LDL.64 R26, [R29+0x16698] ;  /* 0x016698001d1a7983 */ /* 0x000ea80000100a00 */
[----:B------:R-:W2:Y:S04]  /*32110*/  LDL.128 R12, [R29+0x16500] ;  /* 0x016500001d0c7983 */ /* 0x000ea80000100c00 */
[----:B------:R-:W3:Y:S04]  /*32120*/  LDL.128 R16, [R29+0x166a0] ;  /* 0x0166a0001d107983 */ /* 0x000ee80000100c00 */
[----:B------:R-:W4:Y:S04]  /*32130*/  LDL.128 R20, [R29+0x16510] ;  /* 0x016510001d147983 */ /* 0x000f280000100c00 */
[----:B------:R-:W5:Y:S01]  /*32140*/  LDL.64 R24, [R29+0x166b0] ;  /* 0x0166b0001d187983 */ /* 0x000f620000100a00 */
[----:B------:R-:W-:Y:S01]  /*32150*/  VIADD R28, R28, 0x4 ;  /* 0x000000041c1c7836 */ /* 0x000fe20000000000 */
[----:B--2---:R-:W-:-:S08]  /*32160*/  DFMA R12, R26, R12, R56 ;  /* 0x0000000c1a0c722b */ /* 0x004fd00000000038 */
[----:B---3--:R-:W-:-:S08]  /*32170*/  DFMA R12, R16, R14, R12 ;  /* 0x0000000e100c722b */ /* 0x008fd0000000000c */
[----:B----4-:R-:W-:-:S08]  /*32180*/  DFMA R12, R20, R18, R12 ;  /* 0x00000012140c722b */ /* 0x010fd0000000000c */
[----:B-----5:R-:W-:-:S11]  /*32190*/  DFMA R56, R24, R22, R12 ;  /* 0x000000161838722b */ /* 0x020fd6000000000c */
.L_x_715:
[----:B------:R-:W-:Y:S05]  /*321a0*/  @!P2 BRA `(.L_x_713) ;  /* 0x00000000002ca947 */ /* 0x000fea0003800000 */
[----:B------:R-:W-:-:S05]  /*321b0*/  LEA R20, R28, R1, 0x3 ;  /* 0x000000011c147211 */ /* 0x000fca00078e18ff */
[----:B------:R-:W2:Y:S04]  /*321c0*/  LDL.64 R16, [R20+0x16698] ;  /* 0x0166980014107983 */ /* 0x000ea80000100a00 */
[----:B------:R-:W2:Y:S01]  /*321d0*/  LDL.128 R12, [R20+0x16500] ;  /* 0x01650000140c7983 */ /* 0x000ea20000100c00 */
[----:B------:R-:W-:Y:S01]  /*321e0*/  ISETP.NE.AND P1, PT, R41, 0x1, PT ;  /* 0x000000012900780c */ /* 0x000fe20003f25270 */
[----:B--2---:R-:W-:-:S12]  /*321f0*/  DFMA R56, R16, R12, R56 ;  /* 0x0000000c1038722b */ /* 0x004fd80000000038 */
[----:B------:R-:W-:Y:S05]  /*32200*/  @!P1 BRA `(.L_x_713) ;  /* 0x0000000000149947 */ /* 0x000fea0003800000 */
[----:B------:R-:W-:Y:S01]  /*32210*/  ISETP.NE.AND P1, PT, R41, 0x2, PT ;  /* 0x000000022900780c */ /* 0x000fe20003f25270 */
[----:B------:R-:W2:-:S12]  /*32220*/  LDL.128 R16, [R20+0x166a0] ;  /* 0x0166a00014107983 */ /* 0x000e980000100c00 */
[----:B------:R-:W3:Y:S01]  /*32230*/  @P1 LDL.64 R12, [R20+0x16510] ;  /* 0x01651000140c1983 */ /* 0x000ee20000100a00 */
[----:B--2---:R-:W-:-:S08]  /*32240*/  DFMA R56, R16, R14, R56 ;  /* 0x0000000e1038722b */ /* 0x004fd00000000038 */
[----:B---3--:R-:W-:-:S11]  /*32250*/  @P1 DFMA R56, R12, R18, R56 ;  /* 0x000000120c38122b */ /* 0x008fd60000000038 */
.L_x_713:
[----:B------:R-:W-:-:S06]  /*32260*/  IMAD R26, R40, 0x8, R11 ;  /* 0x00000008281a7824 */ /* 0x000fcc00078e020b */
[----:B------:R-:W5:Y:S01]  /*32270*/  LDL.64 R26, [R26] ;  /* 0x000000001a1a7983 */ /* 0x000f620000100a00 */
[----:B------:R-:W-:Y:S05]  /*32280*/  @!P0 BRA `(.L_x_716) ;  /* 0x0000000800788947 */ /* 0x000fea0003800000 */
[----:B------:R-:W-:-:S07]  /*32290*/  MOV R20, RZ ;  /* 0x000000ff00147202 */ /* 0x000fce0000000f00 */
.L_x_722:
[----:B0-----:R-:W0:Y:S01]  /*322a0*/  LDC R49, c[0x0][0x404] ;  /* 0x00010100ff317b82 */ /* 0x001e220000000800 */
[----:B-----5:R-:W-:-:S06]  /*322b0*/  IMAD R28, R20, 0x8, R4 ;  /* 0x00000008141c7824 */ /* 0x020fcc00078e0204 */
[----:B-----5:R-:W5:Y:S01]  /*322c0*/  LDL.64 R28, [R28] ;  /* 0x000000001c1c7983 */ /* 0x020f620000100a00 */
[----:B012---:R-:W-:-:S05]  /*322d0*/  IMAD R13, R40, R49, R20 ;  /* 0x00000031280d7224 */ /* 0x007fca00078e0214 */
[----:B------:R-:W-:-:S05]  /*322e0*/  LEA R13, R13, R10, 0x3 ;  /* 0x0000000a0d0d7211 */ /* 0x000fca00078e18ff */
[----:B------:R0:W5:Y:S01]  /*322f0*/  LDL.64 R24, [R13] ;  /* 0x000000000d187983 */ /* 0x0001620000100a00 */
[----:B------:R-:W-:Y:S01]  /*32300*/  ISETP.GE.U32.AND P2, PT, R5, 0x7, PT ;  /* 0x000000070500780c */ /* 0x000fe20003f46070 */
[----:B------:R-:W-:Y:S02]  /*32310*/  IMAD R22, R37, R49, R20 ;  /* 0x0000003125167224 */ /* 0x000fe400078e0214 */
[----:B------:R-:W-:Y:S02]  /*32320*/  VIADD R20, R20, 0x1 ;  /* 0x0000000114147836 */ /* 0x000fe40000000000 */
[----:B------:R-:W-:-:S03]  /*32330*/  HFMA2 R21, -RZ, RZ, 0, 0 ;  /* 0x00000000ff157431 */ /* 0x000fc600000001ff */
[----:B------:R-:W-:-:S05]  /*32340*/  ISETP.NE.AND P1, PT, R20, R49, PT ;  /* 0x000000311400720c */ /* 0x000fca0003f25270 */
[----:B0-----:R-:W-:Y:S08]  /*32350*/  @!P2 BRA `(.L_x_717) ;  /* 0x000000040000a947 */ /* 0x001ff00003800000 */
[----:B------:R-:W-:-:S07]  /*32360*/  IMAD.MOV.U32 R21, RZ, RZ, RZ ;  /* 0x000000ffff157224 */ /* 0x000fce00078e00ff */
.L_x_718:
[-CC-:B0-----:R-:W-:Y:S01]  /*32370*/  IMAD R13, R40, R49.reuse, R21.reuse ;  /* 0x00000031280d7224 */ /* 0x181fe200078e0215 */
[----:B------:R-:W-:Y:S01]  /*32380*/  LEA R33, R21, R4, 0x3 ;  /* 0x0000000415217211 */ /* 0x000fe200078e18ff */
[----:B------:R-:W0:Y:S02]  /*32390*/  LDC R23, c[0x0][0x410] ;  /* 0x00010400ff177b82 */ /* 0x000e240000000800 */
[----:B------:R-:W-:Y:S02]  /*323a0*/  IMAD R32, R13, 0x8, R10 ;  /* 0x000000080d207824 */ /* 0x000fe400078e020a */
[----:B------:R-:W2:Y:S04]  /*323b0*/  LDL.128 R12, [R33] ;  /* 0x00000000210c7983 */ /* 0x000ea80000100c00 */
[----:B------:R-:W2:Y:S04]  /*323c0*/  LDL.64 R60, [R32] ;  /* 0x00000000203c7983 */ /* 0x000ea80000100a00 */
[----:B------:R-:W3:Y:S01]  /*323d0*/  LDL.64 R30, [R32+0x8] ;  /* 0x00000800201e7983 */ /* 0x000ee20000100a00 */
[----:B------:R-:W-:-:S03]  /*323e0*/  IMAD R18, R22, R49, R21 ;  /* 0x0000003116127224 */ /* 0x000fc600078e0215 */
[----:B------:R-:W4:Y:S04]  /*323f0*/  LDL.64 R54, [R32+0x10] ;  /* 0x0000100020367983 */ /* 0x000f280000100a00 */
[----:B------:R-:W4:Y:S01]  /*32400*/  LDL.64 R34, [R32+0x18] ;  /* 0x0000180020227983 */ /* 0x000f220000100a00 */
[----:B0-----:R-:W-:Y:S01]  /*32410*/  IMAD R63, R18, R23, R42 ;  /* 0x00000017123f7224 */ /* 0x001fe200078e022a */
[C---:B--2---:R-:W-:Y:S01]  /*32420*/  DFMA R16, -R26.reuse, R60, R12 ;  /* 0x0000003c1a10722b */ /* 0x044fe2000000010c */
[----:B------:R-:W0:Y:S01]  /*32430*/  LDC.64 R12, c[0x0][0x3c0] ;  /* 0x0000f000ff0c7b82 */ /* 0x000e220000000a00 */
[----:B---3--:R-:W-:-:S06]  /*32440*/  DFMA R14, -R26, R30, R14 ;  /* 0x0000001e1a0e722b */ /* 0x008fcc000000010e */
[----:B-----5:R-:W-:-:S08]  /*32450*/  DMUL R16, R24, R16 ;  /* 0x0000001018107228 */ /* 0x020fd00000000000 */
[----:B------:R-:W-:Y:S02]  /*32460*/  DFMA R60, R28, R60, R16 ;  /* 0x0000003c1c3c722b */ /* 0x000fe40000000010 */
[----:B------:R-:W4:Y:S01]  /*32470*/  LDL.128 R16, [R33+0x10] ;  /* 0x0000100021107983 */ /* 0x000f220000100c00 */
[----:B------:R-:W-:Y:S01]  /*32480*/  DMUL R14, R24, R14 ;  /* 0x0000000e180e7228 */ /* 0x000fe20000000000 */
[----:B0-----:R-:W-:-:S07]  /*32490*/  IMAD.WIDE R62, R63, 0x8, R12 ;  /* 0x000000083f3e7825 */ /* 0x001fce00078e020c */
[----:B------:R-:W-:Y:S01]  /*324a0*/  DFMA R64, R28, R30, R14 ;  /* 0x0000001e1c40722b */ /* 0x000fe2000000000e */
[----:B------:R-:W2:Y:S04]  /*324b0*/  LDL.64 R30, [R32+0x20] ;  /* 0x00002000201e7983 */ /* 0x000ea80000100a00 */
[----:B------:R-:W2:Y:S01]  /*324c0*/  LDL.128 R12, [R33+0x20] ;  /* 0x00002000210c7983 */ /* 0x000ea20000100c00 */
[----:B------:R-:W-:-:S03]  /*324d0*/  IMAD.WIDE.U32 R58, R23, 0x8, R62 ;  /* 0x00000008173a7825 */ /* 0x000fc600078e003e */
[----:B------:R0:W-:Y:S04]  /*324e0*/  STG.E.64 desc[UR8][R62.64], R60 ;  /* 0x0000003c3e007986 */ /* 0x0001e8000c101b08 */
[----:B------:R1:W-:Y:S01]  /*324f0*/  STG.E.64 desc[UR8][R58.64], R64 ;  /* 0x000000403a007986 */ /* 0x0003e2000c101b08 */
[----:B0-----:R-:W-:-:S03]  /*32500*/  IMAD.WIDE.U32 R60, R23, 0x8, R58 ;  /* 0x00000008173c7825 */ /* 0x001fc600078e003a */
[----:B------:R-:W3:Y:S04]  /*32510*/  LDL.64 R62, [R32+0x30] ;  /* 0x00003000203e7983 */ /* 0x000ee80000100a00 */
[----:B-1----:R-:W3:Y:S01]  /*32520*/  LDL.64 R64, [R32+0x38] ;  /* 0x0000380020407983 */ /* 0x002ee20000100a00 */
[----:B----4-:R-:W-:-:S08]  /*32530*/  DFMA R16, -R26, R54, R16 ;  /* 0x000000361a10722b */ /* 0x010fd00000000110 */
[----:B------:R-:W-:Y:S02]  /*32540*/  DMUL R16, R24, R16 ;  /* 0x0000001018107228 */ /* 0x000fe40000000000 */
[----:B--2---:R-:W-:-:S06]  /*32550*/  DFMA R12, -R26, R30, R12 ;  /* 0x0000001e1a0c722b */ /* 0x004fcc000000010c */
[----:B------:R-:W-:Y:S02]  /*32560*/  DFMA R54, R28, R54, R16 ;  /* 0x000000361c36722b */ /* 0x000fe40000000010 */
[----:B------:R-:W-:Y:S02]  /*32570*/  DFMA R16, -R26, R34, R18 ;  /* 0x000000221a10722b */ /* 0x000fe40000000112 */
[----:B------:R-:W-:-:S06]  /*32580*/  DMUL R58, R24, R12 ;  /* 0x0000000c183a7228 */ /* 0x000fcc0000000000 */
[----:B------:R-:W-:Y:S02]  /*32590*/  DMUL R16, R24, R16 ;  /* 0x0000001018107228 */ /* 0x000fe40000000000 */
[C---:B------:R-:W-:Y:S01]  /*325a0*/  DFMA R58, R28.reuse, R30, R58 ;  /* 0x0000001e1c3a722b */ /* 0x040fe2000000003a */
[----:B------:R-:W2:Y:S05]  /*325b0*/  LDL.64 R30, [R32+0x28] ;  /* 0x00002800201e7983 */ /* 0x000eaa0000100a00 */
[----:B------:R-:W-:Y:S02]  /*325c0*/  DFMA R34, R28, R34, R16 ;  /* 0x000000221c22722b */ /* 0x000fe40000000010 */
[----:B------:R-:W3:Y:S01]  /*325d0*/  LDL.128 R16, [R33+0x30] ;  /* 0x0000300021107983 */ /* 0x000ee20000100c00 */
[----:B------:R-:W-:-:S04]  /*325e0*/  IMAD.WIDE.U32 R12, R23, 0x8, R60 ;  /* 0x00000008170c7825 */ /* 0x000fc800078e003c */
[C---:B------:R-:W-:Y:S01]  /*325f0*/  IMAD.WIDE.U32 R66, R23.reuse, 0x8, R12 ;  /* 0x0000000817427825 */ /* 0x040fe200078e000c */
[----:B------:R-:W-:Y:S04]  /*32600*/  STG.E.64 desc[UR8][R60.64], R54 ;  /* 0x000000363c007986 */ /* 0x000fe8000c101b08 */
[----:B------:R0:W-:Y:S02]  /*32610*/  STG.E.64 desc[UR8][R12.64], R34 ;  /* 0x000000220c007986 */ /* 0x0001e4000c101b08 */
[----:B0-----:R-:W-:Y:S02]  /*32620*/  IMAD.WIDE.U32 R12, R23, 0x8, R66 ;  /* 0x00000008170c7825 */ /* 0x001fe400078e0042 */
[----:B------:R0:W-:Y:S01]  /*32630*/  STG.E.64 desc[UR8][R66.64], R58 ;  /* 0x0000003a42007986 */ /* 0x0001e2000c101b08 */
[----:B------:R-:W-:-:S04]  /*32640*/  IADD3 R21, PT, PT, R21, 0x8, RZ ;  /* 0x0000000815157810 */ /* 0x000fc80007ffe0ff */
[----:B------:R-:W-:Y:S01]  /*32650*/  ISETP.NE.AND P2, PT, R21, R38, PT ;  /* 0x000000261500720c */ /* 0x000fe20003f45270 */
[C---:B--2---:R-:W-:Y:S02]  /*32660*/  DFMA R14, -R26.reuse, R30, R14 ;  /* 0x0000001e1a0e722b */ /* 0x044fe4000000010e */
[C---:B---3--:R-:W-:Y:S02]  /*32670*/  DFMA R16, -R26.reuse, R62, R16 ;  /* 0x0000003e1a10722b */ /* 0x048fe40000000110 */
[----:B------:R-:W-:-:S04]  /*32680*/  DFMA R18, -R26, R64, R18 ;  /* 0x000000401a12722b */ /* 0x000fc80000000112 */
[C---:B------:R-:W-:Y:S02]  /*32690*/  DMUL R14, R24.reuse, R14 ;  /* 0x0000000e180e7228 */ /* 0x040fe40000000000 */
[C---:B------:R-:W-:Y:S02]  /*326a0*/  DMUL R16, R24.reuse, R16 ;  /* 0x0000001018107228 */ /* 0x040fe40000000000 */
[----:B------:R-:W-:-:S04]  /*326b0*/  DMUL R18, R24, R18 ;  /* 0x0000001218127228 */ /* 0x000fc80000000000 */
[C---:B------:R-:W-:Y:S01]  /*326c0*/  DFMA R30, R28.reuse, R30, R14 ;  /* 0x0000001e1c1e722b */ /* 0x040fe2000000000e */
[C---:B------:R-:W-:Y:S01]  /*326d0*/  IMAD.WIDE.U32 R14, R23.reuse, 0x8, R12 ;  /* 0x00000008170e7825 */ /* 0x040fe200078e000c */
[C---:B------:R-:W-:Y:S02]  /*326e0*/  DFMA R16, R28.reuse, R62, R16 ;  /* 0x0000003e1c10722b */ /* 0x040fe40000000010 */
[----:B------:R-:W-:Y:S01]  /*326f0*/  DFMA R18, R28, R64, R18 ;  /* 0x000000401c12722b */ /* 0x000fe20000000012 */
[----:B------:R-:W-:Y:S02]  /*32700*/  IMAD.WIDE.U32 R32, R23, 0x8, R14 ;  /* 0x0000000817207825 */ /* 0x000fe400078e000e */
[----:B------:R0:W-:Y:S04]  /*32710*/  STG.E.64 desc[UR8][R12.64], R30 ;  /* 0x0000001e0c007986 */ /* 0x0001e8000c101b08 */
[----:B------:R0:W-:Y:S04]  /*32720*/  STG.E.64 desc[UR8][R14.64], R16 ;  /* 0x000000100e007986 */ /* 0x0001e8000c101b08 */
[----:B------:R0:W-:Y:S01]  /*32730*/  STG.E.64 desc[UR8][R32.64], R18 ;  /* 0x0000001220007986 */ /* 0x0001e2000c101b08 */
[----:B------:R-:W-:Y:S05]  /*32740*/  @P2 BRA `(.L_x_718) ;  /* 0xfffffffc00082947 */ /* 0x000fea000383ffff */
[----:B------:R-:W-:-:S07]  /*32750*/  IMAD.MOV.U32 R21, RZ, RZ, R38 ;  /* 0x000000ffff157224 */ /* 0x000fce00078e0026 */
.L_x_717:
[----:B------:R-:W-:-:S13]  /*32760*/  ISETP.NE.AND P2, PT, R6, RZ, PT ;  /* 0x000000ff0600720c */ /* 0x000fda0003f45270 */
[----:B------:R-:W-:Y:S05]  /*32770*/  @!P2 BRA `(.L_x_719) ;  /* 0x000000040038a947 */ /* 0x000fea0003800000 */
[----:B0-----:R-:W-:Y:S02]  /*32780*/  IADD3 R12, PT, PT, R6, -0x1, RZ ;  /* 0xffffffff060c7810 */ /* 0x001fe40007ffe0ff */
[----:B------:R-:W-:Y:S02]  /*32790*/  ISETP.NE.AND P3, PT, R7, RZ, PT ;  /* 0x000000ff0700720c */ /* 0x000fe40003f65270 */
[----:B------:R-:W-:-:S13]  /*327a0*/  ISETP.GE.U32.AND P2, PT, R12, 0x3, PT ;  /* 0x000000030c00780c */ /* 0x000fda0003f46070 */
[----:B------:R-:W-:Y:S05]  /*327b0*/  @!P2 BRA `(.L_x_720) ;  /* 0x000000000088a947 */ /* 0x000fea0003800000 */
[----:B------:R-:W-:Y:S01]  /*327c0*/  IMAD R13, R40, R49, R21 ;  /* 0x00000031280d7224 */ /* 0x000fe200078e0215 */
[----:B------:R-:W0:Y:S01]  /*327d0*/  LDC R23, c[0x0][0x410] ;  /* 0x00010400ff177b82 */ /* 0x000e220000000800 */
[----:B------:R-:W-:-:S03]  /*327e0*/  IMAD R58, R21, 0x8, R4 ;  /* 0x00000008153a7824 */ /* 0x000fc600078e0204 */
[----:B------:R-:W-:Y:S02]  /*327f0*/  LEA R48, R13, R10, 0x3 ;  /* 0x0000000a0d307211 */ /* 0x000fe400078e18ff */
[----:B------:R-:W2:Y:S04]  /*32800*/  LDL.128 R12, [R58] ;  /* 0x000000003a0c7983 */ /* 0x000ea80000100c00 */
[----:B------:R-:W2:Y:S04]  /*32810*/  LDL.64 R54, [R48] ;  /* 0x0000000030367983 */ /* 0x000ea80000100a00 */
[----:B------:R-:W3:Y:S04]  /*32820*/  LDL.64 R34, [R48+0x8] ;  /* 0x0000080030227983 */ /* 0x000ee80000100a00 */
[----:B------:R-:W4:Y:S04]  /*32830*/  LDL.128 R16, [R58+0x10] ;  /* 0x000010003a107983 */ /* 0x000f280000100c00 */
[----:B------:R-:W4:Y:S04]  /*32840*/  LDL.64 R32, [R48+0x10] ;  /* 0x0000100030207983 */ /* 0x000f280000100a00 */
[----:B------:R-:W4:Y:S01]  /*32850*/  LDL.64 R30, [R48+0x18] ;  /* 0x00001800301e7983 */ /* 0x000f220000100a00 */
[----:B------:R-:W-:-:S02]  /*32860*/  IMAD R59, R22, R49, R21 ;  /* 0x00000031163b7224 */ /* 0x000fc400078e0215 */
[----:B------:R-:W-:Y:S02]  /*32870*/  VIADD R21, R21, 0x4 ;  /* 0x0000000415157836 */ /* 0x000fe40000000000 */
[----:B0-----:R-:W-:Y:S01]  /*32880*/  IMAD R59, R59, R23, R42 ;  /* 0x000000173b3b7224 */ /* 0x001fe200078e022a */
[C---:B--2---:R-:W-:Y:S02]  /*32890*/  DFMA R12, -R26.reuse, R54, R12 ;  /* 0x000000361a0c722b */ /* 0x044fe4000000010c */
[----:B---3--:R-:W-:-:S06]  /*328a0*/  DFMA R14, -R26, R34, R14 ;  /* 0x000000221a0e722b */ /* 0x008fcc000000010e */
[----:B-----5:R-:W-:Y:S02]  /*328b0*/  DMUL R12, R24, R12 ;  /* 0x0000000c180c7228 */ /* 0x020fe40000000000 */
[----:B----4-:R-:W-:Y:S02]  /*328c0*/  DFMA R16, -R26, R32, R16 ;  /* 0x000000201a10722b */ /* 0x010fe40000000110 */
[----:B------:R-:W-:-:S04]  /*328d0*/  DMUL R14, R24, R14 ;  /* 0x0000000e180e7228 */ /* 0x000fc80000000000 */
[----:B------:R-:W-:Y:S02]  /*328e0*/  DFMA R54, R28, R54, R12 ;  /* 0x000000361c36722b */ /* 0x000fe4000000000c */
[----:B------:R-:W0:Y:S01]  /*328f0*/  LDC.64 R12, c[0x0][0x3c0] ;  /* 0x0000f000ff0c7b82 */ /* 0x000e220000000a00 */
[----:B------:R-:W-:Y:S02]  /*32900*/  DFMA R18, -R26, R30, R18 ;  /* 0x0000001e1a12722b */ /* 0x000fe40000000112 */
[----:B------:R-:W-:Y:S02]  /*32910*/  DMUL R16, R24, R16 ;  /* 0x0000001018107228 */ /* 0x000fe40000000000 */
[----:B------:R-:W-:-:S04]  /*32920*/  DFMA R34, R28, R34, R14 ;  /* 0x000000221c22722b */ /* 0x000fc8000000000e */
[----:B------:R-:W-:Y:S02]  /*32930*/  DMUL R18, R24, R18 ;  /* 0x0000001218127228 */ /* 0x000fe40000000000 */
[----:B------:R-:W-:-:S06]  /*32940*/  DFMA R16, R28, R32, R16 ;  /* 0x000000201c10722b */ /* 0x000fcc0000000010 */
[----:B------:R-:W-:Y:S01]  /*32950*/  DFMA R18, R28, R30, R18 ;  /* 0x0000001e1c12722b */ /* 0x000fe20000000012 */
[----:B0-----:R-:W-:-:S05]  /*32960*/  IMAD.WIDE R12, R59, 0x8, R12 ;  /* 0x000000083b0c7825 */ /* 0x001fca00078e020c */
[----:B------:R0:W-:Y:S01]  /*32970*/  STG.E.64 desc[UR8][R12.64], R54 ;  /* 0x000000360c007986 */ /* 0x0001e2000c101b08 */
[----:B------:R-:W-:-:S05]  /*32980*/  IMAD.WIDE.U32 R58, R23, 0x8, R12 ;  /* 0x00000008173a7825 */ /* 0x000fca00078e000c */
[----:B------:R1:W-:Y:S01]  /*32990*/  STG.E.64 desc[UR8][R58.64], R34 ;  /* 0x000000223a007986 */ /* 0x0003e2000c101b08 */
[----:B------:R-:W-:-:S05]  /*329a0*/  IMAD.WIDE.U32 R14, R23, 0x8, R58 ;  /* 0x00000008170e7825 */ /* 0x000fca00078e003a */
[----:B------:R1:W-:Y:S01]  /*329b0*/  STG.E.64 desc[UR8][R14.64], R16 ;  /* 0x000000100e007986 */ /* 0x0003e2000c101b08 */
[----:B0-----:R-:W-:-:S05]  /*329c0*/  IMAD.WIDE.U32 R12, R23, 0x8, R14 ;  /* 0x00000008170c7825 */ /* 0x001fca00078e000e */
[----:B------:R1:W-:Y:S02]  /*329d0*/  STG.E.64 desc[UR8][R12.64], R18 ;  /* 0x000000120c007986 */ /* 0x0003e4000c101b08 */
.L_x_720:
[----:B------:R-:W-:Y:S05]  /*329e0*/  @!P3 BRA `(.L_x_719) ;  /* 0x00000000009cb947 */ /* 0x000fea0003800000 */
[----:B------:R-:W-:Y:S02]  /*329f0*/  ISETP.NE.AND P2, PT, R7, 0x1, PT ;  /* 0x000000010700780c */ /* 0x000fe40003f45270 */
[----:B------:R-:W-:-:S11]  /*32a00*/  ISETP.NE.AND P3, PT, R36, RZ, PT ;  /* 0x000000ff2400720c */ /* 0x000fd60003f65270 */
[----:B------:R-:W-:Y:S05]  /*32a10*/  @!P2 BRA `(.L_x_721) ;  /* 0x000000000054a947 */ /* 0x000fea0003800000 */
[-CC-:B-1----:R-:W-:Y:S01]  /*32a20*/  IMAD R13, R40, R49.reuse, R21.reuse ;  /* 0x00000031280d7224 */ /* 0x182fe200078e0215 */
[----:B------:R-:W-:Y:S01]  /*32a30*/  LEA R33, R21, R4, 0x3 ;  /* 0x0000000415217211 */ /* 0x000fe200078e18ff */
[----:B------:R-:W0:Y:S02]  /*32a40*/  LDC R23, c[0x0][0x410] ;  /* 0x00010400ff177b82 */ /* 0x000e240000000800 */
[----:B------:R-:W-:Y:S02]  /*32a50*/  IMAD R32, R13, 0x8, R10 ;  /* 0x000000080d207824 */ /* 0x000fe400078e020a */
[----:B------:R-:W2:Y:S04]  /*32a60*/  LDL.128 R12, [R33] ;  /* 0x00000000210c7983 */ /* 0x000ea80000100c00 */
[----:B------:R-:W2:Y:S01]  /*32a70*/  LDL.64 R30, [R32] ;  /* 0x00000000201e7983 */ /* 0x000ea20000100a00 */
[----:B------:R-:W1:Y:S03]  /*32a80*/  LDC.64 R18, c[0x0][0x3c0] ;  /* 0x0000f000ff127b82 */ /* 0x000e660000000a00 */
[----:B------:R-:W3:Y:S01]  /*32a90*/  LDL.64 R16, [R32+0x8] ;  /* 0x0000080020107983 */ /* 0x000ee20000100a00 */
[----:B------:R-:W-:Y:S01]  /*32aa0*/  IMAD R34, R22, R49, R21 ;  /* 0x0000003116227224 */ /* 0x000fe200078e0215 */
[----:B------:R-:W-:-:S03]  /*32ab0*/  IADD3 R21, PT, PT, R21, 0x2, RZ ;  /* 0x0000000215157810 */ /* 0x000fc60007ffe0ff */
[----:B0-----:R-:W-:-:S04]  /*32ac0*/  IMAD R35, R34, R23, R42 ;  /* 0x0000001722237224 */ /* 0x001fc800078e022a */
[----:B-1----:R-:W-:Y:S01]  /*32ad0*/  IMAD.WIDE R18, R35, 0x8, R18 ;  /* 0x0000000823127825 */ /* 0x002fe200078e0212 */
[C---:B--2---:R-:W-:Y:S02]  /*32ae0*/  DFMA R12, -R26.reuse, R30, R12 ;  /* 0x0000001e1a0c722b */ /* 0x044fe4000000010c */
[----:B---3--:R-:W-:-:S06]  /*32af0*/  DFMA R14, -R26, R16, R14 ;  /* 0x000000101a0e722b */ /* 0x008fcc000000010e */
[C---:B-----5:R-:W-:Y:S02]  /*32b00*/  DMUL R12, R24.reuse, R12 ;  /* 0x0000000c180c7228 */ /* 0x060fe40000000000 */
[----:B------:R-:W-:-:S06]  /*32b10*/  DMUL R14, R24, R14 ;  /* 0x0000000e180e7228 */ /* 0x000fcc0000000000 */
[C---:B------:R-:W-:Y:S02]  /*32b20*/  DFMA R12, R28.reuse, R30, R12 ;  /* 0x0000001e1c0c722b */ /* 0x040fe4000000000c */
[----:B------:R-:W-:Y:S01]  /*32b30*/  DFMA R14, R28, R16, R14 ;  /* 0x000000101c0e722b */ /* 0x000fe2000000000e */
[----:B------:R-:W-:-:S04]  /*32b40*/  IMAD.WIDE.U32 R16, R23, 0x8, R18 ;  /* 0x0000000817107825 */ /* 0x000fc800078e0012 */
[----:B------:R0:W-:Y:S04]  /*32b50*/  STG.E.64 desc[UR8][R18.64], R12 ;  /* 0x0000000c12007986 */ /* 0x0001e8000c101b08 */
[----:B------:R0:W-:Y:S02]  /*32b60*/  STG.E.64 desc[UR8][R16.64], R14 ;  /* 0x0000000e10007986 */ /* 0x0001e4000c101b08 */
.L_x_721:
[----:B------:R-:W-:Y:S05]  /*32b70*/  @!P3 BRA `(.L_x_719) ;  /* 0x000000000038b947 */ /* 0x000fea0003800000 */
[----:B01----:R-:W-:Y:S01]  /*32b80*/  IMAD R13, R40, R49, R21 ;  /* 0x00000031280d7224 */ /* 0x003fe200078e0215 */
[----:B------:R-:W0:Y:S01]  /*32b90*/  LDC R23, c[0x0][0x410] ;  /* 0x00010400ff177b82 */ /* 0x000e220000000800 */
[----:B------:R-:W-:-:S03]  /*32ba0*/  IMAD R18, R21, 0x8, R4 ;  /* 0x0000000815127824 */ /* 0x000fc600078e0204 */
[----:B------:R-:W-:Y:S02]  /*32bb0*/  LEA R16, R13, R10, 0x3 ;  /* 0x0000000a0d107211 */ /* 0x000fe400078e18ff */
[----:B------:R-:W2:Y:S02]  /*32bc0*/  LDL.64 R14, [R18] ;  /* 0x00000000120e7983 */ /* 0x000ea40000100a00 */
[----:B------:R-:W1:Y:S02]  /*32bd0*/  LDC.64 R12, c[0x0][0x3c0] ;  /* 0x0000f000ff0c7b82 */ /* 0x000e640000000a00 */
[----:B------:R-:W2:Y:S01]  /*32be0*/  LDL.64 R16, [R16] ;  /* 0x0000000010107983 */ /* 0x000ea20000100a00 */
[----:B------:R-:W-:-:S04]  /*32bf0*/  IMAD R19, R22, R49, R21 ;  /* 0x0000003116137224 */ /* 0x000fc800078e0215 */
[----:B0-----:R-:W-:-:S04]  /*32c00*/  IMAD R19, R19, R23, R42 ;  /* 0x0000001713137224 */ /* 0x001fc800078e022a */
[----:B-1----:R-:W-:Y:S01]  /*32c10*/  IMAD.WIDE R12, R19, 0x8, R12 ;  /* 0x00000008130c7825 */ /* 0x002fe200078e020c */
[----:B--2---:R-:W-:-:S08]  /*32c20*/  DFMA R14, -R26, R16, R14 ;  /* 0x000000101a0e722b */ /* 0x004fd0000000010e */
[----:B-----5:R-:W-:-:S08]  /*32c30*/  DMUL R14, R24, R14 ;  /* 0x0000000e180e7228 */ /* 0x020fd00000000000 */
[----:B------:R-:W-:-:S07]  /*32c40*/  DFMA R14, R28, R16, R14 ;  /* 0x000000101c0e722b */ /* 0x000fce000000000e */
[----:B------:R2:W-:Y:S04]  /*32c50*/  STG.E.64 desc[UR8][R12.64], R14 ;  /* 0x0000000e0c007986 */ /* 0x0005e8000c101b08 */
.L_x_719:
[----:B------:R-:W-:Y:S05]  /*32c60*/  @P1 BRA `(.L_x_722) ;  /* 0xfffffff4008c1947 */ /* 0x000fea000383ffff */
.L_x_716:
[----:B-----5:R-:W3:Y:S01]  /*32c70*/  LDC R25, c[0x0][0x410] ;  /* 0x00010400ff197b82 */ /* 0x020ee20000000800 */
[----:B012---:R-:W-:-:S07]  /*32c80*/  DADD R14, R56, R56 ;  /* 0x00000000380e7229 */ /* 0x007fce0000000038 */
[----:B------:R-:W0:Y:S01]  /*32c90*/  LDC.64 R12, c[0x0][0x3d0] ;  /* 0x0000f400ff0c7b82 */ /* 0x000e220000000a00 */
[----:B------:R-:W-:-:S08]  /*32ca0*/  DFMA R14, R50, -R26, R14 ;  /* 0x8000001a320e722b */ /* 0x000fd0000000000e */
[----:B------:R-:W-:Y:S01]  /*32cb0*/  DMUL R14, R50, R14 ;  /* 0x0000000e320e7228 */ /* 0x000fe20000000000 */
[----:B---3--:R-:W-:-:S04]  /*32cc0*/  IMAD R24, R37, R25, R42 ;  /* 0x0000001925187224 */ /* 0x008fc800078e022a */
[----:B0-----:R-:W-:-:S05]  /*32cd0*/  IMAD.WIDE R12, R24, 0x8, R12 ;  /* 0x00000008180c7825 */ /* 0x001fca00078e020c */
[----:B------:R0:W-:Y:S01]  /*32ce0*/  STG.E.64 desc[UR8][R12.64], R14 ;  /* 0x0000000e0c007986 */ /* 0x0001e2000c101b08 */
[----:B------:R-:W-:Y:S05]  /*32cf0*/  @!P0 BRA `(.L_x_723) ;  /* 0x0000000800788947 */ /* 0x000fea0003800000 */
[----:B------:R-:W-:Y:S01]  /*32d00*/  ISETP.GE.U32.AND P0, PT, R5, 0x7, PT ;  /* 0x000000070500780c */ /* 0x000fe20003f06070 */
[----:B------:R-:W-:-:S12]  /*32d10*/  IMAD.MOV.U32 R32, RZ, RZ, RZ ;  /* 0x000000ffff207224 */ /* 0x000fd800078e00ff */
[----:B------:R-:W-:Y:S05]  /*32d20*/  @!P0 BRA `(.L_x_724) ;  /* 0x00000004001c8947 */ /* 0x000fea0003800000 */
[----:B------:R-:W-:-:S07]  /*32d30*/  MOV R34, RZ ;  /* 0x000000ff00227202 */ /* 0x000fce0000000f00 */
.L_x_725:
[----:B------:R-:W-:Y:S02]  /*32d40*/  IMAD R48, R34, 0x8, R4 ;  /* 0x0000000822307824 */ /* 0x000fe400078e0204 */
[----:B------:R-:W-:-:S03]  /*32d50*/  IMAD R35, R40, R49, R34 ;  /* 0x0000003128237224 */ /* 0x000fc600078e0222 */
[----:B01----:R-:W2:Y:S02]  /*32d60*/  LDL.128 R12, [R48] ;  /* 0x00000000300c7983 */ /* 0x003ea40000100c00 */
[----:B------:R-:W-:Y:S02]  /*32d70*/  LEA R35, R35, R10, 0x3 ;  /* 0x0000000a23237211 */ /* 0x000fe400078e18ff */
[----:B------:R-:W3:Y:S04]  /*32d80*/  LDL.128 R16, [R48+0x10] ;  /* 0x0000100030107983 */ /* 0x000ee80000100c00 */
[----:B------:R-:W4:Y:S04]  /*32d90*/  LDL.64 R20, [R35] ;  /* 0x0000000023147983 */ /* 0x000f280000100a00 */
[----:B------:R-:W5:Y:S04]  /*32da0*/  LDL.64 R30, [R35+0x8] ;  /* 0x00000800231e7983 */ /* 0x000f680000100a00 */
[----:B------:R-:W3:Y:S04]  /*32db0*/  LDL.64 R28, [R35+0x10] ;  /* 0x00001000231c7983 */ /* 0x000ee80000100a00 */
[----:B------:R-:W3:Y:S01]  /*32dc0*/  LDL.64 R32, [R35+0x18] ;  /* 0x0000180023207983 */ /* 0x000ee20000100a00 */
[----:B--2---:R-:W-:-:S08]  /*32dd0*/  DMUL R12, R50, R12 ;  /* 0x0000000c320c7228 */ /* 0x004fd00000000000 */
[----:B----4-:R-:W-:Y:S02]  /*32de0*/  DFMA R54, R20, R56, R12 ;  /* 0x000000381436722b */ /* 0x010fe4000000000c */
[----:B------:R-:W-:Y:S01]  /*32df0*/  DMUL R20, R26, R20 ;  /* 0x000000141a147228 */ /* 0x000fe20000000000 */
[----:B------:R-:W2:Y:S07]  /*32e00*/  LDL.64 R12, [R35+0x20] ;  /* 0x00002000230c7983 */ /* 0x000eae0000100a00 */
[----:B------:R-:W-:-:S02]  /*32e10*/  DFMA R54, -R50, R20, R54 ;  /* 0x000000143236722b */ /* 0x000fc40000000136 */
[----:B------:R-:W4:Y:S01]  /*32e20*/  LDL.128 R20, [R48+0x20] ;  /* 0x0000200030147983 */ /* 0x000f220000100c00 */
[----:B------:R-:W-:-:S08]  /*32e30*/  DMUL R14, R50, R14 ;  /* 0x0000000e320e7228 */ /* 0x000fd00000000000 */
[----:B-----5:R-:W-:Y:S02]  /*32e40*/  DFMA R14, R30, R56, R14 ;  /* 0x000000381e0e722b */ /* 0x020fe4000000000e */
[----:B------:R-:W-:Y:S02]  /*32e50*/  DMUL R30, R26, R30 ;  /* 0x0000001e1a1e7228 */ /* 0x000fe40000000000 */
[----:B---3--:R-:W-:-:S06]  /*32e60*/  DMUL R16, R50, R16 ;  /* 0x0000001032107228 */ /* 0x008fcc0000000000 */
[----:B------:R-:W-:Y:S01]  /*32e70*/  DFMA R30, -R50, R30, R14 ;  /* 0x0000001e321e722b */ /* 0x000fe2000000010e */
[----:B------:R-:W0:Y:S01]  /*32e80*/  LDC.64 R14, c[0x0][0x3c8] ;  /* 0x0000f200ff0e7b82 */ /* 0x000e220000000a00 */
[----:B------:R-:W-:Y:S02]  /*32e90*/  DFMA R16, R28, R56, R16 ;  /* 0x000000381c10722b */ /* 0x000fe40000000010 */
[----:B------:R-:W-:-:S08]  /*32ea0*/  DMUL R28, R26, R28 ;  /* 0x0000001c1a1c7228 */ /* 0x000fd00000000000 */
[----:B------:R-:W-:Y:S01]  /*32eb0*/  DFMA R16, -R50, R28, R16 ;  /* 0x0000001c3210722b */ /* 0x000fe20000000110 */
[----:B------:R-:W-:-:S04]  /*32ec0*/  IMAD R28, R37, R49, R34 ;  /* 0x00000031251c7224 */ /* 0x000fc800078e0222 */
[----:B------:R-:W-:-:S04]  /*32ed0*/  IMAD R29, R28, R25, R42 ;  /* 0x000000191c1d7224 */ /* 0x000fc800078e022a */
[----:B0-----:R-:W-:Y:S01]  /*32ee0*/  IMAD.WIDE R28, R29, 0x8, R14 ;  /* 0x000000081d1c7825 */ /* 0x001fe200078e020e */
[----:B------:R-:W-:-:S08]  /*32ef0*/  DMUL R14, R50, R18 ;  /* 0x00000012320e7228 */ /* 0x000fd00000000000 */
[----:B------:R-:W-:Y:S02]  /*32f00*/  DFMA R14, R32, R56, R14 ;  /* 0x00000038200e722b */ /* 0x000fe4000000000e */
[----:B------:R-:W-:-:S08]  /*32f10*/  DMUL R32, R26, R32 ;  /* 0x000000201a207228 */ /* 0x000fd00000000000 */
[C---:B------:R-:W-:Y:S01]  /*32f20*/  DFMA R32, -R50.reuse, R32, R14 ;  /* 0x000000203220722b */ /* 0x040fe2000000010e */
[----:B------:R0:W-:Y:S04]  /*32f30*/  STG.E.64 desc[UR8][R28.64], R54 ;  /* 0x000000361c007986 */ /* 0x0001e8000c101b08 */
[----:B0-----:R-:W3:Y:S01]  /*32f40*/  LDL.64 R54, [R35+0x38] ;  /* 0x0000380023367983 */ /* 0x001ee20000100a00 */
[----:B----4-:R-:W-:Y:S02]  /*32f50*/  DMUL R18, R50, R20 ;  /* 0x0000001432127228 */ /* 0x010fe40000000000 */
[----:B--2---:R-:W-:-:S06]  /*32f60*/  DMUL R20, R26, R12 ;  /* 0x0000000c1a147228 */ /* 0x004fcc0000000000 */
[----:B------:R-:W-:Y:S01]  /*32f70*/  DFMA R18, R12, R56, R18 ;  /* 0x000000380c12722b */ /* 0x000fe20000000012 */
[----:B------:R-:W2:Y:S07]  /*32f80*/  LDL.128 R12, [R48+0x30] ;  /* 0x00003000300c7983 */ /* 0x000eae0000100c00 */
[C---:B------:R-:W-:Y:S01]  /*32f90*/  DFMA R58, -R50.reuse, R20, R18 ;  /* 0x00000014323a722b */ /* 0x040fe20000000112 */
[----:B------:R-:W4:Y:S04]  /*32fa0*/  LDL.64 R20, [R35+0x28] ;  /* 0x0000280023147983 */ /* 0x000f280000100a00 */
[----:B------:R-:W5:Y:S01]  /*32fb0*/  LDL.64 R18, [R35+0x30] ;  /* 0x0000300023127983 */ /* 0x000f620000100a00 */
[----:B------:R-:W-:Y:S01]  /*32fc0*/  IMAD.WIDE.U32 R28, R25, 0x8, R28 ;  /* 0x00000008191c7825 */ /* 0x000fe200078e001c */
[----:B------:R-:W-:-:S03]  /*32fd0*/  DMUL R22, R50, R22 ;  /* 0x0000001632167228 */ /* 0x000fc60000000000 */
[----:B------:R-:W-:-:S04]  /*32fe0*/  IMAD.WIDE.U32 R60, R25, 0x8, R28 ;  /* 0x00000008193c7825 */ /* 0x000fc800078e001c */
[----:B------:R-:W-:Y:S01]  /*32ff0*/  IMAD.WIDE.U32 R62, R25, 0x8, R60 ;  /* 0x00000008193e7825 */ /* 0x000fe200078e003c */
[----:B------:R-:W-:Y:S04]  /*33000*/  STG.E.64 desc[UR8][R28.64], R30 ;  /* 0x0000001e1c007986 */ /* 0x000fe8000c101b08 */
[----:B------:R0:W-:Y:S04]  /*33010*/  STG.E.64 desc[UR8][R60.64], R16 ;  /* 0x000000103c007986 */ /* 0x0001e8000c101b08 */
[----:B------:R1:W-:Y:S01]  /*33020*/  STG.E.64 desc[UR8][R62.64], R32 ;  /* 0x000000203e007986 */ /* 0x0003e2000c101b08 */
[----:B------:R-:W-:-:S05]  /*33030*/  VIADD R34, R34, 0x8 ;  /* 0x0000000822227836 */ /* 0x000fca0000000000 */
[----:B------:R-:W-:Y:S01]  /*33040*/  ISETP.NE.AND P0, PT, R34, R38, PT ;  /* 0x000000262200720c */ /* 0x000fe20003f05270 */
[----:B--2---:R-:W-:Y:S02]  /*33050*/  DMUL R12, R50, R12 ;  /* 0x0000000c320c7228 */ /* 0x004fe40000000000 */
[----:B----4-:R-:W-:Y:S02]  /*33060*/  DFMA R22, R20, R56, R22 ;  /* 0x000000381416722b */ /* 0x010fe40000000016 */
[----:B------:R-:W-:Y:S02]  /*33070*/  DMUL R20, R26, R20 ;  /* 0x000000141a147228 */ /* 0x000fe40000000000 */
[----:B------:R-:W-:Y:S02]  /*33080*/  DMUL R14, R50, R14 ;  /* 0x0000000e320e7228 */ /* 0x000fe40000000000 */
[----:B-----5:R-:W-:-:S04]  /*33090*/  DFMA R12, R18, R56, R12 ;  /* 0x00000038120c722b */ /* 0x020fc8000000000c */
[----:B------:R-:W-:Y:S01]  /*330a0*/  DFMA R20, -R50, R20, R22 ;  /* 0x000000143214722b */ /* 0x000fe20000000116 */
[C---:B------:R-:W-:Y:S01]  /*330b0*/  IMAD.WIDE.U32 R22, R25.reuse, 0x8, R62 ;  /* 0x0000000819167825 */ /* 0x040fe200078e003e */
[----:B------:R-:W-:Y:S02]  /*330c0*/  DMUL R18, R26, R18 ;  /* 0x000000121a127228 */ /* 0x000fe40000000000 */
[----:B---3--:R-:W-:Y:S01]  /*330d0*/  DFMA R14, R54, R56, R14 ;  /* 0x00000038360e722b */ /* 0x008fe2000000000e */
[----:B0-----:R-:W-:Y:S01]  /*330e0*/  IMAD.WIDE.U32 R16, R25, 0x8, R22 ;  /* 0x0000000819107825 */ /* 0x001fe200078e0016 */
[----:B------:R-:W-:-:S04]  /*330f0*/  DMUL R54, R26, R54 ;  /* 0x000000361a367228 */ /* 0x000fc80000000000 */
[----:B------:R-:W-:Y:S01]  /*33100*/  DFMA R12, -R50, R18, R12 ;  /* 0x00000012320c722b */ /* 0x000fe2000000010c */
[----:B------:R-:W-:-:S03]  /*33110*/  IMAD.WIDE.U32 R18, R25, 0x8, R16 ;  /* 0x0000000819127825 */ /* 0x000fc600078e0010 */
[----:B------:R-:W-:Y:S01]  /*33120*/  DFMA R14, -R50, R54, R14 ;  /* 0x00000036320e722b */ /* 0x000fe2000000010e */
[----:B------:R1:W-:Y:S01]  /*33130*/  STG.E.64 desc[UR8][R22.64], R58 ;  /* 0x0000003a16007986 */ /* 0x0003e2000c101b08 */
[----:B------:R-:W-:-:S03]  /*33140*/  IMAD.WIDE.U32 R28, R25, 0x8, R18 ;  /* 0x00000008191c7825 */ /* 0x000fc600078e0012 */
[----:B------:R1:W-:Y:S04]  /*33150*/  STG.E.64 desc[UR8][R16.64], R20 ;  /* 0x0000001410007986 */ /* 0x0003e8000c101b08 */
[----:B------:R1:W-:Y:S04]  /*33160*/  STG.E.64 desc[UR8][R18.64], R12 ;  /* 0x0000000c12007986 */ /* 0x0003e8000c101b08 */
[----:B------:R1:W-:Y:S01]  /*33170*/  STG.E.64 desc[UR8][R28.64], R14 ;  /* 0x0000000e1c007986 */ /* 0x0003e2000c101b08 */
[----:B------:R-:W-:Y:S05]  /*33180*/  @P0 BRA `(.L_x_725) ;  /* 0xfffffff800ec0947 */ /* 0x000fea000383ffff */
[----:B-1----:R-:W-:-:S07]  /*33190*/  MOV R32, R38 ;  /* 0x0000002600207202 */ /* 0x002fce0000000f00 */
.L_x_724:
[----:B------:R-:W-:-:S13]  /*331a0*/  ISETP.NE.AND P0, PT, R6, RZ, PT ;  /* 0x000000ff0600720c */ /* 0x000fda0003f05270 */
[----:B------:R-:W-:Y:S05]  /*331b0*/  @!P0 BRA `(.L_x_723) ;  /* 0x0000000400488947 */ /* 0x000fea0003800000 */
[----:B0-----:R-:W-:Y:S01]  /*331c0*/  VIADD R12, R6, 0xffffffff ;  /* 0xffffffff060c7836 */ /* 0x001fe20000000000 */
[----:B------:R-:W-:-:S04]  /*331d0*/  ISETP.NE.AND P1, PT, R7, RZ, PT ;  /* 0x000000ff0700720c */ /* 0x000fc80003f25270 */
[----:B------:R-:W-:-:S13]  /*331e0*/  ISETP.GE.U32.AND P0, PT, R12, 0x3, PT ;  /* 0x000000030c00780c */ /* 0x000fda0003f06070 */
[----:B------:R-:W-:Y:S05]  /*331f0*/  @!P0 BRA `(.L_x_726) ;  /* 0x0000000000948947 */ /* 0x000fea0003800000 */
[----:B------:R-:W-:Y:S01]  /*33200*/  LEA R48, R32, R4, 0x3 ;  /* 0x0000000420307211 */ /* 0x000fe200078e18ff */
[----:B------:R-:W-:-:S04]  /*33210*/  IMAD R17, R40, R49, R32 ;  /* 0x0000003128117224 */ /* 0x000fc800078e0220 */
[----:B------:R-:W2:Y:S01]  /*33220*/  LDL.128 R12, [R48] ;  /* 0x00000000300c7983 */ /* 0x000ea20000100c00 */
[----:B------:R-:W-:-:S03]  /*33230*/  IMAD R33, R17, 0x8, R10 ;  /* 0x0000000811217824 */ /* 0x000fc600078e020a */
[----:B------:R-:W3:Y:S04]  /*33240*/  LDL.128 R16, [R48+0x10] ;  /* 0x0000100030107983 */ /* 0x000ee80000100c00 */
[----:B------:R-:W4:Y:S04]  /*33250*/  LDL.64 R30, [R33] ;  /* 0x00000000211e7983 */ /* 0x000f280000100a00 */
[----:B------:R-:W5:Y:S04]  /*33260*/  LDL.64 R28, [R33+0x8] ;  /* 0x00000800211c7983 */ /* 0x000f680000100a00 */
[----:B------:R-:W5:Y:S04]  /*33270*/  LDL.64 R22, [R33+0x10] ;  /* 0x0000100021167983 */ /* 0x000f680000100a00 */
[----:B------:R-:W5:Y:S01]  /*33280*/  LDL.64 R20, [R33+0x18] ;  /* 0x0000180021147983 */ /* 0x000f620000100a00 */
[----:B--2---:R-:W-:Y:S01]  /*33290*/  DMUL R34, R50, R12 ;  /* 0x0000000c32227228 */ /* 0x004fe20000000000 */
[----:B------:R-:W0:Y:S07]  /*332a0*/  LDC.64 R12, c[0x0][0x3c8] ;  /* 0x0000f200ff0c7b82 */ /* 0x000e2e0000000a00 */
        /* <DEDUP_REMOVED lines=8> */
[----:B0-----:R-:W-:Y:S01]  /*33330*/  IMAD.WIDE R12, R35, 0x8, R12 ;  /* 0x00000008230c7825 */ /* 0x001fe200078e020c */
        /* <DEDUP_REMOVED lines=16> */
[----:B------:R-:W-:-:S07]  /*33440*/  IADD3 R32, PT, PT, R32, 0x4, RZ ;  /* 0x0000000420207810 */ /* 0x000fce0007ffe0ff */
.L_x_726:
[----:B------:R-:W-:Y:S05]  /*33450*/  @!P1 BRA `(.L_x_723) ;  /* 0x0000000000a09947 */ /* 0x000fea0003800000 */
[----:B------:R-:W-:Y:S02]  /*33460*/  ISETP.NE.AND P0, PT, R7, 0x1, PT ;  /* 0x000000010700780c */ /* 0x000fe40003f05270 */
[----:B------:R-:W-:-:S11]  /*33470*/  ISETP.NE.AND P1, PT, R36, RZ, PT ;  /* 0x000000ff2400720c */ /* 0x000fd60003f25270 */
[----:B------:R-:W-:Y:S05]  /*33480*/  @!P0 BRA `(.L_x_727) ;  /* 0x0000000000588947 */ /* 0x000fea0003800000 */
[----:B------:R-:W-:Y:S01]  /*33490*/  IMAD R23, R32, 0x8, R4 ;  /* 0x0000000820177824 */ /* 0x000fe200078e0204 */
[----:B0-----:R-:W0:Y:S01]  /*334a0*/  LDC.64 R18, c[0x0][0x3c8] ;  /* 0x0000f200ff127b82 */ /* 0x001e220000000a00 */
[----:B------:R-:W-:-:S03]  /*334b0*/  IMAD R17, R40, R49, R32 ;  /* 0x0000003128117224 */ /* 0x000fc600078e0220 */
[----:B------:R1:W2:Y:S02]  /*334c0*/  LDL.128 R12, [R23] ;  /* 0x00000000170c7983 */ /* 0x0002a40000100c00 */
[----:B------:R-:W-:-:S05]  /*334d0*/  LEA R22, R17, R10, 0x3 ;  /* 0x0000000a11167211 */ /* 0x000fca00078e18ff */
[----:B------:R-:W3:Y:S04]  /*334e0*/  LDL.64 R20, [R22] ;  /* 0x0000000016147983 */ /* 0x000ee80000100a00 */
[----:B------:R-:W4:Y:S01]  /*334f0*/  LDL.64 R16, [R22+0x8] ;  /* 0x0000080016107983 */ /* 0x000f220000100a00 */
[----:B------:R-:W-:Y:S02]  /*33500*/  IMAD R28, R37, R49, R32 ;  /* 0x00000031251c7224 */ /* 0x000fe400078e0220 */
[----:B------:R-:W-:Y:S02]  /*33510*/  VIADD R32, R32, 0x2 ;  /* 0x0000000220207836 */ /* 0x000fe40000000000 */
[----:B-1----:R-:W-:-:S04]  /*33520*/  IMAD R23, R28, R25, R42 ;  /* 0x000000191c177224 */ /* 0x002fc800078e022a */
[----:B0-----:R-:W-:Y:S01]  /*33530*/  IMAD.WIDE R18, R23, 0x8, R18 ;  /* 0x0000000817127825 */ /* 0x001fe200078e0212 */
[C---:B--2---:R-:W-:Y:S02]  /*33540*/  DMUL R12, R50.reuse, R12 ;  /* 0x0000000c320c7228 */ /* 0x044fe40000000000 */
[----:B------:R-:W-:-:S06]  /*33550*/  DMUL R14, R50, R14 ;  /* 0x0000000e320e7228 */ /* 0x000fcc0000000000 */
[----:B---3--:R-:W-:Y:S02]  /*33560*/  DFMA R12, R20, R56, R12 ;  /* 0x00000038140c722b */ /* 0x008fe4000000000c */
[----:B------:R-:W-:Y:S02]  /*33570*/  DMUL R20, R26, R20 ;  /* 0x000000141a147228 */ /* 0x000fe40000000000 */
[----:B----4-:R-:W-:Y:S02]  /*33580*/  DFMA R14, R16, R56, R14 ;  /* 0x00000038100e722b */ /* 0x010fe4000000000e */
[----:B------:R-:W-:-:S04]  /*33590*/  DMUL R16, R26, R16 ;  /* 0x000000101a107228 */ /* 0x000fc80000000000 */
[----:B------:R-:W-:-:S04]  /*335a0*/  DFMA R12, -R50, R20, R12 ;  /* 0x00000014320c722b */ /* 0x000fc8000000010c */
[----:B------:R-:W-:Y:S01]  /*335b0*/  DFMA R16, -R50, R16, R14 ;  /* 0x000000103210722b */ /* 0x000fe2000000010e */
[----:B------:R-:W-:Y:S02]  /*335c0*/  IMAD.WIDE.U32 R14, R25, 0x8, R18 ;  /* 0x00000008190e7825 */ /* 0x000fe400078e0012 */
[----:B------:R1:W-:Y:S04]  /*335d0*/  STG.E.64 desc[UR8][R18.64], R12 ;  /* 0x0000000c12007986 */ /* 0x0003e8000c101b08 */
[----:B------:R1:W-:Y:S04]  /*335e0*/  STG.E.64 desc[UR8][R14.64], R16 ;  /* 0x000000100e007986 */ /* 0x0003e8000c101b08 */
.L_x_727:
[----:B------:R-:W-:Y:S05]  /*335f0*/  @!P1 BRA `(.L_x_723) ;  /* 0x0000000000389947 */ /* 0x000fea0003800000 */
[----:B01----:R-:W-:Y:S01]  /*33600*/  LEA R19, R32, R4, 0x3 ;  /* 0x0000000420137211 */ /* 0x003fe200078e18ff */
[----:B------:R-:W-:-:S04]  /*33610*/  IMAD R13, R40, R49, R32 ;  /* 0x00000031280d7224 */ /* 0x000fc800078e0220 */
[----:B------:R-:W2:Y:S01]  /*33620*/  LDL.64 R14, [R19] ;  /* 0x00000000130e7983 */ /* 0x000ea20000100a00 */
[----:B------:R-:W-:Y:S02]  /*33630*/  IMAD R18, R13, 0x8, R10 ;  /* 0x000000080d127824 */ /* 0x000fe400078e020a */
[----:B------:R-:W0:Y:S03]  /*33640*/  LDC.64 R12, c[0x0][0x3c8] ;  /* 0x0000f200ff0c7b82 */ /* 0x000e260000000a00 */
[----:B------:R-:W3:Y:S01]  /*33650*/  LDL.64 R16, [R18] ;  /* 0x0000000012107983 */ /* 0x000ee20000100a00 */
[----:B------:R-:W-:-:S04]  /*33660*/  IMAD R49, R37, R49, R32 ;  /* 0x0000003125317224 */ /* 0x000fc800078e0220 */
[----:B------:R-:W-:-:S04]  /*33670*/  IMAD R49, R49, R25, R42 ;  /* 0x0000001931317224 */ /* 0x000fc800078e022a */
[----:B0-----:R-:W-:Y:S01]  /*33680*/  IMAD.WIDE R12, R49, 0x8, R12 ;  /* 0x00000008310c7825 */ /* 0x001fe200078e020c */
[----:B--2---:R-:W-:-:S08]  /*33690*/  DMUL R14, R50, R14 ;  /* 0x0000000e320e7228 */ /* 0x004fd00000000000 */
[----:B---3--:R-:W-:Y:S02]  /*336a0*/  DFMA R14, R16, R56, R14 ;  /* 0x00000038100e722b */ /* 0x008fe4000000000e */
[----:B------:R-:W-:-:S08]  /*336b0*/  DMUL R16, R26, R16 ;  /* 0x000000101a107228 */ /* 0x000fd00000000000 */
[----:B------:R-:W-:-:S07]  /*336c0*/  DFMA R14, -R50, R16, R14 ;  /* 0x00000010320e722b */ /* 0x000fce000000010e */
[----:B------:R2:W-:Y:S04]  /*336d0*/  STG.E.64 desc[UR8][R12.64], R14 ;  /* 0x0000000e0c007986 */ /* 0x0005e8000c101b08 */
.L_x_723:
[----:B012---:R-:W0:Y:S01]  /*336e0*/  LDC.64 R12, c[0x0][0x3d8] ;  /* 0x0000f600ff0c7b82 */ /* 0x007e220000000a00 */
[----:B------:R-:W-:Y:S02]  /*336f0*/  MOV R20, RZ ;  /* 0x000000ff00147202 */ /* 0x000fe40000000f00 */
[----:B------:R-:W-:Y:S01]  /*33700*/  LOP3.LUT R31, R8, 0x3c, RZ, 0xc0, !PT ;  /* 0x0000003c081f7812 */ /* 0x000fe200078ec0ff */
[----:B0-----:R-:W-:-:S05]  /*33710*/  IMAD.WIDE R12, R24, 0x8, R12 ;  /* 0x00000008180c7825 */ /* 0x001fca00078e020c */
[----:B------:R0:W-:Y:S02]  /*33720*/  STG.E.64 desc[UR8][R12.64], R26 ;  /* 0x0000001a0c007986 */ /* 0x0001e4000c101b08 */
.L_x_728:
[----:B------:R-:W-:-:S05]  /*33730*/  IMAD R21, R20, 0x8, R11 ;  /* 0x0000000814157824 */ /* 0x000fca00078e020b */
[----:B01----:R-:W2:Y:S01]  /*33740*/  LDL.64 R12, [R21] ;  /* 0x00000000150c7983 */ /* 0x003ea20000100a00 */
[----:B------:R-:W-:-:S05]  /*33750*/  IMAD R16, R20, R25, R42 ;  /* 0x0000001914107224 */ /* 0x000fca00078e022a */
[C---:B------:R-:W-:Y:S01]  /*33760*/  LEA R23, R16.reuse, R9, 0x3 ;  /* 0x0000000910177211 */ /* 0x040fe200078e18ff */
[----:B------:R-:W-:-:S04]  /*33770*/  IMAD.IADD R18, R16, 0x1, R25 ;  /* 0x0000000110127824 */ /* 0x000fc800078e0219 */
[----:B--2---:R0:W-:Y:S04]  /*33780*/  STL.64 [R23], R12 ;  /* 0x0000000c17007387 */ /* 0x0041e80000100a00 */
[----:B------:R-:W2:Y:S01]  /*33790*/  LDL.64 R14, [R21+0x8] ;  /* 0x00000800150e7983 */ /* 0x000ea20000100a00 */
        /* <DEDUP_REMOVED lines=8> */
[----:B0-----:R-:W-:Y:S01]  /*33820*/  LEA R13, R22, R9, 0x3 ;  /* 0x00000009160d7211 */ /* 0x001fe200078e18ff */
[----:B------:R-:W-:-:S05]  /*33830*/  VIADD R20, R20, 0x4 ;  /* 0x0000000414147836 */ /* 0x000fca0000000000 */
[----:B------:R-:W-:Y:S01]  /*33840*/  ISETP.NE.AND P0, PT, R20, R31, PT ;  /* 0x0000001f1400720c */ /* 0x000fe20003f05270 */
[----:B--2---:R1:W-:-:S12]  /*33850*/  STL.64 [R13], R18 ;  /* 0x000000120d007387 */ /* 0x0043d80000100a00 */
[----:B------:R-:W-:Y:S05]  /*33860*/  @P0 BRA `(.L_x_728) ;  /* 0xfffffffc00b00947 */ /* 0x000fea000383ffff */
[----:B------:R-:W-:-:S13]  /*33870*/  ISETP.NE.AND P0, PT, R41, RZ, PT ;  /* 0x000000ff2900720c */ /* 0x000fda0003f05270 */
[----:B------:R-:W-:Y:S05]  /*33880*/  @!P0 BRA `(.L_x_729) ;  /* 0x0000000000408947 */ /* 0x000fea0003800000 */
[----:B-1----:R-:W2:Y:S01]  /*33890*/  LDL.64 R12, [R21+0x20] ;  /* 0x00002000150c7983 */ /* 0x002ea20000100a00 */
[----:B------:R-:W-:Y:S02]  /*338a0*/  IADD3 R22, PT, PT, R22, R25, RZ ;  /* 0x0000001916167210 */ /* 0x000fe40007ffe0ff */
[----:B------:R-:W-:-:S03]  /*338b0*/  ISETP.NE.AND P0, PT, R41, 0x1, PT ;  /* 0x000000012900780c */ /* 0x000fc60003f05270 */
[----:B------:R-:W-:-:S05]  /*338c0*/  IMAD R15, R22, 0x8, R9 ;  /* 0x00000008160f7824 */ /* 0x000fca00078e0209 */
[----:B--2---:R0:W-:Y:S05]  /*338d0*/  STL.64 [R15], R12 ;  /* 0x0000000c0f007387 */ /* 0x0041ea0000100a00 */
[----:B------:R-:W-:Y:S05]  /*338e0*/  @!P0 BRA `(.L_x_729) ;  /* 0x0000000000288947 */ /* 0x000fea0003800000 */
[----:B0-----:R-:W2:Y:S01]  /*338f0*/  LDL.64 R12, [R21+0x28] ;  /* 0x00002800150c7983 */ /* 0x001ea20000100a00 */
[----:B------:R-:W-:Y:S02]  /*33900*/  IADD3 R14, PT, PT, R22, R25, RZ ;  /* 0x00000019160e7210 */ /* 0x000fe40007ffe0ff */
[----:B------:R-:W-:-:S03]  /*33910*/  ISETP.NE.AND P0, PT, R41, 0x2, PT ;  /* 0x000000022900780c */ /* 0x000fc60003f05270 */
[----:B------:R-:W-:-:S05]  /*33920*/  IMAD R15, R14, 0x8, R9 ;  /* 0x000000080e0f7824 */ /* 0x000fca00078e0209 */
[----:B--2---:R2:W-:Y:S05]  /*33930*/  STL.64 [R15], R12 ;  /* 0x0000000c0f007387 */ /* 0x0045ea0000100a00 */
[----:B------:R-:W-:Y:S05]  /*33940*/  @!P0 BRA `(.L_x_729) ;  /* 0x0000000000108947 */ /* 0x000fea0003800000 */
[----:B--2---:R-:W2:Y:S01]  /*33950*/  LDL.64 R12, [R21+0x30] ;  /* 0x00003000150c7983 */ /* 0x004ea20000100a00 */
[----:B------:R-:W-:-:S05]  /*33960*/  IADD3 R14, PT, PT, R14, R25, RZ ;  /* 0x000000190e0e7210 */ /* 0x000fca0007ffe0ff */
[----:B------:R-:W-:-:S05]  /*33970*/  IMAD R15, R14, 0x8, R9 ;  /* 0x000000080e0f7824 */ /* 0x000fca00078e0209 */
[----:B--2---:R3:W-:Y:S02]  /*33980*/  STL.64 [R15], R12 ;  /* 0x0000000c0f007387 */ /* 0x0047e40000100a00 */
.L_x_729:
[----:B------:R-:W-:-:S04]  /*33990*/  IADD3 R42, PT, PT, R42, 0x1, RZ ;  /* 0x000000012a2a7810 */ /* 0x000fc80007ffe0ff */
[----:B------:R-:W-:-:S13]  /*339a0*/  ISETP.NE.AND P0, PT, R42, R25, PT ;  /* 0x000000192a00720c */ /* 0x000fda0003f05270 */
[----:B------:R-:W-:Y:S05]  /*339b0*/  @P0 BRA `(.L_x_730) ;  /* 0xffffffc000740947 */ /* 0x000fea000383ffff */
[----:B------:R-:W-:-:S07]  /*339c0*/  IMAD.MOV.U32 R0, RZ, RZ, RZ ;  /* 0x000000ffff007224 */ /* 0x000fce00078e00ff */
.L_x_736:
[----:B----4-:R-:W4:Y:S02]  /*339d0*/  LDC R5, c[0x0][0x410] ;  /* 0x00010400ff057b82 */ /* 0x010f240000000800 */
[----:B----4-:R-:W-:-:S05]  /*339e0*/  IMAD R2, R40, R5, R0 ;  /* 0x0000000528027224 */ /* 0x010fca00078e0200 */
[----:B------:R-:W-:-:S06]  /*339f0*/  LEA R2, R2, R9, 0x3 ;  /* 0x0000000902027211 */ /* 0x000fcc00078e18ff */
[----:B------:R-:W5:Y:S01]  /*33a00*/  LDL.64 R2, [R2] ;  /* 0x0000000002027983 */ /* 0x000f620000100a00 */
[----:B------:R-:W-:Y:S02]  /*33a10*/  IMAD.MOV.U32 R55, RZ, RZ, RZ ;  /* 0x000000ffff377224 */ /* 0x000fe400078e00ff */
[----:B------:R-:W-:-:S07]  /*33a20*/  IMAD R8, R37, R5, R0 ;  /* 0x0000000525087224 */ /* 0x000fce00078e0200 */
.L_x_735:
[----:B------:R-:W-:Y:S02]  /*33a30*/  MOV R36, RZ ;  /* 0x000000ff00247202 */ /* 0x000fe40000000f00 */
[----:B-1--4-:R-:W-:-:S07]  /*33a40*/  CS2R R16, SRZ ;  /* 0x0000000000107805 */ /* 0x012fce000001ff00 */
.L_x_731:
[----:B------:R-:W1:Y:S02]  /*33a50*/  LDC R57, c[0x0][0x410] ;  /* 0x00010400ff397b82 */ /* 0x000e640000000800 */
[CC--:B-1----:R-:W-:Y:S02]  /*33a60*/  IMAD R6, R36.reuse, R57.reuse, R55 ;  /* 0x0000003924067224 */ /* 0x0c2fe400078e0237 */
[----:B------:R-:W-:-:S03]  /*33a70*/  IMAD R4, R36, R57, R0 ;  /* 0x0000003924047224 */ /* 0x000fc600078e0200 */
[----:B------:R-:W-:Y:S01]  /*33a80*/  LEA R10, R6, R9, 0x3 ;  /* 0x00000009060a7211 */ /* 0x000fe200078e18ff */
[----:B0-23--:R-:W-:Y:S01]  /*33a90*/  IMAD R12, R4, 0x8, R9 ;  /* 0x00000008040c7824 */ /* 0x00dfe200078e0209 */
[----:B------:R-:W-:Y:S01]  /*33aa0*/  IADD3 R6, PT, PT, R6, R57, RZ ;  /* 0x0000003906067210 */ /* 0x000fe20007ffe0ff */
[----:B------:R-:W-:-:S03]  /*33ab0*/  IMAD.IADD R4, R4, 0x1, R57 ;  /* 0x0000000104047824 */ /* 0x000fc600078e0239 */
[----:B------:R-:W2:Y:S01]  /*33ac0*/  LDL.64 R10, [R10] ;  /* 0x000000000a0a7983 */ /* 0x000ea20000100a00 */
[----:B------:R-:W-:Y:S01]  /*33ad0*/  IMAD R14, R4, 0x8, R9 ;  /* 0x00000008040e7824 */ /* 0x000fe200078e0209 */
[----:B------:R-:W-:Y:S02]  /*33ae0*/  LEA R20, R6, R9, 0x3 ;  /* 0x0000000906147211 */ /* 0x000fe400078e18ff */
[----:B------:R-:W2:Y:S01]  /*33af0*/  LDL.64 R12, [R12] ;  /* 0x000000000c0c7983 */ /* 0x000ea20000100a00 */
[----:B------:R-:W-:Y:S01]  /*33b00*/  IMAD.IADD R4, R4, 0x1, R57 ;  /* 0x0000000104047824 */ /* 0x000fe200078e0239 */
[----:B------:R-:W-:Y:S02]  /*33b10*/  IADD3 R6, PT, PT, R6, R57, RZ ;  /* 0x0000003906067210 */ /* 0x000fe40007ffe0ff */
[----:B------:R-:W3:Y:S01]  /*33b20*/  LDL.64 R14, [R14] ;  /* 0x000000000e0e7983 */ /* 0x000ee20000100a00 */
[----:B------:R-:W-:Y:S01]  /*33b30*/  IMAD R18, R4, 0x8, R9 ;  /* 0x0000000804127824 */ /* 0x000fe200078e0209 */
[----:B------:R-:W-:-:S02]  /*33b40*/  LEA R24, R6, R9, 0x3 ;  /* 0x0000000906187211 */ /* 0x000fc400078e18ff */
[----:B------:R-:W3:Y:S01]  /*33b50*/  LDL.64 R20, [R20] ;  /* 0x0000000014147983 */ /* 0x000ee20000100a00 */
[----:B------:R-:W-:Y:S01]  /*33b60*/  IMAD.IADD R4, R4, 0x1, R57 ;  /* 0x0000000104047824 */ /* 0x000fe200078e0239 */
[----:B------:R-:W-:Y:S02]  /*33b70*/  IADD3 R6, PT, PT, R6, R57, RZ ;  /* 0x0000003906067210 */ /* 0x000fe40007ffe0ff */
[----:B------:R-:W4:Y:S01]  /*33b80*/  LDL.64 R18, [R18] ;  /* 0x0000000012127983 */ /* 0x000f220000100a00 */
[----:B------:R-:W-:Y:S01]  /*33b90*/  IMAD R22, R4, 0x8, R9 ;  /* 0x0000000804167824 */ /* 0x000fe200078e0209 */
[----:B------:R-:W-:Y:S02]  /*33ba0*/  LEA R28, R6, R9, 0x3 ;  /* 0x00000009061c7211 */ /* 0x000fe400078e18ff */
[----:B------:R-:W4:Y:S01]  /*33bb0*/  LDL.64 R24, [R24] ;  /* 0x0000000018187983 */ /* 0x000f220000100a00 */
[----:B------:R-:W-:Y:S01]  /*33bc0*/  IMAD.IADD R4, R4, 0x1, R57 ;  /* 0x0000000104047824 */ /* 0x000fe200078e0239 */
[----:B------:R-:W-:-:S02]  /*33bd0*/  IADD3 R6, PT, PT, R6, R57, RZ ;  /* 0x0000003906067210 */ /* 0x000fc40007ffe0ff */
[----:B------:R-:W4:Y:S01]  /*33be0*/  LDL.64 R22, [R22] ;  /* 0x0000000016167983 */ /* 0x000f220000100a00 */
[----:B------:R-:W-:Y:S01]  /*33bf0*/  IMAD R26, R4, 0x8, R9 ;  /* 0x00000008041a7824 */ /* 0x000fe200078e0209 */
[----:B------:R-:W-:Y:S02]  /*33c00*/  LEA R32, R6, R9, 0x3 ;  /* 0x0000000906207211 */ /* 0x000fe400078e18ff */
[----:B------:R-:W4:Y:S01]  /*33c10*/  LDL.64 R28, [R28] ;  /* 0x000000001c1c7983 */ /* 0x000f220000100a00 */
[----:B------:R-:W-:Y:S01]  /*33c20*/  IMAD.IADD R4, R4, 0x1, R57 ;  /* 0x0000000104047824 */ /* 0x000fe200078e0239 */
[----:B------:R-:W-:Y:S02]  /*33c30*/  IADD3 R6, PT, PT, R6, R57, RZ ;  /* 0x0000003906067210 */ /* 0x000fe40007ffe0ff */
[----:B------:R-:W4:Y:S01]  /*33c40*/  LDL.64 R26, [R26] ;  /* 0x000000001a1a7983 */ /* 0x000f220000100a00 */
[----:B------:R-:W-:Y:S01]  /*33c50*/  IMAD R30, R4, 0x8, R9 ;  /* 0x00000008041e7824 */ /* 0x000fe200078e0209 */
[----:B------:R-:W-:-:S02]  /*33c60*/  LEA R48, R6, R9, 0x3 ;  /* 0x0000000906307211 */ /* 0x000fc400078e18ff */
[----:B------:R-:W4:Y:S01]  /*33c70*/  LDL.64 R32, [R32] ;  /* 0x0000000020207983 */ /* 0x000f220000100a00 */
[----:B------:R-:W-:Y:S01]  /*33c80*/  IMAD.IADD R4, R4, 0x1, R57 ;  /* 0x0000000104047824 */ /* 0x000fe200078e0239 */
[----:B------:R-:W-:Y:S02]  /*33c90*/  IADD3 R6, PT, PT, R6, R57, RZ ;  /* 0x0000003906067210 */ /* 0x000fe40007ffe0ff */
[----:B------:R-:W4:Y:S01]  /*33ca0*/  LDL.64 R30, [R30] ;  /* 0x000000001e1e7983 */ /* 0x000f220000100a00 */
[----:B------:R-:W-:-:S03]  /*33cb0*/  IMAD R34, R4, 0x8, R9 ;  /* 0x0000000804227824 */ /* 0x000fc600078e0209 */
[----:B------:R-:W4:Y:S01]  /*33cc0*/  LDL.64 R48, [R48] ;  /* 0x0000000030307983 */ /* 0x000f220000100a00 */
[----:B------:R-:W-:-:S03]  /*33cd0*/  LEA R38, R6, R9, 0x3 ;  /* 0x0000000906267211 */ /* 0x000fc600078e18ff */
[----:B------:R-:W4:Y:S04]  /*33ce0*/  LDL.64 R34, [R34] ;  /* 0x0000000022227983 */ /* 0x000f280000100a00 */
[----:B------:R-:W4:Y:S01]  /*33cf0*/  LDL.64 R38, [R38] ;  /* 0x0000000026267983 */ /* 0x000f220000100a00 */
[----:B------:R-:W-:Y:S01]  /*33d00*/  IMAD.IADD R4, R4, 0x1, R57 ;  /* 0x0000000104047824 */ /* 0x000fe200078e0239 */
[----:B------:R-:W-:-:S03]  /*33d10*/  IADD3 R6, PT, PT, R6, R57, RZ ;  /* 0x0000003906067210 */ /* 0x000fc60007ffe0ff */
[----:B------:R-:W-:Y:S01]  /*33d20*/  IMAD R5, R4, 0x8, R9 ;  /* 0x0000000804057824 */ /* 0x000fe200078e0209 */
[----:B------:R-:W-:Y:S01]  /*33d30*/  LEA R7, R6, R9, 0x3 ;  /* 0x0000000906077211 */ /* 0x000fe200078e18ff */
[----:B------:R-:W-:Y:S01]  /*33d40*/  IMAD.IADD R42, R4, 0x1, R57 ;  /* 0x00000001042a7824 */ /* 0x000fe200078e0239 */
[----:B------:R-:W-:-:S03]  /*33d50*/  IADD3 R52, PT, PT, R6, R57, RZ ;  /* 0x0000003906347210 */ /* 0x000fc60007ffe0ff */
[----:B------:R-:W4:Y:S01]  /*33d60*/  LDL.64 R4, [R5] ;  /* 0x0000000005047983 */ /* 0x000f220000100a00 */
[----:B------:R-:W-:-:S03]  /*33d70*/  IMAD R50, R42, 0x8, R9 ;  /* 0x000000082a327824 */ /* 0x000fc600078e0209 */
[----:B------:R-:W4:Y:S01]  /*33d80*/  LDL.64 R6, [R7] ;  /* 0x0000000007067983 */ /* 0x000f220000100a00 */
[----:B------:R-:W-:Y:S01]  /*33d90*/  LEA R51, R52, R9, 0x3 ;  /* 0x0000000934337211 */ /* 0x000fe200078e18ff */
[----:B------:R-:W-:Y:S01]  /*33da0*/  IMAD.IADD R42, R42, 0x1, R57 ;  /* 0x000000012a2a7824 */ /* 0x000fe200078e0239 */
[----:B------:R-:W-:-:S03]  /*33db0*/  IADD3 R54, PT, PT, R52, R57, RZ ;  /* 0x0000003934367210 */ /* 0x000fc60007ffe0ff */
[----:B------:R-:W-:Y:S01]  /*33dc0*/  IMAD R52, R42, 0x8, R9 ;  /* 0x000000082a347824 */ /* 0x000fe200078e0209 */
[----:B------:R-:W-:Y:S01]  /*33dd0*/  LEA R53, R54, R9, 0x3 ;  /* 0x0000000936357211 */ /* 0x000fe200078e18ff */
[----:B------:R-:W-:Y:S01]  /*33de0*/  IMAD.IADD R42, R42, 0x1, R57 ;  /* 0x000000012a2a7824 */ /* 0x000fe200078e0239 */
[----:B------:R-:W-:-:S03]  /*33df0*/  IADD3 R56, PT, PT, R54, R57, RZ ;  /* 0x0000003936387210 */ /* 0x000fc60007ffe0ff */
[----:B------:R-:W-:Y:S01]  /*33e00*/  IMAD R54, R42, 0x8, R9 ;  /* 0x000000082a367824 */ /* 0x000fe200078e0209 */
[----:B------:R-:W-:Y:S01]  /*33e10*/  LEA R58, R56, R9, 0x3 ;  /* 0x00000009383a7211 */ /* 0x000fe200078e18ff */
[----:B------:R-:W-:Y:S01]  /*33e20*/  IMAD.IADD R42, R42, 0x1, R57 ;  /* 0x000000012a2a7824 */ /* 0x000fe200078e0239 */
[----:B------:R-:W-:Y:S01]  /*33e30*/  IADD3 R56, PT, PT, R56, R57, RZ ;  /* 0x0000003938387210 */ /* 0x000fe20007ffe0ff */
[----:B--2---:R-:W-:Y:S01]  /*33e40*/  DFMA R16, R12, R10, R16 ;  /* 0x0000000a0c10722b */ /* 0x004fe20000000010 */
[----:B------:R0:W2:Y:S04]  /*33e50*/  LDL.64 R10, [R50] ;  /* 0x00000000320a7983 */ /* 0x0000a80000100a00 */
[----:B------:R1:W2:Y:S03]  /*33e60*/  LDL.64 R12, [R51] ;  /* 0x00000000330c7983 */ /* 0x0002a60000100a00 */
[----:B---3--:R-:W-:Y:S01]  /*33e70*/  DFMA R20, R14, R20, R16 ;  /* 0x000000140e14722b */ /* 0x008fe20000000010 */
[----:B------:R3:W2:Y:S04]  /*33e80*/  LDL.64 R14, [R52] ;  /* 0x00000000340e7983 */ /* 0x0006a80000100a00 */
[----:B------:R3:W2:Y:S03]  /*33e90*/  LDL.64 R16, [R53] ;  /* 0x0000000035107983 */ /* 0x0006a60000100a00 */
[----:B----4-:R-:W-:Y:S01]  /*33ea0*/  DFMA R24, R18, R24, R20 ;  /* 0x000000181218722b */ /* 0x010fe20000000014 */
[----:B------:R4:W2:Y:S01]  /*33eb0*/  LDL.64 R18, [R54] ;  /* 0x0000000036127983 */ /* 0x0008a20000100a00 */
[----:B0-----:R-:W-:-:S03]  /*33ec0*/  IMAD R50, R42, 0x8, R9 ;  /* 0x000000082a327824 */ /* 0x001fc600078e0209 */
[----:B------:R0:W2:Y:S01]  /*33ed0*/  LDL.64 R20, [R58] ;  /* 0x000000003a147983 */ /* 0x0000a20000100a00 */
[----:B-1----:R-:W-:Y:S02]  /*33ee0*/  LEA R51, R56, R9, 0x3 ;  /* 0x0000000938337211 */ /* 0x002fe400078e18ff */
[----:B------:R-:W-:Y:S01]  /*33ef0*/  DFMA R28, R22, R28, R24 ;  /* 0x0000001c161c722b */ /* 0x000fe20000000018 */
[----:B------:R-:W-:Y:S01]  /*33f00*/  IMAD.IADD R42, R42, 0x1, R57 ;  /* 0x000000012a2a7824 */ /* 0x000fe200078e0239 */
[----:B------:R-:W-:Y:S01]  /*33f10*/  IADD3 R56, PT, PT, R56, R57, RZ ;  /* 0x0000003938387210 */ /* 0x000fe20007ffe0ff */
[----:B------:R1:W2:Y:S04]  /*33f20*/  LDL.64 R22, [R50] ;  /* 0x0000000032167983 */ /* 0x0002a80000100a00 */
[----:B------:R-:W2:Y:S01]  /*33f30*/  LDL.64 R24, [R51] ;  /* 0x0000000033187983 */ /* 0x000ea20000100a00 */
[----:B---3--:R-:W-:Y:S01]  /*33f40*/  IMAD R52, R42, 0x8, R9 ;  /* 0x000000082a347824 */ /* 0x008fe200078e0209 */
[----:B------:R-:W-:Y:S01]  /*33f50*/  LEA R53, R56, R9, 0x3 ;  /* 0x0000000938357211 */ /* 0x000fe200078e18ff */
[----:B------:R-:W-:Y:S01]  /*33f60*/  DFMA R32, R26, R32, R28 ;  /* 0x000000201a20722b */ /* 0x000fe2000000001c */
[----:B------:R-:W-:Y:S01]  /*33f70*/  IMAD.IADD R42, R42, 0x1, R57 ;  /* 0x000000012a2a7824 */ /* 0x000fe200078e0239 */
[----:B----4-:R-:W-:Y:S01]  /*33f80*/  IADD3 R54, PT, PT, R56, R57, RZ ;  /* 0x0000003938367210 */ /* 0x010fe20007ffe0ff */
[----:B------:R3:W4:Y:S04]  /*33f90*/  LDL.64 R26, [R52] ;  /* 0x00000000341a7983 */ /* 0x0007280000100a00 */
[----:B------:R-:W4:Y:S01]  /*33fa0*/  LDL.64 R28, [R53] ;  /* 0x00000000351c7983 */ /* 0x000f220000100a00 */
[----:B------:R-:W-:Y:S01]  /*33fb0*/  IMAD R56, R42, 0x8, R9 ;  /* 0x000000082a387824 */ /* 0x000fe200078e0209 */
[----:B0-----:R-:W-:Y:S01]  /*33fc0*/  LEA R58, R54, R9, 0x3 ;  /* 0x00000009363a7211 */ /* 0x001fe200078e18ff */
[----:B------:R-:W-:Y:S01]  /*33fd0*/  DFMA R48, R30, R48, R32 ;  /* 0x000000301e30722b */ /* 0x000fe20000000020 */
[----:B------:R-:W-:Y:S01]  /*33fe0*/  IMAD.IADD R42, R42, 0x1, R57 ;  /* 0x000000012a2a7824 */ /* 0x000fe200078e0239 */
[----:B------:R-:W-:Y:S01]  /*33ff0*/  IADD3 R54, PT, PT, R54, R57, RZ ;  /* 0x0000003936367210 */ /* 0x000fe20007ffe0ff */
[----:B------:R0:W4:Y:S04]  /*34000*/  LDL.64 R30, [R56] ;  /* 0x00000000381e7983 */ /* 0x0001280000100a00 */
[----:B------:R-:W4:Y:S01]  /*34010*/  LDL.64 R32, [R58] ;  /* 0x000000003a207983 */ /* 0x000f220000100a00 */
[----:B------:R-:W-:Y:S01]  /*34020*/  IMAD R59, R42, 0x8, R9 ;  /* 0x000000082a3b7824 */ /* 0x000fe200078e0209 */
[----:B------:R-:W-:Y:S01]  /*34030*/  LEA R60, R54, R9, 0x3 ;  /* 0x00000009363c7211 */ /* 0x000fe200078e18ff */
[----:B------:R-:W-:Y:S01]  /*34040*/  IMAD.IADD R42, R42, 0x1, R57 ;  /* 0x000000012a2a7824 */ /* 0x000fe200078e0239 */
[----:B------:R-:W-:Y:S01]  /*34050*/  IADD3 R54, PT, PT, R54, R57, RZ ;  /* 0x0000003936367210 */ /* 0x000fe20007ffe0ff */
[----:B------:R-:W-:Y:S01]  /*34060*/  DFMA R34, R34, R38, R48 ;  /* 0x000000262222722b */ /* 0x000fe20000000030 */
[----:B------:R-:W4:Y:S01]  /*34070*/  LDL.64 R38, [R59] ;  /* 0x000000003b267983 */ /* 0x000f220000100a00 */
[----:B-1----:R-:W-:Y:S01]  /*34080*/  IMAD R50, R42, 0x8, R9 ;  /* 0x000000082a327824 */ /* 0x002fe200078e0209 */
[----:B---3--:R-:W-:-:S02]  /*34090*/  LEA R52, R54, R9, 0x3 ;  /* 0x0000000936347211 */ /* 0x008fc400078e18ff */
[----:B------:R-:W3:Y:S04]  /*340a0*/  LDL.64 R48, [R60] ;  /* 0x000000003c307983 */ /* 0x000ee80000100a00 */
[----:B------:R-:W3:Y:S04]  /*340b0*/  LDL.64 R50, [R50] ;  /* 0x0000000032327983 */ /* 0x000ee80000100a00 */
[----:B------:R-:W3:Y:S01]  /*340c0*/  LDL.64 R52, [R52] ;  /* 0x0000000034347983 */ /* 0x000ee20000100a00 */
[----:B------:R-:W-:Y:S01]  /*340d0*/  DFMA R4, R4, R6, R34 ;  /* 0x000000060404722b */ /* 0x000fe20000000022 */
[----:B0-----:R-:W-:Y:S01]  /*340e0*/  IMAD.MOV.U32 R56, RZ, RZ, R36 ;  /* 0x000000ffff387224 */ /* 0x001fe200078e0024 */
[----:B------:R-:W-:-:S04]  /*340f0*/  IADD3 R36, PT, PT, R36, 0x10, RZ ;  /* 0x0000001024247810 */ /* 0x000fc80007ffe0ff */
[----:B------:R-:W-:Y:S02]  /*34100*/  ISETP.NE.AND P0, PT, R36, R43, PT ;  /* 0x0000002b2400720c */ /* 0x000fe40003f05270 */
[----:B--2---:R-:W-:-:S08]  /*34110*/  DFMA R4, R10, R12, R4 ;  /* 0x0000000c0a04722b */ /* 0x004fd00000000004 */
[----:B------:R-:W-:-:S08]  /*34120*/  DFMA R4, R14, R16, R4 ;  /* 0x000000100e04722b */ /* 0x000fd00000000004 */
[----:B------:R-:W-:-:S08]  /*34130*/  DFMA R4, R18, R20, R4 ;  /* 0x000000141204722b */ /* 0x000fd00000000004 */
[----:B------:R-:W-:-:S08]  /*34140*/  DFMA R4, R22, R24, R4 ;  /* 0x000000181604722b */ /* 0x000fd00000000004 */
[----:B----4-:R-:W-:-:S08]  /*34150*/  DFMA R4, R26, R28, R4 ;  /* 0x0000001c1a04722b */ /* 0x010fd00000000004 */
[----:B------:R-:W-:-:S08]  /*34160*/  DFMA R4, R30, R32, R4 ;  /* 0x000000201e04722b */ /* 0x000fd00000000004 */
[----:B---3--:R-:W-:-:S08]  /*34170*/  DFMA R4, R38, R48, R4 ;  /* 0x000000302604722b */ /* 0x008fd00000000004 */
        /* <DEDUP_REMOVED lines=8> */
[----:B------:R-:W-:Y:S01]  /*34200*/  IADD3 R42, PT, PT, R42, R57, RZ ;  /* 0x000000392a2a7210 */ /* 0x000fe20007ffe0ff */
[----:B------:R-:W-:-:S03]  /*34210*/  IMAD.IADD R54, R54, 0x1, R57 ;  /* 0x0000000136367824 */ /* 0x000fc600078e0239 */
[----:B------:R-:W-:Y:S01]  /*34220*/  LEA R48, R42, R9, 0x3 ;  /* 0x000000092a307211 */ /* 0x000fe200078e18ff */
[----:B------:R-:W-:Y:S01]  /*34230*/  IMAD R4, R54, 0x8, R9 ;  /* 0x0000000836047824 */ /* 0x000fe200078e0209 */
[----:B------:R-:W-:Y:S01]  /*34240*/  IADD3 R42, PT, PT, R42, R57, RZ ;  /* 0x000000392a2a7210 */ /* 0x000fe20007ffe0ff */
[----:B------:R-:W-:-:S03]  /*34250*/  IMAD.IADD R54, R54, 0x1, R57 ;  /* 0x0000000136367824 */ /* 0x000fc600078e0239 */
[----:B------:R-:W2:Y:S01]  /*34260*/  LDL.64 R48, [R48] ;  /* 0x0000000030307983 */ /* 0x000ea20000100a00 */
[----:B------:R-:W-:Y:S01]  /*34270*/  LEA R6, R42, R9, 0x3 ;  /* 0x000000092a067211 */ /* 0x000fe200078e18ff */
[----:B------:R-:W-:Y:S02]  /*34280*/  IMAD R10, R54, 0x8, R9 ;  /* 0x00000008360a7824 */ /* 0x000fe400078e0209 */
[----:B------:R-:W2:Y:S01]  /*34290*/  LDL.64 R4, [R4] ;  /* 0x0000000004047983 */ /* 0x000ea20000100a00 */
[----:B------:R-:W-:Y:S01]  /*342a0*/  IADD3 R42, PT, PT, R42, R57, RZ ;  /* 0x000000392a2a7210 */ /* 0x000fe20007ffe0ff */
[----:B------:R-:W-:Y:S02]  /*342b0*/  IMAD.IADD R54, R54, 0x1, R57 ;  /* 0x0000000136367824 */ /* 0x000fe400078e0239 */
[----:B------:R-:W3:Y:S01]  /*342c0*/  LDL.64 R6, [R6] ;  /* 0x0000000006067983 */ /* 0x000ee20000100a00 */
[----:B------:R-:W-:Y:S01]  /*342d0*/  LEA R12, R42, R9, 0x3 ;  /* 0x000000092a0c7211 */ /* 0x000fe200078e18ff */
[----:B------:R-:W-:-:S02]  /*342e0*/  IMAD R14, R54, 0x8, R9 ;  /* 0x00000008360e7824 */ /* 0x000fc400078e0209 */
[----:B------:R-:W3:Y:S01]  /*342f0*/  LDL.64 R10, [R10] ;  /* 0x000000000a0a7983 */ /* 0x000ee20000100a00 */
[----:B------:R-:W-:Y:S01]  /*34300*/  IADD3 R42, PT, PT, R42, R57, RZ ;  /* 0x000000392a2a7210 */ /* 0x000fe20007ffe0ff */
[----:B------:R-:W-:Y:S02]  /*34310*/  IMAD.IADD R54, R54, 0x1, R57 ;  /* 0x0000000136367824 */ /* 0x000fe400078e0239 */
[----:B------:R-:W4:Y:S01]  /*34320*/  LDL.64 R12, [R12] ;  /* 0x000000000c0c7983 */ /* 0x000f220000100a00 */
[----:B------:R-:W-:Y:S01]  /*34330*/  LEA R18, R42, R9, 0x3 ;  /* 0x000000092a127211 */ /* 0x000fe200078e18ff */
[----:B------:R-:W-:Y:S02]  /*34340*/  IMAD R20, R54, 0x8, R9 ;  /* 0x0000000836147824 */ /* 0x000fe400078e0209 */
[----:B------:R-:W4:Y:S01]  /*34350*/  LDL.64 R14, [R14] ;  /* 0x000000000e0e7983 */ /* 0x000f220000100a00 */
[----:B------:R-:W-:Y:S01]  /*34360*/  IADD3 R42, PT, PT, R42, R57, RZ ;  /* 0x000000392a2a7210 */ /* 0x000fe20007ffe0ff */
[----:B------:R-:W-:-:S02]  /*34370*/  IMAD.IADD R54, R54, 0x1, R57 ;  /* 0x0000000136367824 */ /* 0x000fc400078e0239 */
[----:B------:R-:W4:Y:S01]  /*34380*/  LDL.64 R18, [R18] ;  /* 0x0000000012127983 */ /* 0x000f220000100a00 */
[----:B------:R-:W-:Y:S01]  /*34390*/  LEA R22, R42, R9, 0x3 ;  /* 0x000000092a167211 */ /* 0x000fe200078e18ff */
[----:B------:R-:W-:Y:S02]  /*343a0*/  IMAD R24, R54, 0x8, R9 ;  /* 0x0000000836187824 */ /* 0x000fe400078e0209 */
[----:B------:R-:W4:Y:S01]  /*343b0*/  LDL.64 R20, [R20] ;  /* 0x0000000014147983 */ /* 0x000f220000100a00 */
[----:B------:R-:W-:Y:S01]  /*343c0*/  IADD3 R42, PT, PT, R42, R57, RZ ;  /* 0x000000392a2a7210 */ /* 0x000fe20007ffe0ff */
[----:B------:R-:W-:Y:S02]  /*343d0*/  IMAD.IADD R54, R54, 0x1, R57 ;  /* 0x0000000136367824 */ /* 0x000fe400078e0239 */
[----:B------:R-:W4:Y:S01]  /*343e0*/  LDL.64 R22, [R22] ;  /* 0x0000000016167983 */ /* 0x000f220000100a00 */
[----:B------:R-:W-:Y:S01]  /*343f0*/  LEA R26, R42, R9, 0x3 ;  /* 0x000000092a1a7211 */ /* 0x000fe200078e18ff */
[----:B------:R-:W-:-:S02]  /*34400*/  IMAD R28, R54, 0x8, R9 ;  /* 0x00000008361c7824 */ /* 0x000fc400078e0209 */
[----:B------:R-:W4:Y:S01]  /*34410*/  LDL.64 R24, [R24] ;  /* 0x0000000018187983 */ /* 0x000f220000100a00 */
        /* <DEDUP_REMOVED lines=11> */
[----:B------:R-:W4:Y:S04]  /*344d0*/  LDL.64 R32, [R32] ;  /* 0x0000000020207983 */ /* 0x000f280000100a00 */
[----:B------:R-:W4:Y:S04]  /*344e0*/  LDL.64 R34, [R34] ;  /* 0x0000000022227983 */ /* 0x000f280000100a00 */
[----:B------:R-:W4:Y:S01]  /*344f0*/  LDL.64 R38, [R38] ;  /* 0x0000000026267983 */ /* 0x000f220000100a00 */
[----:B--2---:R-:W-:-:S08]  /*34500*/  DFMA R4, R48, R4, R16 ;  /* 0x000000043004722b */ /* 0x004fd00000000010 */
[----:B---3--:R-:W-:-:S08]  /*34510*/  DFMA R4, R6, R10, R4 ;  /* 0x0000000a0604722b */ /* 0x008fd00000000004 */
[----:B----4-:R-:W-:-:S08]  /*34520*/  DFMA R4, R12, R14, R4 ;  /* 0x0000000e0c04722b */ /* 0x010fd00000000004 */
[----:B------:R-:W-:-:S08]  /*34530*/  DFMA R4, R18, R20, R4 ;  /* 0x000000141204722b */ /* 0x000fd00000000004 */
[----:B------:R-:W-:Y:S01]  /*34540*/  DFMA R4, R22, R24, R4 ;  /* 0x000000181604722b */ /* 0x000fe20000000004 */
[----:B------:R-:W-:-:S07]  /*34550*/  IADD3 R24, PT, PT, R56, 0x18, RZ ;  /* 0x0000001838187810 */ /* 0x000fce0007ffe0ff */
[----:B------:R-:W-:-:S08]  /*34560*/  DFMA R4, R26, R28, R4 ;  /* 0x0000001c1a04722b */ /* 0x000fd00000000004 */
[----:B------:R-:W-:-:S08]  /*34570*/  DFMA R4, R30, R32, R4 ;  /* 0x000000201e04722b */ /* 0x000fd00000000004 */
[----:B------:R-:W-:-:S11]  /*34580*/  DFMA R16, R34, R38, R4 ;  /* 0x000000262210722b */ /* 0x000fd60000000004 */
.L_x_733:
[----:B------:R-:W-:Y:S05]  /*34590*/  @!P1 BRA `(.L_x_732) ;  /* 0x0000000000e49947 */ /* 0x000fea0003800000 */
[----:B------:R-:W-:Y:S02]  /*345a0*/  ISETP.GE.U32.AND P0, PT, R44, 0x3, PT ;  /* 0x000000032c00780c */ /* 0x000fe40003f06070 */
[----:B------:R-:W-:-:S11]  /*345b0*/  ISETP.NE.AND P1, PT, R41, RZ, PT ;  /* 0x000000ff2900720c */ /* 0x000fd60003f25270 */
[----:B------:R-:W-:Y:S05]  /*345c0*/  @!P0 BRA `(.L_x_734) ;  /* 0x0000000000748947 */ /* 0x000fea0003800000 */
[CC--:B------:R-:W-:Y:S02]  /*345d0*/  IMAD R6, R24.reuse, R57.reuse, R55 ;  /* 0x0000003918067224 */ /* 0x0c0fe400078e0237 */
[----:B------:R-:W-:-:S03]  /*345e0*/  IMAD R4, R24, R57, R0 ;  /* 0x0000003918047224 */ /* 0x000fc600078e0200 */
[----:B------:R-:W-:Y:S01]  /*345f0*/  LEA R7, R6, R9, 0x3 ;  /* 0x0000000906077211 */ /* 0x000fe200078e18ff */
[----:B------:R-:W-:Y:S01]  /*34600*/  IMAD R5, R4, 0x8, R9 ;  /* 0x0000000804057824 */ /* 0x000fe200078e0209 */
        /* <DEDUP_REMOVED lines=17> */
[----:B------:R-:W4:Y:S04]  /*34720*/  LDL.64 R18, [R19] ;  /* 0x0000000013127983 */ /* 0x000f280000100a00 */
[----:B------:R-:W4:Y:S04]  /*34730*/  LDL.64 R20, [R20] ;  /* 0x0000000014147983 */ /* 0x000f280000100a00 */
[----:B------:R-:W4:Y:S01]  /*34740*/  LDL.64 R22, [R22] ;  /* 0x0000000016167983 */ /* 0x000f220000100a00 */
[----:B------:R-:W-:Y:S01]  /*34750*/  VIADD R24, R24, 0x4 ;  /* 0x0000000418187836 */ /* 0x000fe20000000000 */
[----:B--2---:R-:W-:-:S08]  /*34760*/  DFMA R4, R4, R6, R16 ;  /* 0x000000060404722b */ /* 0x004fd00000000010 */
[----:B---3--:R-:W-:-:S08]  /*34770*/  DFMA R4, R10, R12, R4 ;  /* 0x0000000c0a04722b */ /* 0x008fd00000000004 */
[----:B----4-:R-:W-:-:S08]  /*34780*/  DFMA R4, R14, R18, R4 ;  /* 0x000000120e04722b */ /* 0x010fd00000000004 */
[----:B------:R-:W-:-:S11]  /*34790*/  DFMA R16, R20, R22, R4 ;  /* 0x000000161410722b */ /* 0x000fd60000000004 */
.L_x_734:
[----:B------:R-:W-:Y:S05]  /*347a0*/  @!P1 BRA `(.L_x_732) ;  /* 0x0000000000609947 */ /* 0x000fea0003800000 */
[CC--:B------:R-:W-:Y:S02]  /*347b0*/  IMAD R10, R24.reuse, R57.reuse, R0 ;  /* 0x00000039180a7224 */ /* 0x0c0fe400078e0200 */
[----:B------:R-:W-:-:S03]  /*347c0*/  IMAD R12, R24, R57, R55 ;  /* 0x00000039180c7224 */ /* 0x000fc600078e0237 */
[----:B------:R-:W-:Y:S01]  /*347d0*/  LEA R4, R10, R9, 0x3 ;  /* 0x000000090a047211 */ /* 0x000fe200078e18ff */
[----:B------:R-:W-:-:S05]  /*347e0*/  IMAD R6, R12, 0x8, R9 ;  /* 0x000000080c067824 */ /* 0x000fca00078e0209 */
[----:B------:R-:W2:Y:S04]  /*347f0*/  LDL.64 R4, [R4] ;  /* 0x0000000004047983 */ /* 0x000ea80000100a00 */
[----:B------:R-:W2:Y:S01]  /*34800*/  LDL.64 R6, [R6] ;  /* 0x0000000006067983 */ /* 0x000ea20000100a00 */
[----:B------:R-:W-:Y:S01]  /*34810*/  ISETP.NE.AND P0, PT, R41, 0x1, PT ;  /* 0x000000012900780c */ /* 0x000fe20003f05270 */
[----:B--2---:R-:W-:-:S12]  /*34820*/  DFMA R16, R4, R6, R16 ;  /* 0x000000060410722b */ /* 0x004fd80000000010 */
[----:B------:R-:W-:Y:S05]  /*34830*/  @!P0 BRA `(.L_x_732) ;  /* 0x00000000003c8947 */ /* 0x000fea0003800000 */
[----:B------:R-:W-:Y:S01]  /*34840*/  ISETP.NE.AND P0, PT, R41, 0x2, PT ;  /* 0x000000022900780c */ /* 0x000fe20003f05270 */
[----:B------:R-:W-:Y:S01]  /*34850*/  IMAD.IADD R12, R12, 0x1, R57 ;  /* 0x000000010c0c7824 */ /* 0x000fe200078e0239 */
[----:B------:R-:W-:-:S03]  /*34860*/  IADD3 R10, PT, PT, R10, R57, RZ ;  /* 0x000000390a0a7210 */ /* 0x000fc60007ffe0ff */
[----:B------:R-:W-:Y:S01]  /*34870*/  IMAD R6, R12, 0x8, R9 ;  /* 0x000000080c067824 */ /* 0x000fe200078e0209 */
[----:B------:R-:W-:-:S05]  /*34880*/  LEA R4, R10, R9, 0x3 ;  /* 0x000000090a047211 */ /* 0x000fca00078e18ff */
[----:B------:R-:W2:Y:S02]  /*34890*/  LDL.64 R6, [R6] ;  /* 0x0000000006067983 */ /* 0x000ea40000100a00 */
[----:B------:R-:W-:Y:S01]  /*348a0*/  @P0 IADD3 R10, PT, PT, R10, R57, RZ ;  /* 0x000000390a0a0210 */ /* 0x000fe20007ffe0ff */
[----:B------:R-:W-:Y:S01]  /*348b0*/  @P0 IMAD.IADD R12, R12, 0x1, R57 ;  /* 0x000000010c0c0824 */ /* 0x000fe200078e0239 */
[----:B------:R-:W2:Y:S02]  /*348c0*/  LDL.64 R4, [R4] ;  /* 0x0000000004047983 */ /* 0x000ea40000100a00 */
[----:B------:R-:W-:Y:S01]  /*348d0*/  @P0 LEA R10, R10, R9, 0x3 ;  /* 0x000000090a0a0211 */ /* 0x000fe200078e18ff */
[----:B------:R-:W-:-:S05]  /*348e0*/  @P0 IMAD R12, R12, 0x8, R9 ;  /* 0x000000080c0c0824 */ /* 0x000fca00078e0209 */
[----:B------:R-:W3:Y:S04]  /*348f0*/  @P0 LDL.64 R10, [R10] ;  /* 0x000000000a0a0983 */ /* 0x000ee80000100a00 */
[----:B------:R-:W3:Y:S01]  /*34900*/  @P0 LDL.64 R12, [R12] ;  /* 0x000000000c0c0983 */ /* 0x000ee20000100a00 */
[----:B--2---:R-:W-:-:S08]  /*34910*/  DFMA R16, R4, R6, R16 ;  /* 0x000000060410722b */ /* 0x004fd00000000010 */
[----:B---3--:R-:W-:-:S11]  /*34920*/  @P0 DFMA R16, R10, R12, R16 ;  /* 0x0000000c0a10022b */ /* 0x008fd60000000010 */
.L_x_732:
[----:B------:R-:W-:Y:S01]  /*34930*/  IMAD R4, R40, R57, R55 ;  /* 0x0000003928047224 */ /* 0x000fe200078e0237 */
[----:B------:R-:W0:Y:S04]  /*34940*/  LDC.64 R6, c[0x0][0x3e0] ;  /* 0x0000f800ff067b82 */ /* 0x000e280000000a00 */
[----:B------:R-:W-:-:S05]  /*34950*/  LEA R10, R4, R9, 0x3 ;  /* 0x00000009040a7211 */ /* 0x000fca00078e18ff */
[----:B------:R-:W2:Y:S01]  /*34960*/  LDL.64 R4, [R10] ;  /* 0x000000000a047983 */ /* 0x000ea20000100a00 */
[----:B------:R-:W-:Y:S01]  /*34970*/  IMAD R11, R8, R57, R55 ;  /* 0x00000039080b7224 */ /* 0x000fe200078e0237 */
[C---:B------:R-:W-:Y:S01]  /*34980*/  ISETP.NE.AND P0, PT, R55.reuse, R0, PT ;  /* 0x000000003700720c */ /* 0x040fe20003f05270 */
[----:B------:R-:W-:Y:S02]  /*34990*/  VIADD R55, R55, 0x1 ;  /* 0x0000000137377836 */ /* 0x000fe40000000000 */
[----:B0-----:R-:W-:Y:S01]  /*349a0*/  IMAD.WIDE R6, R11, 0x8, R6 ;  /* 0x000000080b067825 */ /* 0x001fe200078e0206 */
[----:B--2---:R-:W-:-:S08]  /*349b0*/  DMUL R4, R4, -0.5 ;  /* 0xbfe0000004047828 */ /* 0x004fd00000000000 */
[----:B-----5:R-:W-:-:S07]  /*349c0*/  DFMA R4, R2, R4, R16 ;  /* 0x000000040204722b */ /* 0x020fce0000000010 */
[----:B------:R4:W-:Y:S01]  /*349d0*/  STG.E.64 desc[UR8][R6.64], R4 ;  /* 0x0000000406007986 */ /* 0x0009e2000c101b08 */
[----:B------:R-:W-:Y:S05]  /*349e0*/  @P0 BRA `(.L_x_735) ;  /* 0xfffffff000100947 */ /* 0x000fea000383ffff */
[----:B------:R-:W-:-:S04]  /*349f0*/  IADD3 R0, PT, PT, R0, 0x1, RZ ;  /* 0x0000000100007810 */ /* 0x000fc80007ffe0ff */
[----:B------:R-:W-:-:S13]  /*34a00*/  ISETP.NE.AND P0, PT, R0, R57, PT ;  /* 0x000000390000720c */ /* 0x000fda0003f05270 */
[----:B------:R-:W-:Y:S05]  /*34a10*/  @P0 BRA `(.L_x_736) ;  /* 0xffffffec00ec0947 */ /* 0x000fea000383ffff */
[----:B------:R-:W-:Y:S05]  /*34a20*/  EXIT ;  /* 0x000000000000794d */ /* 0x000fea0003800000 */
        .weak           $__internal_0_$__cuda_sm20_dblrcp_rn_slowpath_v3
        .type           $__internal_0_$__cuda_sm20_dblrcp_rn_slowpath_v3,@function
        .size           $__internal_0_$__cuda_sm20_dblrcp_rn_slowpath_v3,($__internal_1_$__cuda_sm20_div_rn_f64_full - $__internal_0_$__cuda_sm20_dblrcp_rn_slowpath_v3)
$__internal_0_$__cuda_sm20_dblrcp_rn_slowpath_v3:
[----:B------:R-:W-:Y:S01]  /*34a30*/  DSETP.GTU.AND P0, PT, |R14|, +INF , PT ;  /* 0x7ff000000e00742a */ /* 0x000fe20003f0c200 */
[----:B------:R-:W-:-:S13]  /*34a40*/  BSSY.RECONVERGENT B1, `(.L_x_737) ;  /* 0x0000023000017945 */ /* 0x000fda0003800200 */
[----:B------:R-:W-:Y:S05]  /*34a50*/  @P0 BRA `(.L_x_738) ;  /* 0x00000000007c0947 */ /* 0x000fea0003800000 */
[----:B------:R-:W-:-:S05]  /*34a60*/  LOP3.LUT R19, R15, 0x7fffffff, RZ, 0xc0, !PT ;  /* 0x7fffffff0f137812 */ /* 0x000fca00078ec0ff */
[----:B------:R-:W-:-:S05]  /*34a70*/  VIADD R16, R19, 0xffffffff ;  /* 0xffffffff13107836 */ /* 0x000fca0000000000 */
[----:B------:R-:W-:-:S13]  /*34a80*/  ISETP.GE.U32.AND P0, PT, R16, 0x7fefffff, PT ;  /* 0x7fefffff1000780c */ /* 0x000fda0003f06070 */
[----:B------:R-:W-:Y:S02]  /*34a90*/  @P0 LOP3.LUT R17, R15, 0x7ff00000, RZ, 0x3c, !PT ;  /* 0x7ff000000f110812 */ /* 0x000fe400078e3cff */
[----:B------:R-:W-:Y:S01]  /*34aa0*/  @P0 MOV R16, RZ ;  /* 0x000000ff00100202 */ /* 0x000fe20000000f00 */
[----:B------:R-:W-:Y:S06]  /*34ab0*/  @P0 BRA `(.L_x_739) ;  /* 0x00000000006c0947 */ /* 0x000fec0003800000 */
[----:B------:R-:W-:-:S13]  /*34ac0*/  ISETP.GE.U32.AND P0, PT, R19, 0x1000001, PT ;  /* 0x010000011300780c */ /* 0x000fda0003f06070 */
[----:B------:R-:W-:Y:S05]  /*34ad0*/  @!P0 BRA `(.L_x_740) ;  /* 0x0000000000348947 */ /* 0x000fea0003800000 */
[----:B------:R-:W-:Y:S01]  /*34ae0*/  VIADD R17, R15, 0xc0200000 ;  /* 0xc02000000f117836 */ /* 0x000fe20000000000 */
[----:B------:R-:W-:-:S03]  /*34af0*/  MOV R16, R14 ;  /* 0x0000000e00107202 */ /* 0x000fc60000000f00 */
[----:B------:R-:W0:Y:S03]  /*34b00*/  MUFU.RCP64H R19, R17 ;  /* 0x0000001100137308 */ /* 0x000e260000001800 */
[----:B0-----:R-:W-:-:S08]  /*34b10*/  DFMA R20, -R16, R18, 1 ;  /* 0x3ff000001014742b */ /* 0x001fd00000000112 */
[----:B------:R-:W-:-:S08]  /*34b20*/  DFMA R20, R20, R20, R20 ;  /* 0x000000141414722b */ /* 0x000fd00000000014 */
[----:B------:R-:W-:-:S08]  /*34b30*/  DFMA R20, R18, R20, R18 ;  /* 0x000000141214722b */ /* 0x000fd00000000012 */
[----:B------:R-:W-:-:S08]  /*34b40*/  DFMA R18, -R16, R20, 1 ;  /* 0x3ff000001012742b */ /* 0x000fd00000000114 */
[----:B------:R-:W-:-:S08]  /*34b50*/  DFMA R18, R20, R18, R20 ;  /* 0x000000121412722b */ /* 0x000fd00000000014 */
[----:B------:R-:W-:-:S08]  /*34b60*/  DMUL R18, R18, 2.2250738585072013831e-308 ;  /* 0x0010000012127828 */ /* 0x000fd00000000000 */
[----:B------:R-:W-:-:S08]  /*34b70*/  DFMA R14, -R14, R18, 1 ;  /* 0x3ff000000e0e742b */ /* 0x000fd00000000112 */
[----:B------:R-:W-:-:S08]  /*34b80*/  DFMA R14, R14, R14, R14 ;  /* 0x0000000e0e0e722b */ /* 0x000fd0000000000e */
[----:B------:R-:W-:Y:S01]  /*34b90*/  DFMA R16, R18, R14, R18 ;  /* 0x0000000e1210722b */ /* 0x000fe20000000012 */
[----:B------:R-:W-:Y:S10]  /*34ba0*/  BRA `(.L_x_739) ;  /* 0x0000000000307947 */ /* 0x000ff40003800000 */
.L_x_740:
[----:B------:R-:W-:Y:S01]  /*34bb0*/  DMUL R14, R14, 8.11296384146066816958e+31 ;  /* 0x469000000e0e7828 */ /* 0x000fe20000000000 */
[----:B------:R-:W-:-:S05]  /*34bc0*/  IMAD.MOV.U32 R16, RZ, RZ, R18 ;  /* 0x000000ffff107224 */ /* 0x000fca00078e0012 */
[----:B------:R-:W0:Y:S02]  /*34bd0*/  MUFU.RCP64H R17, R15 ;  /* 0x0000000f00117308 */ /* 0x000e240000001800 */
[----:B0-----:R-:W-:-:S08]  /*34be0*/  DFMA R18, -R14, R16, 1 ;  /* 0x3ff000000e12742b */ /* 0x001fd00000000110 */
[----:B------:R-:W-:-:S08]  /*34bf0*/  DFMA R18, R18, R18, R18 ;  /* 0x000000121212722b */ /* 0x000fd00000000012 */
[----:B------:R-:W-:-:S08]  /*34c00*/  DFMA R18, R16, R18, R16 ;  /* 0x000000121012722b */ /* 0x000fd00000000010 */
[----:B------:R-:W-:-:S08]  /*34c10*/  DFMA R16, -R14, R18, 1 ;  /* 0x3ff000000e10742b */ /* 0x000fd00000000112 */
[----:B------:R-:W-:-:S08]  /*34c20*/  DFMA R16, R18, R16, R18 ;  /* 0x000000101210722b */ /* 0x000fd00000000012 */
[----:B------:R-:W-:Y:S01]  /*34c30*/  DMUL R16, R16, 8.11296384146066816958e+31 ;  /* 0x4690000010107828 */ /* 0x000fe20000000000 */
[----:B------:R-:W-:Y:S10]  /*34c40*/  BRA `(.L_x_739) ;  /* 0x0000000000087947 */ /* 0x000ff40003800000 */
.L_x_738:
[----:B------:R-:W-:Y:S02]  /*34c50*/  LOP3.LUT R17, R15, 0x80000, RZ, 0xfc, !PT ;  /* 0x000800000f117812 */ /* 0x000fe400078efcff */
[----:B------:R-:W-:-:S07]  /*34c60*/  MOV R16, R14 ;  /* 0x0000000e00107202 */ /* 0x000fce0000000f00 */
.L_x_739:
[----:B------:R-:W-:Y:S05]  /*34c70*/  BSYNC.RECONVERGENT B1 ;  /* 0x0000000000017941 */ /* 0x000fea0003800200 */
.L_x_737:
[----:B------:R-:W-:Y:S02]  /*34c80*/  HFMA2 R15, -RZ, RZ, 0, 0 ;  /* 0x00000000ff0f7431 */ /* 0x000fe400000001ff */
[----:B------:R-:W-:Y:S01]  /*34c90*/  IMAD.MOV.U32 R14, RZ, RZ, R12 ;  /* 0x000000ffff0e7224 */ /* 0x000fe200078e000c */
[----:B------:R-:W-:Y:S01]  /*34ca0*/  MOV R19, R17 ;  /* 0x0000001100137202 */ /* 0x000fe20000000f00 */
[----:B------:R-:W-:Y:S02]  /*34cb0*/  IMAD.MOV.U32 R18, RZ, RZ, R16 ;  /* 0x000000ffff127224 */ /* 0x000fe400078e0010 */
[----:B------:R-:W-:Y:S05]  /*34cc0*/  RET.REL.NODEC R14 `(_Z14compute_piecesPdS_S_S_S_S_S_S_S_S_S_S_S_dddiiiiibb) ;  /* 0xfffffcb00ecc7950 */ /* 0x000fea0003c3ffff */
        .weak           $__internal_1_$__cuda_sm20_div_rn_f64_full
        .type           $__internal_1_$__cuda_sm20_div_rn_f64_full,@function
        .size           $__internal_1_$__cuda_sm20_div_rn_f64_full,($__internal_2_$__cuda_sm20_dsqrt_rn_f64_mediumpath_v1 - $__internal_1_$__cuda_sm20_div_rn_f64_full)
$__internal_1_$__cuda_sm20_div_rn_f64_full:
[C---:B------:R-:W-:Y:S01]  /*34cd0*/  FSETP.GEU.AND P0, PT, |R21|.reuse, 1.469367938527859385e-39, PT ;  /* 0x001000001500780b */ /* 0x040fe20003f0e200 */
[--C-:B------:R-:W-:Y:S01]  /*34ce0*/  IMAD.MOV.U32 R54, RZ, RZ, R24.reuse ;  /* 0x000000ffff367224 */ /* 0x100fe200078e0018 */
[----:B------:R-:W-:Y:S01]  /*34cf0*/  MOV R55, R21 ;  /* 0x0000001500377202 */ /* 0x000fe20000000f00 */
[----:B------:R-:W-:Y:S01]  /*34d00*/  IMAD.MOV.U32 R56, RZ, RZ, R24 ;  /* 0x000000ffff387224 */ /* 0x000fe200078e0018 */
[----:B------:R-:W-:Y:S01]  /*34d10*/  LOP3.LUT R26, R21, 0x800fffff, RZ, 0xc0, !PT ;  /* 0x800fffff151a7812 */ /* 0x000fe200078ec0ff */
[----:B------:R-:W-:Y:S02]  /*34d20*/  IMAD.MOV.U32 R59, RZ, RZ, R19 ;  /* 0x000000ffff3b7224 */ /* 0x000fe400078e0013 */
[----:B------:R-:W-:Y:S01]  /*34d30*/  HFMA2 R64, -RZ, RZ, 0, 5.9604644775390625e-08 ;  /* 0x00000001ff407431 */ /* 0x000fe200000001ff */
[----:B------:R-:W-:Y:S01]  /*34d40*/  MOV R58, R20 ;  /* 0x00000014003a7202 */ /* 0x000fe20000000f00 */
[----:B------:R-:W-:Y:S01]  /*34d50*/  BSSY.RECONVERGENT B0, `(.L_x_741) ;  /* 0x0000058000007945 */ /* 0x000fe20003800200 */
[----:B------:R-:W-:-:S02]  /*34d60*/  LOP3.LUT R57, R26, 0x3ff00000, RZ, 0xfc, !PT ;  /* 0x3ff000001a397812 */ /* 0x000fc400078efcff */
[C---:B------:R-:W-:Y:S01]  /*34d70*/  FSETP.GEU.AND P1, PT, |R59|.reuse, 1.469367938527859385e-39, PT ;  /* 0x001000003b00780b */ /* 0x040fe20003f2e200 */
[----:B------:R-:W-:Y:S01]  /*34d80*/  @!P0 DMUL R56, R54, 8.98846567431157953865e+307 ;  /* 0x7fe0000036388828 */ /* 0x000fe20000000000 */
[----:B------:R-:W-:Y:S02]  /*34d90*/  LOP3.LUT R19, R59, 0x7ff00000, RZ, 0xc0, !PT ;  /* 0x7ff000003b137812 */ /* 0x000fe400078ec0ff */
[----:B------:R-:W-:Y:S02]  /*34da0*/  LOP3.LUT R27, R21, 0x7ff00000, RZ, 0xc0, !PT ;  /* 0x7ff00000151b7812 */ /* 0x000fe400078ec0ff */
[----:B------:R-:W-:Y:S01]  /*34db0*/  MOV R26, R19 ;  /* 0x00000013001a7202 */ /* 0x000fe20000000f00 */
[----:B------:R-:W0:Y:S01]  /*34dc0*/  MUFU.RCP64H R65, R57 ;  /* 0x0000003900417308 */ /* 0x000e220000001800 */
[----:B------:R-:W-:-:S03]  /*34dd0*/  ISETP.GE.U32.AND P3, PT, R19, R27, PT ;  /* 0x0000001b1300720c */ /* 0x000fc60003f66070 */
[----:B------:R-:W-:Y:S02]  /*34de0*/  @!P0 LOP3.LUT R27, R57, 0x7ff00000, RZ, 0xc0, !PT ;  /* 0x7ff00000391b8812 */ /* 0x000fe400078ec0ff */
[----:B------:R-:W-:Y:S01]  /*34df0*/  @!P1 IMAD.MOV.U32 R66, RZ, RZ, RZ ;  /* 0x000000ffff429224 */ /* 0x000fe200078e00ff */
[----:B------:R-:W-:-:S04]  /*34e00*/  @!P1 LOP3.LUT R20, R55, 0x7ff00000, RZ, 0xc0, !PT ;  /* 0x7ff0000037149812 */ /* 0x000fc800078ec0ff */
[----:B------:R-:W-:Y:S01]  /*34e10*/  @!P1 ISETP.GE.U32.AND P2, PT, R19, R20, PT ;  /* 0x000000141300920c */ /* 0x000fe20003f46070 */
[----:B------:R-:W-:-:S05]  /*34e20*/  IMAD.MOV.U32 R20, RZ, RZ, 0x1ca00000 ;  /* 0x1ca00000ff147424 */ /* 0x000fca00078e00ff */
[C---:B------:R-:W-:Y:S01]  /*34e30*/  @!P1 SEL R21, R20.reuse, 0x63400000, !P2 ;  /* 0x6340000014159807 */ /* 0x040fe20005000000 */
[----:B0-----:R-:W-:Y:S01]  /*34e40*/  DFMA R60, R64, -R56, 1 ;  /* 0x3ff00000403c742b */ /* 0x001fe20000000838 */
[----:B------:R-:W-:Y:S02]  /*34e50*/  SEL R24, R20, 0x63400000, !P3 ;  /* 0x6340000014187807 */ /* 0x000fe40005800000 */
[----:B------:R-:W-:-:S04]  /*34e60*/  @!P1 LOP3.LUT R21, R21, 0x80000000, R59, 0xf8, !PT ;  /* 0x8000000015159812 */ /* 0x000fc800078ef83b */
[----:B------:R-:W-:Y:S01]  /*34e70*/  @!P1 LOP3.LUT R67, R21, 0x100000, RZ, 0xfc, !PT ;  /* 0x0010000015439812 */ /* 0x000fe200078efcff */
[----:B------:R-:W-:Y:S01]  /*34e80*/  DFMA R60, R60, R60, R60 ;  /* 0x0000003c3c3c722b */ /* 0x000fe2000000003c */
[----:B------:R-:W-:-:S07]  /*34e90*/  IADD3 R21, PT, PT, R27, -0x1, RZ ;  /* 0xffffffff1b157810 */ /* 0x000fce0007ffe0ff */
[----:B------:R-:W-:Y:S01]  /*34ea0*/  DFMA R64, R64, R60, R64 ;  /* 0x0000003c4040722b */ /* 0x000fe20000000040 */
[----:B------:R-:W-:Y:S02]  /*34eb0*/  LOP3.LUT R61, R24, 0x800fffff, R59, 0xf8, !PT ;  /* 0x800fffff183d7812 */ /* 0x000fe400078ef83b */
[----:B------:R-:W-:-:S05]  /*34ec0*/  MOV R60, R58 ;  /* 0x0000003a003c7202 */ /* 0x000fca0000000f00 */
[----:B------:R-:W-:Y:S02]  /*34ed0*/  DFMA R62, R64, -R56, 1 ;  /* 0x3ff00000403e742b */ /* 0x000fe40000000838 */
[----:B------:R-:W-:-:S06]  /*34ee0*/  @!P1 DFMA R60, R60, 2, -R66 ;  /* 0x400000003c3c982b */ /* 0x000fcc0000000842 */
[----:B------:R-:W-:-:S04]  /*34ef0*/  DFMA R64, R64, R62, R64 ;  /* 0x0000003e4040722b */ /* 0x000fc80000000040 */
[----:B------:R-:W-:-:S04]  /*34f00*/  @!P1 LOP3.LUT R26, R61, 0x7ff00000, RZ, 0xc0, !PT ;  /* 0x7ff000003d1a9812 */ /* 0x000fc800078ec0ff */
[----:B------:R-:W-:Y:S01]  /*34f10*/  DMUL R62, R64, R60 ;  /* 0x0000003c403e7228 */ /* 0x000fe20000000000 */
[----:B------:R-:W-:-:S05]  /*34f20*/  VIADD R24, R26, 0xffffffff ;  /* 0xffffffff1a187836 */ /* 0x000fca0000000000 */
[----:B------:R-:W-:Y:S02]  /*34f30*/  ISETP.GT.U32.AND P0, PT, R24, 0x7feffffe, PT ;  /* 0x7feffffe1800780c */ /* 0x000fe40003f04070 */
[----:B------:R-:W-:Y:S02]  /*34f40*/  DFMA R66, R62, -R56, R60 ;  /* 0x800000383e42722b */ /* 0x000fe4000000003c */
[----:B------:R-:W-:-:S06]  /*34f50*/  ISETP.GT.U32.OR P0, PT, R21, 0x7feffffe, P0 ;  /* 0x7feffffe1500780c */ /* 0x000fcc0000704470 */
[----:B------:R-:W-:-:S07]  /*34f60*/  DFMA R62, R64, R66, R62 ;  /* 0x00000042403e722b */ /* 0x000fce000000003e */
[----:B------:R-:W-:Y:S05]  /*34f70*/  @P0 BRA `(.L_x_742) ;  /* 0x0000000000740947 */ /* 0x000fea0003800000 */
[----:B------:R-:W-:Y:S01]  /*34f80*/  LOP3.LUT R24, R55, 0x7ff00000, RZ, 0xc0, !PT ;  /* 0x7ff0000037187812 */ /* 0x000fe200078ec0ff */
[----:B------:R-:W-:-:S03]  /*34f90*/  IMAD.MOV.U32 R26, RZ, RZ, RZ ;  /* 0x000000ffff1a7224 */ /* 0x000fc600078e00ff */
[CC--:B------:R-:W-:Y:S02]  /*34fa0*/  VIADDMNMX R21, R19.reuse, -R24.reuse, 0xb9600000, !PT ;  /* 0xb960000013157446 */ /* 0x0c0fe40007800918 */
[----:B------:R-:W-:Y:S02]  /*34fb0*/  ISETP.GE.U32.AND P0, PT, R19, R24, PT ;  /* 0x000000181300720c */ /* 0x000fe40003f06070 */
[----:B------:R-:W-:Y:S02]  /*34fc0*/  VIMNMX R21, PT, PT, R21, 0x46a00000, PT ;  /* 0x46a0000015157848 */ /* 0x000fe40003fe0100 */
[----:B------:R-:W-:-:S05]  /*34fd0*/  SEL R20, R20, 0x63400000, !P0 ;  /* 0x6340000014147807 */ /* 0x000fca0004000000 */
[----:B------:R-:W-:-:S05]  /*34fe0*/  IMAD.IADD R20, R21, 0x1, -R20 ;  /* 0x0000000115147824 */ /* 0x000fca00078e0a14 */
[----:B------:R-:W-:-:S06]  /*34ff0*/  IADD3 R27, PT, PT, R20, 0x7fe00000, RZ ;  /* 0x7fe00000141b7810 */ /* 0x000fcc0007ffe0ff */
[----:B------:R-:W-:-:S10]  /*35000*/  DMUL R64, R62, R26 ;  /* 0x0000001a3e407228 */ /* 0x000fd40000000000 */
[----:B------:R-:W-:-:S13]  /*35010*/  FSETP.GTU.AND P0, PT, |R65|, 1.469367938527859385e-39, PT ;  /* 0x001000004100780b */ /* 0x000fda0003f0c200 */
[----:B------:R-:W-:Y:S05]  /*35020*/  @P0 BRA `(.L_x_743) ;  /* 0x0000000000a80947 */ /* 0x000fea0003800000 */
[----:B------:R-:W-:Y:S01]  /*35030*/  DFMA R56, R62, -R56, R60 ;  /* 0x800000383e38722b */ /* 0x000fe2000000003c */
[----:B------:R-:W-:-:S09]  /*35040*/  MOV R54, RZ ;  /* 0x000000ff00367202 */ /* 0x000fd20000000f00 */
[C---:B------:R-:W-:Y:S02]  /*35050*/  FSETP.NEU.AND P0, PT, R57.reuse, RZ, PT ;  /* 0x000000ff3900720b */ /* 0x040fe40003f0d000 */
[----:B------:R-:W-:-:S04]  /*35060*/  LOP3.LUT R19, R57, 0x80000000, R55, 0x48, !PT ;  /* 0x8000000039137812 */ /* 0x000fc800078e4837 */
[----:B------:R-:W-:-:S07]  /*35070*/  LOP3.LUT R55, R19, R27, RZ, 0xfc, !PT ;  /* 0x0000001b13377212 */ /* 0x000fce00078efcff */
[----:B------:R-:W-:Y:S05]  /*35080*/  @!P0 BRA `(.L_x_743) ;  /* 0x0000000000908947 */ /* 0x000fea0003800000 */
[----:B------:R-:W-:Y:S01]  /*35090*/  IMAD.MOV R27, RZ, RZ, -R20 ;  /* 0x000000ffff1b7224 */ /* 0x000fe200078e0a14 */
[----:B------:R-:W-:Y:S02]  /*350a0*/  MOV R26, RZ ;  /* 0x000000ff001a7202 */ /* 0x000fe40000000f00 */
[----:B------:R-:W-:-:S04]  /*350b0*/  IADD3 R20, PT, PT, -R20, -0x43300000, RZ ;  /* 0xbcd0000014147810 */ /* 0x000fc80007ffe1ff */
[----:B------:R-:W-:Y:S02]  /*350c0*/  DFMA R26, R64, -R26, R62 ;  /* 0x8000001a401a722b */ /* 0x000fe4000000003e */
[----:B------:R-:W-:-:S08]  /*350d0*/  DMUL.RP R62, R62, R54 ;  /* 0x000000363e3e7228 */ /* 0x000fd00000008000 */
[----:B------:R-:W-:Y:S02]  /*350e0*/  FSETP.NEU.AND P0, PT, |R27|, R20, PT ;  /* 0x000000141b00720b */ /* 0x000fe40003f0d200 */
[----:B------:R-:W-:Y:S02]  /*350f0*/  LOP3.LUT R19, R63, R19, RZ, 0x3c, !PT ;  /* 0x000000133f137212 */ /* 0x000fe400078e3cff */
[----:B------:R-:W-:Y:S02]  /*35100*/  FSEL R20, R62, R64, !P0 ;  /* 0x000000403e147208 */ /* 0x000fe40004000000 */
[----:B------:R-:W-:-:S03]  /*35110*/  FSEL R21, R19, R65, !P0 ;  /* 0x0000004113157208 */ /* 0x000fc60004000000 */
[----:B------:R-:W-:Y:S01]  /*35120*/  IMAD.MOV.U32 R64, RZ, RZ, R20 ;  /* 0x000000ffff407224 */ /* 0x000fe200078e0014 */
[----:B------:R-:W-:Y:S01]  /*35130*/  MOV R65, R21 ;  /* 0x0000001500417202 */ /* 0x000fe20000000f00 */
[----:B------:R-:W-:Y:S06]  /*35140*/  BRA `(.L_x_743) ;  /* 0x0000000000607947 */ /* 0x000fec0003800000 */
.L_x_742:
[----:B------:R-:W-:-:S14]  /*35150*/  DSETP.NAN.AND P0, PT, R58, R58, PT ;  /* 0x0000003a3a00722a */ /* 0x000fdc0003f08000 */
[----:B------:R-:W-:Y:S05]  /*35160*/  @P0 BRA `(.L_x_744) ;  /* 0x00000000004c0947 */ /* 0x000fea0003800000 */
[----:B------:R-:W-:-:S14]  /*35170*/  DSETP.NAN.AND P0, PT, R54, R54, PT ;  /* 0x000000363600722a */ /* 0x000fdc0003f08000 */
[----:B------:R-:W-:Y:S05]  /*35180*/  @P0 BRA `(.L_x_745) ;  /* 0x0000000000340947 */ /* 0x000fea0003800000 */
[----:B------:R-:W-:Y:S01]  /*35190*/  ISETP.NE.AND P0, PT, R26, R27, PT ;  /* 0x0000001b1a00720c */ /* 0x000fe20003f05270 */
[----:B------:R-:W-:Y:S01]  /*351a0*/  IMAD.MOV.U32 R64, RZ, RZ, 0x0 ;  /* 0x00000000ff407424 */ /* 0x000fe200078e00ff */
[----:B------:R-:W-:-:S11]  /*351b0*/  MOV R65, 0xfff80000 ;  /* 0xfff8000000417802 */ /* 0x000fd60000000f00 */
[----:B------:R-:W-:Y:S05]  /*351c0*/  @!P0 BRA `(.L_x_743) ;  /* 0x0000000000408947 */ /* 0x000fea0003800000 */
[----:B------:R-:W-:Y:S02]  /*351d0*/  ISETP.NE.AND P0, PT, R26, 0x7ff00000, PT ;  /* 0x7ff000001a00780c */ /* 0x000fe40003f05270 */
[----:B------:R-:W-:Y:S02]  /*351e0*/  LOP3.LUT R19, R59, 0x80000000, R55, 0x48, !PT ;  /* 0x800000003b137812 */ /* 0x000fe400078e4837 */
[----:B------:R-:W-:-:S13]  /*351f0*/  ISETP.EQ.OR P0, PT, R27, RZ, !P0 ;  /* 0x000000ff1b00720c */ /* 0x000fda0004702670 */
[----:B------:R-:W-:Y:S01]  /*35200*/  @P0 LOP3.LUT R20, R19, 0x7ff00000, RZ, 0xfc, !PT ;  /* 0x7ff0000013140812 */ /* 0x000fe200078efcff */
[----:B------:R-:W-:Y:S01]  /*35210*/  @!P0 IMAD.MOV.U32 R64, RZ, RZ, RZ ;  /* 0x000000ffff408224 */ /* 0x000fe200078e00ff */
[----:B------:R-:W-:Y:S01]  /*35220*/  @!P0 MOV R65, R19 ;  /* 0x0000001300418202 */ /* 0x000fe20000000f00 */
[----:B------:R-:W-:Y:S01]  /*35230*/  @P0 IMAD.MOV.U32 R64, RZ, RZ, RZ ;  /* 0x000000ffff400224 */ /* 0x000fe200078e00ff */
[----:B------:R-:W-:Y:S01]  /*35240*/  @P0 MOV R65, R20 ;  /* 0x0000001400410202 */ /* 0x000fe20000000f00 */
[----:B------:R-:W-:Y:S06]  /*35250*/  BRA `(.L_x_743) ;  /* 0x00000000001c7947 */ /* 0x000fec0003800000 */
.L_x_745:
[----:B------:R-:W-:Y:S01]  /*35260*/  LOP3.LUT R19, R55, 0x80000, RZ, 0xfc, !PT ;  /* 0x0008000037137812 */ /* 0x000fe200078efcff */
[----:B------:R-:W-:-:S03]  /*35270*/  IMAD.MOV.U32 R64, RZ, RZ, R54 ;  /* 0x000000ffff407224 */ /* 0x000fc600078e0036 */
[----:B------:R-:W-:Y:S01]  /*35280*/  MOV R65, R19 ;  /* 0x0000001300417202 */ /* 0x000fe20000000f00 */
[----:B------:R-:W-:Y:S06]  /*35290*/  BRA `(.L_x_743) ;  /* 0x00000000000c7947 */ /* 0x000fec0003800000 */
.L_x_744:
[----:B------:R-:W-:Y:S01]  /*352a0*/  LOP3.LUT R19, R59, 0x80000, RZ, 0xfc, !PT ;  /* 0x000800003b137812 */ /* 0x000fe200078efcff */
[----:B------:R-:W-:-:S03]  /*352b0*/  IMAD.MOV.U32 R64, RZ, RZ, R58 ;  /* 0x000000ffff407224 */ /* 0x000fc600078e003a */
[----:B------:R-:W-:-:S07]  /*352c0*/  MOV R65, R19 ;  /* 0x0000001300417202 */ /* 0x000fce0000000f00 */
.L_x_743:
[----:B------:R-:W-:Y:S05]  /*352d0*/  BSYNC.RECONVERGENT B0 ;  /* 0x0000000000007941 */ /* 0x000fea0003800200 */
.L_x_741:
[----:B------:R-:W-:Y:S02]  /*352e0*/  HFMA2 R27, -RZ, RZ, 0, 0 ;  /* 0x00000000ff1b7431 */ /* 0x000fe400000001ff */
[----:B------:R-:W-:Y:S01]  /*352f0*/  IMAD.MOV.U32 R26, RZ, RZ, R18 ;  /* 0x000000ffff1a7224 */ /* 0x000fe200078e0012 */
[----:B------:R-:W-:Y:S01]  /*35300*/  MOV R19, R65 ;  /* 0x0000004100137202 */ /* 0x000fe20000000f00 */
[----:B------:R-:W-:Y:S02]  /*35310*/  IMAD.MOV.U32 R20, RZ, RZ, R64 ;  /* 0x000000ffff147224 */ /* 0x000fe400078e0040 */
[----:B------:R-:W-:Y:S05]  /*35320*/  RET.REL.NODEC R26 `(_Z14compute_piecesPdS_S_S_S_S_S_S_S_S_S_S_S_dddiiiiibb) ;  /* 0xfffffcac1a347950 */ /* 0x000fea0003c3ffff */
        .weak           $__internal_2_$__cuda_sm20_dsqrt_rn_f64_mediumpath_v1
        .type           $__internal_2_$__cuda_sm20_dsqrt_rn_f64_mediumpath_v1,@function
        .size           $__internal_2_$__cuda_sm20_dsqrt_rn_f64_mediumpath_v1,(.L_x_946 - $__internal_2_$__cuda_sm20_dsqrt_rn_f64_mediumpath_v1)
$__internal_2_$__cuda_sm20_dsqrt_rn_f64_mediumpath_v1:
[----:B------:R-:W-:Y:S01]  /*35330*/  ISETP.GE.U32.AND P1, PT, R38, -0x3400000, PT ;  /* 0xfcc000002600780c */ /* 0x000fe20003f26070 */
[----:B------:R-:W-:Y:S01]  /*35340*/  BSSY.RECONVERGENT B1, `(.L_x_746) ;  /* 0x0000026000017945 */ /* 0x000fe20003800200 */
[----:B------:R-:W-:Y:S01]  /*35350*/  MOV R43, R21 ;  /* 0x00000015002b7202 */ /* 0x000fe20000000f00 */
[----:B------:R-:W-:Y:S02]  /*35360*/  IMAD.MOV.U32 R42, RZ, RZ, R24 ;  /* 0x000000ffff2a7224 */ /* 0x000fe400078e0018 */
[----:B------:R-:W-:-:S08]  /*35370*/  IMAD.MOV.U32 R21, RZ, RZ, R19 ;  /* 0x000000ffff157224 */ /* 0x000fd000078e0013 */
[----:B------:R-:W-:Y:S05]  /*35380*/  @!P1 BRA `(.L_x_747) ;  /* 0x0000000000209947 */ /* 0x000fea0003800000 */
[----:B------:R-:W-:-:S10]  /*35390*/  DFMA.RM R26, R26, R42, R20 ;  /* 0x0000002a1a1a722b */ /* 0x000fd40000004014 */
[----:B------:R-:W-:-:S04]  /*353a0*/  IADD3 R20, P1, PT, R26, 0x1, RZ ;  /* 0x000000011a147810 */ /* 0x000fc80007f3e0ff */
[----:B------:R-:W-:-:S06]  /*353b0*/  IADD3.X R21, PT, PT, RZ, R27, RZ, P1, !PT ;  /* 0x0000001bff157210 */ /* 0x000fcc0000ffe4ff */
[----:B------:R-:W-:-:S08]  /*353c0*/  DFMA.RP R40, -R26, R20, R40 ;  /* 0x000000141a28722b */ /* 0x000fd00000008128 */
[----:B------:R-:W-:-:S06]  /*353d0*/  DSETP.GT.AND P1, PT, R40, RZ, PT ;  /* 0x000000ff2800722a */ /* 0x000fcc0003f24000 */
[----:B------:R-:W-:Y:S02]  /*353e0*/  FSEL R20, R20, R26, P1 ;  /* 0x0000001a14147208 */ /* 0x000fe40000800000 */
[----:B------:R-:W-:Y:S01]  /*353f0*/  FSEL R21, R21, R27, P1 ;  /* 0x0000001b15157208 */ /* 0x000fe20000800000 */
[----:B------:R-:W-:Y:S06]  /*35400*/  BRA `(.L_x_748) ;  /* 0x0000000000647947 */ /* 0x000fec0003800000 */
.L_x_747:
[----:B------:R-:W-:-:S14]  /*35410*/  DSETP.NE.AND P1, PT, R40, RZ, PT ;  /* 0x000000ff2800722a */ /* 0x000fdc0003f25000 */
[----:B------:R-:W-:Y:S05]  /*35420*/  @!P1 BRA `(.L_x_749) ;  /* 0x0000000000589947 */ /* 0x000fea0003800000 */
[----:B------:R-:W-:-:S13]  /*35430*/  ISETP.GE.AND P1, PT, R41, RZ, PT ;  /* 0x000000ff2900720c */ /* 0x000fda0003f26270 */
[----:B------:R-:W-:Y:S01]  /*35440*/  @!P1 IMAD.MOV.U32 R20, RZ, RZ, 0x0 ;  /* 0x00000000ff149424 */ /* 0x000fe200078e00ff */
[----:B------:R-:W-:Y:S01]  /*35450*/  @!P1 MOV R21, 0xfff80000 ;  /* 0xfff8000000159802 */ /* 0x000fe20000000f00 */
[----:B------:R-:W-:Y:S06]  /*35460*/  @!P1 BRA `(.L_x_748) ;  /* 0x00000000004c9947 */ /* 0x000fec0003800000 */
[----:B------:R-:W-:-:S13]  /*35470*/  ISETP.GT.AND P1, PT, R41, 0x7fefffff, PT ;  /* 0x7fefffff2900780c */ /* 0x000fda0003f24270 */
[----:B------:R-:W-:Y:S05]  /*35480*/  @P1 BRA `(.L_x_749) ;  /* 0x0000000000401947 */ /* 0x000fea0003800000 */
[----:B------:R-:W-:Y:S01]  /*35490*/  DMUL R42, R40, 8.11296384146066816958e+31 ;  /* 0x46900000282a7828 */ /* 0x000fe20000000000 */
[----:B------:R-:W-:Y:S01]  /*354a0*/  MOV R20, 0x0 ;  /* 0x0000000000147802 */ /* 0x000fe20000000f00 */
[----:B------:R-:W-:Y:S02]  /*354b0*/  IMAD.MOV.U32 R40, RZ, RZ, RZ ;  /* 0x000000ffff287224 */ /* 0x000fe400078e00ff */
[----:B------:R-:W-:Y:S02]  /*354c0*/  IMAD.MOV.U32 R21, RZ, RZ, 0x3fd80000 ;  /* 0x3fd80000ff157424 */ /* 0x000fe400078e00ff */
[----:B------:R-:W0:Y:S02]  /*354d0*/  MUFU.RSQ64H R41, R43 ;  /* 0x0000002b00297308 */ /* 0x000e240000001c00 */
[----:B0-----:R-:W-:-:S08]  /*354e0*/  DMUL R26, R40, R40 ;  /* 0x00000028281a7228 */ /* 0x001fd00000000000 */
[----:B------:R-:W-:-:S08]  /*354f0*/  DFMA R26, R42, -R26, 1 ;  /* 0x3ff000002a1a742b */ /* 0x000fd0000000081a */
[----:B------:R-:W-:Y:S02]  /*35500*/  DFMA R20, R26, R20, 0.5 ;  /* 0x3fe000001a14742b */ /* 0x000fe40000000014 */
[----:B------:R-:W-:-:S08]  /*35510*/  DMUL R26, R40, R26 ;  /* 0x0000001a281a7228 */ /* 0x000fd00000000000 */
[----:B------:R-:W-:-:S08]  /*35520*/  DFMA R26, R20, R26, R40 ;  /* 0x0000001a141a722b */ /* 0x000fd00000000028 */
[----:B------:R-:W-:Y:S02]  /*35530*/  DMUL R20, R42, R26 ;  /* 0x0000001a2a147228 */ /* 0x000fe40000000000 */
[----:B------:R-:W-:-:S06]  /*35540*/  IADD3 R27, PT, PT, R27, -0x100000, RZ ;  /* 0xfff000001b1b7810 */ /* 0x000fcc0007ffe0ff */
[----:B------:R-:W-:-:S08]  /*35550*/  DFMA R40, R20, -R20, R42 ;  /* 0x800000141428722b */ /* 0x000fd0000000002a */
[----:B------:R-:W-:-:S10]  /*35560*/  DFMA R20, R26, R40, R20 ;  /* 0x000000281a14722b */ /* 0x000fd40000000014 */
[----:B------:R-:W-:Y:S01]  /*35570*/  VIADD R21, R21, 0xfcb00000 ;  /* 0xfcb0000015157836 */ /* 0x000fe20000000000 */
[----:B------:R-:W-:Y:S06]  /*35580*/  BRA `(.L_x_748) ;  /* 0x0000000000047947 */ /* 0x000fec0003800000 */
.L_x_749:
[----:B------:R-:W-:-:S11]  /*35590*/  DADD R20, R40, R40 ;  /* 0x0000000028147229 */ /* 0x000fd60000000028 */
.L_x_748:
[----:B------:R-:W-:Y:S05]  /*355a0*/  BSYNC.RECONVERGENT B1 ;  /* 0x0000000000017941 */ /* 0x000fea0003800200 */
.L_x_746:
[----:B------:R-:W-:-:S04]  /*355b0*/  MOV R19, 0x0 ;  /* 0x0000000000137802 */ /* 0x000fc80000000f00 */
[----:B------:R-:W-:Y:S05]  /*355c0*/  RET.REL.NODEC R18 `(_Z14compute_piecesPdS_S_S_S_S_S_S_S_S_S_S_S_dddiiiiibb) ;  /* 0xfffffca8128c7950 */ /* 0x000fea0003c3ffff */
.L_x_750:
        /* <DEDUP_REMOVED lines=11> */
.L_x_946:


//--------------------- .text._Z33cholesky_and_solve_batched_kernelPdS_S_iii --------------------------
	.section	.text._Z33cholesky_and_solve_batched_kernelPdS_S_iii,"ax",@progbits
	.align	128
        .global         _Z33cholesky_and_solve_batched_kernelPdS_S_iii
        .type           _Z33cholesky_and_solve_batched_kernelPdS_S_iii,@function
        .size           _Z33cholesky_and_solve_batched_kernelPdS_S_iii,(.L_x_948 - _Z33cholesky_and_solve_batched_kernelPdS_S_iii)
        .other          _Z33cholesky_and_solve_batched_kernelPdS_S_iii,@"STO_CUDA_ENTRY STV_DEFAULT"
_Z33cholesky_and_solve_batched_kernelPdS_S_iii:
.text._Z33cholesky_and_solve_batched_kernelPdS_S_iii:
[----:B------:R-:W-:Y:S01]  /*0000*/  LDC R1, c[0x0][0x37c] ;  /* 0x0000df00ff017b82 */ /* 0x000fe20000000800 */
[----:B------:R-:W0:Y:S07]  /*0010*/  S2R R3, SR_TID.X ;  /* 0x0000000000037919 */ /* 0x000e2e0000002100 */
[----:B------:R-:W0:Y:S08]  /*0020*/  S2UR UR4, SR_CTAID.X ;  /* 0x00000000000479c3 */ /* 0x000e300000002500 */
[----:B------:R-:W0:Y:S08]  /*0030*/  LDC R6, c[0x0][0x360] ;  /* 0x0000d800ff067b82 */ /* 0x000e300000000800 */
[----:B------:R-:W1:Y:S01]  /*0040*/  LDC.64 R8, c[0x0][0x398] ;  /* 0x0000e600ff087b82 */ /* 0x000e620000000a00 */
[----:B0-----:R-:W-:Y:S01]  /*0050*/  IMAD R6, R6, UR4, R3 ;  /* 0x0000000406067c24 */ /* 0x001fe2000f8e0203 */
[----:B-1----:R-:W-:-:S04]  /*0060*/  ISETP.GE.AND P0, PT, R9, 0x1, PT ;  /* 0x000000010900780c */ /* 0x002fc80003f06270 */
[----:B------:R-:W-:-:S04]  /*0070*/  ISETP.LT.OR P0, PT, R6, R9, !P0 ;  /* 0x000000090600720c */ /* 0x000fc80004701670 */
[----:B------:R-:W-:-:S13]  /*0080*/  ISETP.GT.OR P0, PT, R6, R8, P0 ;  /* 0x000000080600720c */ /* 0x000fda0000704670 */
[----:B------:R-:W-:Y:S05]  /*0090*/  @P0 EXIT ;  /* 0x000000000000094d */ /* 0x000fea0003800000 */
[C---:B------:R-:W-:Y:S01]  /*00a0*/  LOP3.LUT R5, R9.reuse, 0x3, RZ, 0xc0, !PT ;  /* 0x0000000309057812 */ /* 0x040fe200078ec0ff */
[----:B------:R-:W0:Y:S01]  /*00b0*/  LDCU.64 UR10, c[0x0][0x358] ;  /* 0x00006b00ff0a77ac */ /* 0x000e220008000a00 */
[----:B------:R-:W-:Y:S02]  /*00c0*/  LOP3.LUT R4, R9, 0x7ffffffc, RZ, 0xc0, !PT ;  /* 0x7ffffffc09047812 */ /* 0x000fe400078ec0ff */
[----:B------:R-:W-:Y:S01]  /*00d0*/  PRMT R3, RZ, 0x7610, R3 ;  /* 0x00007610ff037816 */ /* 0x000fe20000000003 */
[----:B------:R-:W-:Y:S01]  /*00e0*/  UMOV UR4, URZ ;  /* 0x000000ff00047c82 */ /* 0x000fe20008000000 */
[----:B------:R-:W-:-:S07]  /*00f0*/  PRMT R2, RZ, 0x7610, R2 ;  /* 0x00007610ff027816 */ /* 0x000fce0000000002 */
.L_x_789:
[----:B01234-:R-:W1:Y:S01]  /*0100*/  LDC R9, c[0x0][0x39c] ;  /* 0x0000e700ff097b82 */ /* 0x01fe620000000800 */
[----:B------:R-:W-:-:S07]  /*0110*/  UISETP.NE.AND UP0, UPT, UR4, URZ, UPT ;  /* 0x000000ff0400728c */ /* 0x000fce000bf05270 */
[----:B------:R-:W2:Y:S01]  /*0120*/  LDC.64 R10, c[0x0][0x388] ;  /* 0x0000e200ff0a7b82 */ /* 0x000ea20000000a00 */
[----:B-1----:R-:W-:-:S04]  /*0130*/  IMAD R0, R6, R9, UR4 ;  /* 0x0000000406007e24 */ /* 0x002fc8000f8e0209 */
[----:B------:R-:W-:-:S04]  /*0140*/  IMAD R0, R0, R9, RZ ;  /* 0x0000000900007224 */ /* 0x000fc800078e02ff */
[----:B------:R-:W-:-:S04]  /*0150*/  VIADD R7, R0, UR4 ;  /* 0x0000000400077c36 */ /* 0x000fc80008000000 */
[----:B--2---:R-:W-:Y:S01]  /*0160*/  IMAD.WIDE R10, R7, 0x8, R10 ;  /* 0x00000008070a7825 */ /* 0x004fe200078e020a */
[----:B------:R-:W-:Y:S06]  /*0170*/  BRA.U !UP0, `(.L_x_751) ;  /* 0x0000000d08247547 */ /* 0x000fec000b800000 */
[----:B------:R-:W-:Y:S01]  /*0180*/  CS2R R28, SRZ ;  /* 0x00000000001c7805 */ /* 0x000fe2000001ff00 */
[----:B------:R-:W-:Y:S01]  /*0190*/  ULOP3.LUT UR7, UR4, 0x7ffffff8, URZ, 0xc0, !UPT ;  /* 0x7ffffff804077892 */ /* 0x000fe2000f8ec0ff */
[----:B------:R-:W-:-:S11]  /*01a0*/  UMOV UR5, URZ ;  /* 0x000000ff00057c82 */ /* 0x000fd60008000000 */
.L_x_763:
[----:B------:R-:W-:-:S09]  /*01b0*/  UISETP.GE.U32.AND UP0, UPT, UR5, UR4, UPT ;  /* 0x000000040500728c */ /* 0x000fd2000bf06070 */
[----:B01----:R-:W-:Y:S05]  /*01c0*/  BRA.U UP0, `(.L_x_752) ;  /* 0x0000000100207547 */ /* 0x003fea000b800000 */
[----:B------:R-:W1:Y:S08]  /*01d0*/  LDC R12, c[0x0][0x39c] ;  /* 0x0000e700ff0c7b82 */ /* 0x000e700000000800 */
[----:B------:R-:W2:Y:S01]  /*01e0*/  LDC.64 R8, c[0x0][0x388] ;  /* 0x0000e200ff087b82 */ /* 0x000ea20000000a00 */
[----:B-1----:R-:W-:-:S04]  /*01f0*/  IMAD R7, R6, R12, UR5 ;  /* 0x0000000506077e24 */ /* 0x002fc8000f8e020c */
[----:B------:R-:W-:-:S04]  /*0200*/  IMAD R7, R7, R12, UR4 ;  /* 0x0000000407077e24 */ /* 0x000fc8000f8e020c */
[----:B--2---:R-:W-:-:S06]  /*0210*/  IMAD.WIDE R8, R7, 0x8, R8 ;  /* 0x0000000807087825 */ /* 0x004fcc00078e0208 */
[----:B0-----:R-:W2:Y:S02]  /*0220*/  LDG.E.64 R8, desc[UR10][R8.64] ;  /* 0x0000000a08087981 */ /* 0x001ea4000c1e1b00 */
[----:B--2---:R-:W-:Y:S01]  /*0230*/  DFMA R28, -R8, R8, R28 ;  /* 0x00000008081c722b */ /* 0x004fe2000000011c */
[----:B------:R-:W-:Y:S10]  /*0240*/  BRA `(.L_x_753) ;  /* 0x0000000800dc7947 */ /* 0x000ff40003800000 */
.L_x_752:
[----:B------:R-:W-:-:S09]  /*0250*/  UISETP.NE.AND UP0, UPT, UR5, UR4, UPT ;  /* 0x000000040500728c */ /* 0x000fd2000bf05270 */
[----:B------:R-:W-:Y:S05]  /*0260*/  BRA.U UP0, `(.L_x_754) ;  /* 0x0000000100847547 */ /* 0x000fea000b800000 */
[----:B0-----:R-:W2:Y:S01]  /*0270*/  LDG.E.64 R16, desc[UR10][R10.64] ;  /* 0x0000000a0a107981 */ /* 0x001ea2000c1e1b00 */
[----:B------:R-:W-:Y:S01]  /*0280*/  MOV R14, 0x0 ;  /* 0x00000000000e7802 */ /* 0x000fe20000000f00 */
[----:B------:R-:W-:Y:S01]  /*0290*/  IMAD.MOV.U32 R15, RZ, RZ, 0x3fd80000 ;  /* 0x3fd80000ff0f7424 */ /* 0x000fe200078e00ff */
[----:B------:R-:W-:Y:S01]  /*02a0*/  BSSY.RECONVERGENT B0, `(.L_x_755) ;  /* 0x000001a000007945 */ /* 0x000fe20003800200 */
[----:B--2---:R-:W-:-:S06]  /*02b0*/  DADD R16, R16, R28 ;  /* 0x0000000010107229 */ /* 0x004fcc000000001c */
        /* <DEDUP_REMOVED lines=20> */
[----:B------:R-:W-:-:S07]  /*0400*/  IMAD.MOV.U32 R12, RZ, RZ, R20 ;  /* 0x000000ffff0c7224 */ /* 0x000fce00078e0014 */
[----:B------:R-:W-:Y:S05]  /*0410*/  CALL.REL.NOINC `($__internal_4_$__cuda_sm20_dsqrt_rn_f64_mediumpath_v1) ;  /* 0x00000028006c7944 */ /* 0x000fea0003c00000 */
[----:B------:R-:W-:Y:S02]  /*0420*/  IMAD.MOV.U32 R14, RZ, RZ, R20 ;  /* 0x000000ffff0e7224 */ /* 0x000fe400078e0014 */
[----:B------:R-:W-:-:S07]  /*0430*/  IMAD.MOV.U32 R15, RZ, RZ, R21 ;  /* 0x000000ffff0f7224 */ /* 0x000fce00078e0015 */
.L_x_756:
[----:B------:R-:W-:Y:S05]  /*0440*/  BSYNC.RECONVERGENT B0 ;  /* 0x0000000000007941 */ /* 0x000fea0003800200 */
.L_x_755:
[----:B------:R0:W-:Y:S01]  /*0450*/  STG.E.64 desc[UR10][R10.64], R14 ;  /* 0x0000000e0a007986 */ /* 0x0001e2000c101b0a */
[----:B------:R-:W-:Y:S01]  /*0460*/  CS2R R28, SRZ ;  /* 0x00000000001c7805 */ /* 0x000fe2000001ff00 */
[----:B------:R-:W-:Y:S06]  /*0470*/  BRA `(.L_x_753) ;  /* 0x0000000800507947 */ /* 0x000fec0003800000 */
.L_x_754:
[----:B------:R-:W-:Y:S01]  /*0480*/  UISETP.GE.U32.AND UP0, UPT, UR4, 0x8, UPT ;  /* 0x000000080400788c */ /* 0x000fe2000bf06070 */
[----:B------:R-:W-:Y:S02]  /*0490*/  MOV R7, RZ ;  /* 0x000000ff00077202 */ /* 0x000fe40000000f00 */
[----:B------:R-:W-:-:S06]  /*04a0*/  CS2R R28, SRZ ;  /* 0x00000000001c7805 */ /* 0x000fcc000001ff00 */
[----:B------:R-:W-:Y:S05]  /*04b0*/  BRA.U !UP0, `(.L_x_757) ;  /* 0x0000000108cc7547 */ /* 0x000fea000b800000 */
[----:B------:R-:W-:Y:S01]  /*04c0*/  CS2R R28, SRZ ;  /* 0x00000000001c7805 */ /* 0x000fe2000001ff00 */
[----:B------:R-:W-:-:S06]  /*04d0*/  UMOV UR6, URZ ;  /* 0x000000ff00067c82 */ /* 0x000fcc0008000000 */
.L_x_758:
[----:B------:R-:W1:Y:S08]  /*04e0*/  LDC R7, c[0x0][0x39c] ;  /* 0x0000e700ff077b82 */ /* 0x000e700000000800 */
[----:B------:R-:W2:Y:S01]  /*04f0*/  LDC.64 R24, c[0x0][0x388] ;  /* 0x0000e200ff187b82 */ /* 0x000ea20000000a00 */
[----:B-1----:R-:W-:-:S04]  /*0500*/  IMAD R8, R6, R7, UR6 ;  /* 0x0000000606087e24 */ /* 0x002fc8000f8e0207 */
[CC--:B------:R-:W-:Y:S02]  /*0510*/  IMAD R23, R8.reuse, R7.reuse, UR4 ;  /* 0x0000000408177e24 */ /* 0x0c0fe4000f8e0207 */
[----:B------:R-:W-:Y:S02]  /*0520*/  IMAD R9, R8, R7, UR5 ;  /* 0x0000000508097e24 */ /* 0x000fe4000f8e0207 */
[----:B--2---:R-:W-:-:S04]  /*0530*/  IMAD.WIDE R22, R23, 0x8, R24 ;  /* 0x0000000817167825 */ /* 0x004fc800078e0218 */
[----:B------:R-:W-:Y:S01]  /*0540*/  IMAD.WIDE R24, R9, 0x8, R24 ;  /* 0x0000000809187825 */ /* 0x000fe200078e0218 */
[----:B0-----:R-:W2:Y:S04]  /*0550*/  LDG.E.64 R16, desc[UR10][R22.64] ;  /* 0x0000000a16107981 */ /* 0x001ea8000c1e1b00 */
[----:B------:R-:W2:Y:S01]  /*0560*/  LDG.E.64 R14, desc[UR10][R24.64] ;  /* 0x0000000a180e7981 */ /* 0x000ea2000c1e1b00 */
[----:B------:R-:W-:-:S04]  /*0570*/  IMAD.WIDE.U32 R26, R7, 0x8, R22 ;  /* 0x00000008071a7825 */ /* 0x000fc800078e0016 */
[C---:B------:R-:W-:Y:S01]  /*0580*/  IMAD.WIDE.U32 R30, R7.reuse, 0x8, R24 ;  /* 0x00000008071e7825 */ /* 0x040fe200078e0018 */
[----:B------:R-:W3:Y:S04]  /*0590*/  LDG.E.64 R8, desc[UR10][R26.64] ;  /* 0x0000000a1a087981 */ /* 0x000ee8000c1e1b00 */
[----:B------:R-:W3:Y:S01]  /*05a0*/  LDG.E.64 R12, desc[UR10][R30.64] ;  /* 0x0000000a1e0c7981 */ /* 0x000ee2000c1e1b00 */
[----:B------:R-:W-:-:S04]  /*05b0*/  IMAD.WIDE.U32 R20, R7, 0x8, R26 ;  /* 0x0000000807147825 */ /* 0x000fc800078e001a */
[C---:B------:R-:W-:Y:S01]  /*05c0*/  IMAD.WIDE.U32 R18, R7.reuse, 0x8, R30 ;  /* 0x0000000807127825 */ /* 0x040fe200078e001e */
[----:B--2---:R-:W-:Y:S01]  /*05d0*/  DFMA R28, R16, R14, R28 ;  /* 0x0000000e101c722b */ /* 0x004fe2000000001c */
[----:B------:R-:W2:Y:S04]  /*05e0*/  LDG.E.64 R14, desc[UR10][R20.64] ;  /* 0x0000000a140e7981 */ /* 0x000ea8000c1e1b00 */
[----:B------:R-:W2:Y:S01]  /*05f0*/  LDG.E.64 R16, desc[UR10][R18.64] ;  /* 0x0000000a12107981 */ /* 0x000ea2000c1e1b00 */
[C---:B------:R-:W-:Y:S02]  /*0600*/  IMAD.WIDE.U32 R22, R7.reuse, 0x8, R20 ;  /* 0x0000000807167825 */ /* 0x040fe400078e0014 */
[----:B---3--:R-:W-:Y:S02]  /*0610*/  DFMA R32, R8, R12, R28 ;  /* 0x0000000c0820722b */ /* 0x008fe4000000001c */
[C---:B------:R-:W-:Y:S01]  /*0620*/  IMAD.WIDE.U32 R24, R7.reuse, 0x8, R18 ;  /* 0x0000000807187825 */ /* 0x040fe200078e0012 */
[----:B------:R-:W3:Y:S04]  /*0630*/  LDG.E.64 R8, desc[UR10][R22.64] ;  /* 0x0000000a16087981 */ /* 0x000ee8000c1e1b00 */
[----:B------:R-:W3:Y:S01]  /*0640*/  LDG.E.64 R12, desc[UR10][R24.64] ;  /* 0x0000000a180c7981 */ /* 0x000ee2000c1e1b00 */
[----:B------:R-:W-:-:S04]  /*0650*/  IMAD.WIDE.U32 R28, R7, 0x8, R22 ;  /* 0x00000008071c7825 */ /* 0x000fc800078e0016 */
[C---:B------:R-:W-:Y:S01]  /*0660*/  IMAD.WIDE.U32 R26, R7.reuse, 0x8, R24 ;  /* 0x00000008071a7825 */ /* 0x040fe200078e0018 */
[----:B--2---:R-:W-:Y:S01]  /*0670*/  DFMA R32, R14, R16, R32 ;  /* 0x000000100e20722b */ /* 0x004fe20000000020 */
[----:B------:R-:W2:Y:S04]  /*0680*/  LDG.E.64 R14, desc[UR10][R28.64] ;  /* 0x0000000a1c0e7981 */ /* 0x000ea8000c1e1b00 */
[----:B------:R0:W2:Y:S01]  /*0690*/  LDG.E.64 R16, desc[UR10][R26.64] ;  /* 0x0000000a1a107981 */ /* 0x0000a2000c1e1b00 */
[C---:B------:R-:W-:Y:S02]  /*06a0*/  IMAD.WIDE.U32 R18, R7.reuse, 0x8, R28 ;  /* 0x0000000807127825 */ /* 0x040fe400078e001c */
[----:B---3--:R-:W-:Y:S02]  /*06b0*/  DFMA R32, R8, R12, R32 ;  /* 0x0000000c0820722b */ /* 0x008fe40000000020 */
[C---:B------:R-:W-:Y:S01]  /*06c0*/  IMAD.WIDE.U32 R30, R7.reuse, 0x8, R26 ;  /* 0x00000008071e7825 */ /* 0x040fe200078e001a */
[----:B------:R-:W3:Y:S04]  /*06d0*/  LDG.E.64 R8, desc[UR10][R18.64] ;  /* 0x0000000a12087981 */ /* 0x000ee8000c1e1b00 */
[----:B------:R-:W3:Y:S01]  /*06e0*/  LDG.E.64 R12, desc[UR10][R30.64] ;  /* 0x0000000a1e0c7981 */ /* 0x000ee2000c1e1b00 */
[----:B------:R-:W-:-:S04]  /*06f0*/  IMAD.WIDE.U32 R20, R7, 0x8, R30 ;  /* 0x0000000807147825 */ /* 0x000fc800078e001e */
[----:B------:R-:W-:-:S04]  /*0700*/  IMAD.WIDE.U32 R24, R7, 0x8, R18 ;  /* 0x0000000807187825 */ /* 0x000fc800078e0012 */
[----:B0-----:R-:W-:-:S06]  /*0710*/  IMAD.WIDE.U32 R26, R7, 0x8, R24 ;  /* 0x00000008071a7825 */ /* 0x001fcc00078e0018 */
[----:B------:R-:W4:Y:S01]  /*0720*/  LDG.E.64 R26, desc[UR10][R26.64] ;  /* 0x0000000a1a1a7981 */ /* 0x000f22000c1e1b00 */
[----:B--2---:R-:W-:-:S03]  /*0730*/  DFMA R22, R14, R16, R32 ;  /* 0x000000100e16722b */ /* 0x004fc60000000020 */
[----:B------:R-:W2:Y:S01]  /*0740*/  LDG.E.64 R16, desc[UR10][R20.64] ;  /* 0x0000000a14107981 */ /* 0x000ea2000c1e1b00 */
[----:B------:R-:W-:-:S03]  /*0750*/  IMAD.WIDE.U32 R32, R7, 0x8, R20 ;  /* 0x0000000807207825 */ /* 0x000fc600078e0014 */
[----:B------:R-:W2:Y:S04]  /*0760*/  LDG.E.64 R14, desc[UR10][R24.64] ;  /* 0x0000000a180e7981 */ /* 0x000ea8000c1e1b00 */
[----:B------:R-:W4:Y:S01]  /*0770*/  LDG.E.64 R32, desc[UR10][R32.64] ;  /* 0x0000000a20207981 */ /* 0x000f22000c1e1b00 */
[----:B---3--:R-:W-:Y:S01]  /*0780*/  DFMA R8, R8, R12, R22 ;  /* 0x0000000c0808722b */ /* 0x008fe20000000016 */
[----:B------:R-:W-:-:S04]  /*0790*/  UIADD3 UR6, UPT, UPT, UR6, 0x8, URZ ;  /* 0x0000000806067890 */ /* 0x000fc8000fffe0ff */
[----:B------:R-:W-:-:S03]  /*07a0*/  UISETP.NE.AND UP0, UPT, UR6, UR7, UPT ;  /* 0x000000070600728c */ /* 0x000fc6000bf05270 */
[----:B--2---:R-:W-:-:S08]  /*07b0*/  DFMA R8, R14, R16, R8 ;  /* 0x000000100e08722b */ /* 0x004fd00000000008 */
[----:B----4-:R-:W-:Y:S01]  /*07c0*/  DFMA R28, R26, R32, R8 ;  /* 0x000000201a1c722b */ /* 0x010fe20000000008 */
[----:B------:R-:W-:Y:S10]  /*07d0*/  BRA.U UP0, `(.L_x_758) ;  /* 0xfffffffd00407547 */ /* 0x000ff4000b83ffff */
[----:B------:R-:W-:-:S07]  /*07e0*/  IMAD.U32 R7, RZ, RZ, UR7 ;  /* 0x00000007ff077e24 */ /* 0x000fce000f8e00ff */
.L_x_757:
[----:B------:R-:W-:-:S09]  /*07f0*/  ULOP3.LUT UP0, URZ, UR4, 0x7, URZ, 0xc0, !UPT ;  /* 0x0000000704ff7892 */ /* 0x000fd2000f80c0ff */
[----:B------:R-:W-:Y:S05]  /*0800*/  BRA.U !UP0, `(.L_x_759) ;  /* 0x0000000108fc7547 */ /* 0x000fea000b800000 */
[----:B------:R-:W-:-:S04]  /*0810*/  LOP3.LUT R9, R2, 0xffff, RZ, 0xc0, !PT ;  /* 0x0000ffff02097812 */ /* 0x000fc800078ec0ff */
[C---:B------:R-:W-:Y:S02]  /*0820*/  LOP3.LUT R8, R9.reuse, 0x7, RZ, 0xc0, !PT ;  /* 0x0000000709087812 */ /* 0x040fe400078ec0ff */
[----:B------:R-:W-:-:S03]  /*0830*/  LOP3.LUT P1, RZ, R9, 0x3, RZ, 0xc0, !PT ;  /* 0x0000000309ff7812 */ /* 0x000fc6000782c0ff */
[----:B------:R-:W-:-:S05]  /*0840*/  VIADD R8, R8, 0xffffffff ;  /* 0xffffffff08087836 */ /* 0x000fca0000000000 */
[----:B------:R-:W-:-:S13]  /*0850*/  ISETP.GE.U32.AND P0, PT, R8, 0x3, PT ;  /* 0x000000030800780c */ /* 0x000fda0003f06070 */
[----:B------:R-:W-:Y:S05]  /*0860*/  @!P0 BRA `(.L_x_760) ;  /* 0x0000000000688947 */ /* 0x000fea0003800000 */
[----:B------:R-:W1:Y:S08]  /*0870*/  LDC R23, c[0x0][0x39c] ;  /* 0x0000e700ff177b82 */ /* 0x000e700000000800 */
[----:B------:R-:W2:Y:S01]  /*0880*/  LDC.64 R26, c[0x0][0x388] ;  /* 0x0000e200ff1a7b82 */ /* 0x000ea20000000a00 */
[----:B-1----:R-:W-:-:S04]  /*0890*/  IMAD R8, R6, R23, R7 ;  /* 0x0000001706087224 */ /* 0x002fc800078e0207 */
[CC--:B------:R-:W-:Y:S02]  /*08a0*/  IMAD R25, R8.reuse, R23.reuse, UR4 ;  /* 0x0000000408197e24 */ /* 0x0c0fe4000f8e0217 */
[----:B------:R-:W-:Y:S02]  /*08b0*/  IMAD R9, R8, R23, UR5 ;  /* 0x0000000508097e24 */ /* 0x000fe4000f8e0217 */
[----:B--2---:R-:W-:-:S04]  /*08c0*/  IMAD.WIDE R24, R25, 0x8, R26 ;  /* 0x0000000819187825 */ /* 0x004fc800078e021a */
[----:B------:R-:W-:Y:S01]  /*08d0*/  IMAD.WIDE R26, R9, 0x8, R26 ;  /* 0x00000008091a7825 */ /* 0x000fe200078e021a */
[----:B0-----:R0:W2:Y:S04]  /*08e0*/  LDG.E.64 R18, desc[UR10][R24.64] ;  /* 0x0000000a18127981 */ /* 0x0010a8000c1e1b00 */
[----:B------:R-:W2:Y:S01]  /*08f0*/  LDG.E.64 R20, desc[UR10][R26.64] ;  /* 0x0000000a1a147981 */ /* 0x000ea2000c1e1b00 */
[----:B------:R-:W-:-:S04]  /*0900*/  IMAD.WIDE.U32 R30, R23, 0x8, R24 ;  /* 0x00000008171e7825 */ /* 0x000fc800078e0018 */
[C---:B------:R-:W-:Y:S01]  /*0910*/  IMAD.WIDE.U32 R32, R23.reuse, 0x8, R26 ;  /* 0x0000000817207825 */ /* 0x040fe200078e001a */
[----:B------:R-:W3:Y:S04]  /*0920*/  LDG.E.64 R14, desc[UR10][R30.64] ;  /* 0x0000000a1e0e7981 */ /* 0x000ee8000c1e1b00 */
[----:B------:R-:W3:Y:S01]  /*0930*/  LDG.E.64 R16, desc[UR10][R32.64] ;  /* 0x0000000a20107981 */ /* 0x000ee2000c1e1b00 */
[----:B------:R-:W-:-:S04]  /*0940*/  IMAD.WIDE.U32 R8, R23, 0x8, R32 ;  /* 0x0000000817087825 */ /* 0x000fc800078e0020 */
[----:B------:R-:W-:-:S04]  /*0950*/  IMAD.WIDE.U32 R12, R23, 0x8, R30 ;  /* 0x00000008170c7825 */ /* 0x000fc800078e001e */
[----:B0-----:R-:W-:-:S04]  /*0960*/  IMAD.WIDE.U32 R24, R23, 0x8, R12 ;  /* 0x0000000817187825 */ /* 0x001fc800078e000c */
[----:B------:R-:W-:Y:S02]  /*0970*/  IMAD.WIDE.U32 R22, R23, 0x8, R8 ;  /* 0x0000000817167825 */ /* 0x000fe400078e0008 */
[----:B------:R-:W4:Y:S04]  /*0980*/  LDG.E.64 R24, desc[UR10][R24.64] ;  /* 0x0000000a18187981 */ /* 0x000f28000c1e1b00 */
[----:B------:R-:W4:Y:S01]  /*0990*/  LDG.E.64 R22, desc[UR10][R22.64] ;  /* 0x0000000a16167981 */ /* 0x000f22000c1e1b00 */
[----:B--2---:R-:W-:-:S03]  /*09a0*/  DFMA R28, R18, R20, R28 ;  /* 0x00000014121c722b */ /* 0x004fc6000000001c */
[----:B------:R-:W2:Y:S04]  /*09b0*/  LDG.E.64 R20, desc[UR10][R8.64] ;  /* 0x0000000a08147981 */ /* 0x000ea8000c1e1b00 */
[----:B------:R-:W2:Y:S01]  /*09c0*/  LDG.E.64 R18, desc[UR10][R12.64] ;  /* 0x0000000a0c127981 */ /* 0x000ea2000c1e1b00 */
[----:B---3--:R-:W-:Y:S01]  /*09d0*/  DFMA R14, R14, R16, R28 ;  /* 0x000000100e0e722b */ /* 0x008fe2000000001c */
[----:B------:R-:W-:-:S07]  /*09e0*/  IADD3 R7, PT, PT, R7, 0x4, RZ ;  /* 0x0000000407077810 */ /* 0x000fce0007ffe0ff */
[----:B--2---:R-:W-:-:S08]  /*09f0*/  DFMA R14, R18, R20, R14 ;  /* 0x00000014120e722b */ /* 0x004fd0000000000e */
[----:B----4-:R-:W-:-:S11]  /*0a00*/  DFMA R28, R24, R22, R14 ;  /* 0x00000016181c722b */ /* 0x010fd6000000000e */
.L_x_760:
[----:B------:R-:W-:Y:S05]  /*0a10*/  @!P1 BRA `(.L_x_759) ;  /* 0x0000000000789947 */ /* 0x000fea0003800000 */
[----:B------:R-:W-:-:S04]  /*0a20*/  LOP3.LUT R8, R3, 0x3, RZ, 0xc0, !PT ;  /* 0x0000000303087812 */ /* 0x000fc800078ec0ff */
[----:B------:R-:W-:Y:S02]  /*0a30*/  ISETP.NE.AND P0, PT, R8, 0x1, PT ;  /* 0x000000010800780c */ /* 0x000fe40003f05270 */
[----:B------:R-:W-:-:S04]  /*0a40*/  LOP3.LUT R8, R3, 0x1, RZ, 0xc0, !PT ;  /* 0x0000000103087812 */ /* 0x000fc800078ec0ff */
[----:B------:R-:W-:-:S07]  /*0a50*/  ISETP.NE.U32.AND P1, PT, R8, 0x1, PT ;  /* 0x000000010800780c */ /* 0x000fce0003f25070 */
[----:B------:R-:W1:Y:S08]  /*0a60*/  @P0 LDC R19, c[0x0][0x39c] ;  /* 0x0000e700ff130b82 */ /* 0x000e700000000800 */
[----:B------:R-:W2:Y:S08]  /*0a70*/  @P0 LDC.64 R8, c[0x0][0x388] ;  /* 0x0000e200ff080b82 */ /* 0x000eb00000000a00 */
[----:B------:R-:W3:Y:S08]  /*0a80*/  @!P1 LDC R22, c[0x0][0x39c] ;  /* 0x0000e700ff169b82 */ /* 0x000ef00000000800 */
[----:B------:R-:W4:Y:S01]  /*0a90*/  @!P1 LDC.64 R14, c[0x0][0x388] ;  /* 0x0000e200ff0e9b82 */ /* 0x000f220000000a00 */
[----:B-1----:R-:W-:-:S02]  /*0aa0*/  @P0 IMAD R12, R6, R19, R7 ;  /* 0x00000013060c0224 */ /* 0x002fc400078e0207 */
[----:B------:R-:W-:Y:S02]  /*0ab0*/  @P0 VIADD R7, R7, 0x2 ;  /* 0x0000000207070836 */ /* 0x000fe40000000000 */
[CC--:B------:R-:W-:Y:S02]  /*0ac0*/  @P0 IMAD R21, R12.reuse, R19.reuse, UR4 ;  /* 0x000000040c150e24 */ /* 0x0c0fe4000f8e0213 */
[----:B------:R-:W-:Y:S02]  /*0ad0*/  @P0 IMAD R25, R12, R19, UR5 ;  /* 0x000000050c190e24 */ /* 0x000fe4000f8e0213 */
[----:B--2---:R-:W-:-:S04]  /*0ae0*/  @P0 IMAD.WIDE R20, R21, 0x8, R8 ;  /* 0x0000000815140825 */ /* 0x004fc800078e0208 */
[----:B------:R-:W-:Y:S01]  /*0af0*/  @P0 IMAD.WIDE R24, R25, 0x8, R8 ;  /* 0x0000000819180825 */ /* 0x000fe200078e0208 */
[----:B0-----:R-:W2:Y:S03]  /*0b00*/  @P0 LDG.E.64 R12, desc[UR10][R20.64] ;  /* 0x0000000a140c0981 */ /* 0x001ea6000c1e1b00 */
[----:B---3--:R-:W-:Y:S01]  /*0b10*/  @!P1 IMAD R7, R6, R22, R7 ;  /* 0x0000001606079224 */ /* 0x008fe200078e0207 */
[----:B------:R-:W2:Y:S01]  /*0b20*/  @P0 LDG.E.64 R8, desc[UR10][R24.64] ;  /* 0x0000000a18080981 */ /* 0x000ea2000c1e1b00 */
[----:B------:R-:W-:-:S04]  /*0b30*/  @P0 IMAD.WIDE.U32 R16, R19, 0x8, R20 ;  /* 0x0000000813100825 */ /* 0x000fc800078e0014 */
[----:B------:R-:W-:Y:S02]  /*0b40*/  @P0 IMAD.WIDE.U32 R18, R19, 0x8, R24 ;  /* 0x0000000813120825 */ /* 0x000fe400078e0018 */
[----:B------:R-:W3:Y:S02]  /*0b50*/  @P0 LDG.E.64 R16, desc[UR10][R16.64] ;  /* 0x0000000a10100981 */ /* 0x000ee4000c1e1b00 */
[CC--:B------:R-:W-:Y:S02]  /*0b60*/  @!P1 IMAD R23, R7.reuse, R22.reuse, UR4 ;  /* 0x0000000407179e24 */ /* 0x0c0fe4000f8e0216 */
[----:B------:R-:W-:Y:S01]  /*0b70*/  @!P1 IMAD R7, R7, R22, UR5 ;  /* 0x0000000507079e24 */ /* 0x000fe2000f8e0216 */
[----:B------:R-:W3:Y:S01]  /*0b80*/  @P0 LDG.E.64 R18, desc[UR10][R18.64] ;  /* 0x0000000a12120981 */ /* 0x000ee2000c1e1b00 */
[----:B----4-:R-:W-:-:S04]  /*0b90*/  @!P1 IMAD.WIDE R22, R23, 0x8, R14 ;  /* 0x0000000817169825 */ /* 0x010fc800078e020e */
[----:B------:R-:W-:Y:S02]  /*0ba0*/  @!P1 IMAD.WIDE R14, R7, 0x8, R14 ;  /* 0x00000008070e9825 */ /* 0x000fe400078e020e */
[----:B------:R-:W4:Y:S04]  /*0bb0*/  @!P1 LDG.E.64 R22, desc[UR10][R22.64] ;  /* 0x0000000a16169981 */ /* 0x000f28000c1e1b00 */
[----:B------:R-:W4:Y:S01]  /*0bc0*/  @!P1 LDG.E.64 R14, desc[UR10][R14.64] ;  /* 0x0000000a0e0e9981 */ /* 0x000f22000c1e1b00 */
[----:B--2---:R-:W-:-:S08]  /*0bd0*/  @P0 DFMA R8, R12, R8, R28 ;  /* 0x000000080c08022b */ /* 0x004fd0000000001c */
[----:B---3--:R-:W-:-:S08]  /*0be0*/  @P0 DFMA R28, R16, R18, R8 ;  /* 0x00000012101c022b */ /* 0x008fd00000000008 */
[----:B----4-:R-:W-:-:S11]  /*0bf0*/  @!P1 DFMA R28, R22, R14, R28 ;  /* 0x0000000e161c922b */ /* 0x010fd6000000001c */
.L_x_759:
[----:B0-----:R-:W2:Y:S01]  /*0c00*/  LDG.E.64 R14, desc[UR10][R10.64] ;  /* 0x0000000a0a0e7981 */ /* 0x001ea2000c1e1b00 */
[----:B------:R-:W0:Y:S01]  /*0c10*/  LDC.64 R26, c[0x0][0x388] ;  /* 0x0000e200ff1a7b82 */ /* 0x000e220000000a00 */
[----:B------:R-:W-:-:S04]  /*0c20*/  VIADD R7, R0, UR5 ;  /* 0x0000000500077c36 */ /* 0x000fc80008000000 */
[----:B0-----:R-:W-:-:S05]  /*0c30*/  IMAD.WIDE R26, R7, 0x8, R26 ;  /* 0x00000008071a7825 */ /* 0x001fca00078e021a */
[----:B------:R-:W3:Y:S01]  /*0c40*/  LDG.E.64 R12, desc[UR10][R26.64] ;  /* 0x0000000a1a0c7981 */ /* 0x000ee2000c1e1b00 */
[----:B------:R-:W-:Y:S01]  /*0c50*/  MOV R8, 0x1 ;  /* 0x0000000100087802 */ /* 0x000fe20000000f00 */
[----:B------:R-:W-:Y:S01]  /*0c60*/  BSSY.RECONVERGENT B0, `(.L_x_761) ;  /* 0x0000014000007945 */ /* 0x000fe20003800200 */
[----:B--2---:R-:W0:Y:S04]  /*0c70*/  MUFU.RCP64H R9, R15 ;  /* 0x0000000f00097308 */ /* 0x004e280000001800 */
[----:B0-----:R-:W-:-:S08]  /*0c80*/  DFMA R16, -R14, R8, 1 ;  /* 0x3ff000000e10742b */ /* 0x001fd00000000108 */
[----:B------:R-:W-:Y:S02]  /*0c90*/  DFMA R16, R16, R16, R16 ;  /* 0x000000101010722b */ /* 0x000fe40000000010 */
[----:B---3--:R-:W-:-:S06]  /*0ca0*/  DADD R12, -R28, R12 ;  /* 0x000000001c0c7229 */ /* 0x008fcc000000010c */
[----:B------:R-:W-:-:S04]  /*0cb0*/  DFMA R16, R8, R16, R8 ;  /* 0x000000100810722b */ /* 0x000fc80000000008 */
[----:B------:R-:W-:-:S04]  /*0cc0*/  FSETP.GEU.AND P1, PT, |R13|, 6.5827683646048100446e-37, PT ;  /* 0x036000000d00780b */ /* 0x000fc80003f2e200 */
        /* <DEDUP_REMOVED lines=9> */
[----:B------:R-:W-:-:S07]  /*0d60*/  MOV R8, 0xd80 ;  /* 0x00000d8000087802 */ /* 0x000fce0000000f00 */
[----:B------:R-:W-:Y:S05]  /*0d70*/  CALL.REL.NOINC `($__internal_3_$__cuda_sm20_div_rn_f64_full) ;  /* 0x0000001800ac7944 */ /* 0x000fea0003c00000 */
[----:B------:R-:W-:Y:S01]  /*0d80*/  IMAD.MOV.U32 R8, RZ, RZ, R22 ;  /* 0x000000ffff087224 */ /* 0x000fe200078e0016 */
[----:B------:R-:W-:-:S07]  /*0d90*/  MOV R9, R23 ;  /* 0x0000001700097202 */ /* 0x000fce0000000f00 */
.L_x_762:
[----:B------:R-:W-:Y:S05]  /*0da0*/  BSYNC.RECONVERGENT B0 ;  /* 0x0000000000007941 */ /* 0x000fea0003800200 */
.L_x_761:
[----:B------:R1:W-:Y:S02]  /*0db0*/  STG.E.64 desc[UR10][R26.64], R8 ;  /* 0x000000081a007986 */ /* 0x0003e4000c101b0a */
.L_x_753:
[----:B------:R-:W2:Y:S01]  /*0dc0*/  LDCU UR6, c[0x0][0x39c] ;  /* 0x00007380ff0677ac */ /* 0x000ea20008000800 */
[----:B------:R-:W-:-:S04]  /*0dd0*/  UIADD3 UR5, UPT, UPT, UR5, 0x1, URZ ;  /* 0x0000000105057890 */ /* 0x000fc8000fffe0ff */
[----:B--2---:R-:W-:-:S09]  /*0de0*/  UISETP.NE.AND UP0, UPT, UR5, UR6, UPT ;  /* 0x000000060500728c */ /* 0x004fd2000bf05270 */
[----:B------:R-:W-:Y:S05]  /*0df0*/  BRA.U UP0, `(.L_x_763) ;  /* 0xfffffff100ec7547 */ /* 0x000fea000b83ffff */
[----:B------:R-:W-:Y:S05]  /*0e00*/  BRA `(.L_x_764) ;  /* 0x0000000c00f87947 */ /* 0x000fea0003800000 */
.L_x_751:
[----:B------:R-:W-:Y:S02]  /*0e10*/  VIADD R7, R9, 0xffffffff ;  /* 0xffffffff09077836 */ /* 0x000fe40000000000 */
[----:B------:R-:W-:-:S03]  /*0e20*/  IMAD.MOV.U32 R29, RZ, RZ, RZ ;  /* 0x000000ffff1d7224 */ /* 0x000fc600078e00ff */
[----:B------:R-:W-:-:S13]  /*0e30*/  ISETP.GE.U32.AND P0, PT, R7, 0x3, PT ;  /* 0x000000030700780c */ /* 0x000fda0003f06070 */
[----:B------:R-:W-:Y:S05]  /*0e40*/  @!P0 BRA `(.L_x_765) ;  /* 0x00000008001c8947 */ /* 0x000fea0003800000 */
[----:B------:R-:W1:Y:S01]  /*0e50*/  LDC.64 R28, c[0x0][0x388] ;  /* 0x0000e200ff1c7b82 */ /* 0x000e620000000a00 */
[----:B------:R-:W-:-:S05]  /*0e60*/  UMOV UR5, URZ ;  /* 0x000000ff00057c82 */ /* 0x000fca0008000000 */
.L_x_778:
[----:B------:R-:W-:Y:S02]  /*0e70*/  UISETP.NE.AND UP0, UPT, UR5, URZ, UPT ;  /* 0x000000ff0500728c */ /* 0x000fe4000bf05270 */
[----:B--2---:R-:W-:Y:S01]  /*0e80*/  IADD3 R27, PT, PT, R0, UR5, RZ ;  /* 0x00000005001b7c10 */ /* 0x004fe2000fffe0ff */
[----:B------:R-:W-:-:S04]  /*0e90*/  UIADD3 UR5, UPT, UPT, UR5, 0x4, URZ ;  /* 0x0000000405057890 */ /* 0x000fc8000fffe0ff */
[----:B-1----:R-:W-:Y:S02]  /*0ea0*/  IMAD.WIDE R26, R27, 0x8, R28 ;  /* 0x000000081b1a7825 */ /* 0x002fe400078e021c */
[----:B------:R-:W-:Y:S01]  /*0eb0*/  ISETP.NE.AND P1, PT, R4, UR5, PT ;  /* 0x0000000504007c0c */ /* 0x000fe2000bf25270 */
[----:B------:R-:W-:-:S12]  /*0ec0*/  BRA.U !UP0, `(.L_x_766) ;  /* 0x0000000108687547 */ /* 0x000fd8000b800000 */
[----:B0-----:R-:W2:Y:S04]  /*0ed0*/  LDG.E.64 R14, desc[UR10][R10.64] ;  /* 0x0000000a0a0e7981 */ /* 0x001ea8000c1e1b00 */
[----:B------:R-:W3:Y:S01]  /*0ee0*/  LDG.E.64 R12, desc[UR10][R26.64] ;  /* 0x0000000a1a0c7981 */ /* 0x000ee2000c1e1b00 */
[----:B------:R-:W-:Y:S01]  /*0ef0*/  IMAD.MOV.U32 R8, RZ, RZ, 0x1 ;  /* 0x00000001ff087424 */ /* 0x000fe200078e00ff */
[----:B------:R-:W-:Y:S01]  /*0f00*/  BSSY.RECONVERGENT B0, `(.L_x_767) ;  /* 0x0000013000007945 */ /* 0x000fe20003800200 */
[----:B--2---:R-:W0:Y:S01]  /*0f10*/  MUFU.RCP64H R9, R15 ;  /* 0x0000000f00097308 */ /* 0x004e220000001800 */
[----:B---3--:R-:W-:-:S03]  /*0f20*/  FSETP.GEU.AND P2, PT, |R13|, 6.5827683646048100446e-37, PT ;  /* 0x036000000d00780b */ /* 0x008fc60003f4e200 */
        /* <DEDUP_REMOVED lines=14> */
[----:B------:R-:W-:Y:S01]  /*1010*/  MOV R8, R22 ;  /* 0x0000001600087202 */ /* 0x000fe20000000f00 */
[----:B------:R-:W-:-:S07]  /*1020*/  IMAD.MOV.U32 R9, RZ, RZ, R23 ;  /* 0x000000ffff097224 */ /* 0x000fce00078e0017 */
.L_x_768:
[----:B------:R-:W-:Y:S05]  /*1030*/  BSYNC.RECONVERGENT B0 ;  /* 0x0000000000007941 */ /* 0x000fea0003800200 */
.L_x_767:
[----:B------:R0:W-:Y:S04]  /*1040*/  STG.E.64 desc[UR10][R26.64], R8 ;  /* 0x000000081a007986 */ /* 0x0001e8000c101b0a */
[----:B------:R0:W5:Y:S01]  /*1050*/  LDG.E.64 R14, desc[UR10][R10.64] ;  /* 0x0000000a0a0e7981 */ /* 0x000162000c1e1b00 */
[----:B------:R-:W-:Y:S05]  /*1060*/  BRA `(.L_x_769) ;  /* 0x0000000000707947 */ /* 0x000fea0003800000 */
.L_x_766:
[----:B0-----:R-:W2:Y:S01]  /*1070*/  LDG.E.64 R16, desc[UR10][R10.64] ;  /* 0x0000000a0a107981 */ /* 0x001ea2000c1e1b00 */
[----:B------:R-:W-:Y:S01]  /*1080*/  MOV R14, 0x0 ;  /* 0x00000000000e7802 */ /* 0x000fe20000000f00 */
[----:B------:R-:W-:Y:S01]  /*1090*/  IMAD.MOV.U32 R15, RZ, RZ, 0x3fd80000 ;  /* 0x3fd80000ff0f7424 */ /* 0x000fe200078e00ff */
[----:B------:R-:W-:Y:S01]  /*10a0*/  BSSY.RECONVERGENT B0, `(.L_x_770) ;  /* 0x0000015000007945 */ /* 0x000fe20003800200 */
[----:B--2---:R-:W-:-:S06]  /*10b0*/  DADD R16, RZ, R16 ;  /* 0x00000000ff107229 */ /* 0x004fcc0000000010 */
        /* <DEDUP_REMOVED lines=14> */
[----:B------:R-:W-:Y:S01]  /*11a0*/  MOV R7, R8 ;  /* 0x0000000800077202 */ /* 0x000fe20000000f00 */
[----:B------:R-:W-:Y:S01]  /*11b0*/  IMAD.MOV.U32 R14, RZ, RZ, R22 ;  /* 0x000000ffff0e7224 */ /* 0x000fe200078e0016 */
[----:B------:R-:W-:Y:S01]  /*11c0*/  MOV R8, 0x11f0 ;  /* 0x000011f000087802 */ /* 0x000fe20000000f00 */
[----:B------:R-:W-:-:S07]  /*11d0*/  IMAD.MOV.U32 R21, RZ, RZ, R13 ;  /* 0x000000ffff157224 */ /* 0x000fce00078e000d */
[----:B------:R-:W-:Y:S05]  /*11e0*/  CALL.REL.NOINC `($__internal_4_$__cuda_sm20_dsqrt_rn_f64_mediumpath_v1) ;  /* 0x0000001800f87944 */ /* 0x000fea0003c00000 */
.L_x_771:
[----:B------:R-:W-:Y:S05]  /*11f0*/  BSYNC.RECONVERGENT B0 ;  /* 0x0000000000007941 */ /* 0x000fea0003800200 */
.L_x_770:
[----:B------:R1:W-:Y:S01]  /*1200*/  STG.E.64 desc[UR10][R10.64], R20 ;  /* 0x000000140a007986 */ /* 0x0003e2000c101b0a */
[----:B------:R-:W-:Y:S02]  /*1210*/  IMAD.MOV.U32 R14, RZ, RZ, R20 ;  /* 0x000000ffff0e7224 */ /* 0x000fe400078e0014 */
[----:B------:R-:W-:-:S07]  /*1220*/  IMAD.MOV.U32 R15, RZ, RZ, R21 ;  /* 0x000000ffff0f7224 */ /* 0x000fce00078e0015 */
.L_x_769:
[----:B------:R-:W2:Y:S01]  /*1230*/  LDG.E.64 R12, desc[UR10][R26.64+0x8] ;  /* 0x0000080a1a0c7981 */ /* 0x000ea2000c1e1b00 */
[----:B0----5:R-:W0:Y:S01]  /*1240*/  MUFU.RCP64H R9, R15 ;  /* 0x0000000f00097308 */ /* 0x021e220000001800 */
[----:B------:R-:W-:Y:S01]  /*1250*/  MOV R8, 0x1 ;  /* 0x0000000100087802 */ /* 0x000fe20000000f00 */
        /* <DEDUP_REMOVED lines=10> */
[----:B------:R-:W-:-:S05]  /*1300*/  FFMA R7, RZ, R15, R9 ;  /* 0x0000000fff077223 */ /* 0x000fca0000000009 */
[----:B------:R-:W-:-:S13]  /*1310*/  FSETP.GT.AND P0, PT, |R7|, 1.469367938527859385e-39, PT ;  /* 0x001000000700780b */ /* 0x000fda0003f04200 */
[----:B------:R-:W-:Y:S05]  /*1320*/  @P0 BRA P2, `(.L_x_773) ;  /* 0x0000000000140947 */ /* 0x000fea0001000000 */
[----:B------:R-:W-:Y:S01]  /*1330*/  IMAD.MOV.U32 R17, RZ, RZ, R15 ;  /* 0x000000ffff117224 */ /* 0x000fe200078e000f */
[----:B------:R-:W-:-:S07]  /*1340*/  MOV R8, 0x1360 ;  /* 0x0000136000087802 */ /* 0x000fce0000000f00 */
[----:B-1----:R-:W-:Y:S05]  /*1350*/  CALL.REL.NOINC `($__internal_3_$__cuda_sm20_div_rn_f64_full) ;  /* 0x0000001400347944 */ /* 0x002fea0003c00000 */
[----:B------:R-:W-:Y:S01]  /*1360*/  IMAD.MOV.U32 R8, RZ, RZ, R22 ;  /* 0x000000ffff087224 */ /* 0x000fe200078e0016 */
[----:B------:R-:W-:-:S07]  /*1370*/  MOV R9, R23 ;  /* 0x0000001700097202 */ /* 0x000fce0000000f00 */
.L_x_773:
[----:B------:R-:W-:Y:S05]  /*1380*/  BSYNC.RECONVERGENT B0 ;  /* 0x0000000000007941 */ /* 0x000fea0003800200 */
.L_x_772:
[----:B------:R0:W-:Y:S04]  /*1390*/  STG.E.64 desc[UR10][R26.64+0x8], R8 ;  /* 0x000008081a007986 */ /* 0x0001e8000c101b0a */
[----:B------:R-:W2:Y:S04]  /*13a0*/  LDG.E.64 R14, desc[UR10][R10.64] ;  /* 0x0000000a0a0e7981 */ /* 0x000ea8000c1e1b00 */
[----:B------:R-:W3:Y:S01]  /*13b0*/  LDG.E.64 R12, desc[UR10][R26.64+0x10] ;  /* 0x0000100a1a0c7981 */ /* 0x000ee2000c1e1b00 */
[----:B------:R-:W-:Y:S01]  /*13c0*/  IMAD.MOV.U32 R16, RZ, RZ, 0x1 ;  /* 0x00000001ff107424 */ /* 0x000fe200078e00ff */
[----:B------:R-:W-:Y:S01]  /*13d0*/  BSSY.RECONVERGENT B0, `(.L_x_774) ;  /* 0x0000013000007945 */ /* 0x000fe20003800200 */
[----:B--2---:R-:W2:Y:S01]  /*13e0*/  MUFU.RCP64H R17, R15 ;  /* 0x0000000f00117308 */ /* 0x004ea20000001800 */
[----:B---3--:R-:W-:-:S03]  /*13f0*/  FSETP.GEU.AND P2, PT, |R13|, 6.5827683646048100446e-37, PT ;  /* 0x036000000d00780b */ /* 0x008fc60003f4e200 */
[----:B--2---:R-:W-:-:S08]  /*1400*/  DFMA R18, -R14, R16, 1 ;  /* 0x3ff000000e12742b */ /* 0x004fd00000000110 */
[----:B------:R-:W-:-:S08]  /*1410*/  DFMA R18, R18, R18, R18 ;  /* 0x000000121212722b */ /* 0x000fd00000000012 */
[----:B------:R-:W-:-:S08]  /*1420*/  DFMA R18, R16, R18, R16 ;  /* 0x000000121012722b */ /* 0x000fd00000000010 */
[----:B------:R-:W-:-:S08]  /*1430*/  DFMA R16, -R14, R18, 1 ;  /* 0x3ff000000e10742b */ /* 0x000fd00000000112 */
[----:B------:R-:W-:-:S08]  /*1440*/  DFMA R16, R18, R16, R18 ;  /* 0x000000101210722b */ /* 0x000fd00000000012 */
[----:B------:R-:W-:-:S08]  /*1450*/  DMUL R18, R12, R16 ;  /* 0x000000100c127228 */ /* 0x000fd00000000000 */
[----:B0-----:R-:W-:-:S08]  /*1460*/  DFMA R8, -R14, R18, R12 ;  /* 0x000000120e08722b */ /* 0x001fd0000000010c */
[----:B------:R-:W-:-:S10]  /*1470*/  DFMA R8, R16, R8, R18 ;  /* 0x000000081008722b */ /* 0x000fd40000000012 */
[----:B------:R-:W-:-:S05]  /*1480*/  FFMA R7, RZ, R15, R9 ;  /* 0x0000000fff077223 */ /* 0x000fca0000000009 */
[----:B------:R-:W-:-:S13]  /*1490*/  FSETP.GT.AND P0, PT, |R7|, 1.469367938527859385e-39, PT ;  /* 0x001000000700780b */ /* 0x000fda0003f04200 */
[----:B------:R-:W-:Y:S05]  /*14a0*/  @P0 BRA P2, `(.L_x_775) ;  /* 0x0000000000140947 */ /* 0x000fea0001000000 */
[----:B------:R-:W-:Y:S01]  /*14b0*/  IMAD.MOV.U32 R17, RZ, RZ, R15 ;  /* 0x000000ffff117224 */ /* 0x000fe200078e000f */
[----:B------:R-:W-:-:S07]  /*14c0*/  MOV R8, 0x14e0 ;  /* 0x000014e000087802 */ /* 0x000fce0000000f00 */
[----:B-1----:R-:W-:Y:S05]  /*14d0*/  CALL.REL.NOINC `($__internal_3_$__cuda_sm20_div_rn_f64_full) ;  /* 0x0000001000d47944 */ /* 0x002fea0003c00000 */
[----:B------:R-:W-:Y:S01]  /*14e0*/  MOV R8, R22 ;  /* 0x0000001600087202 */ /* 0x000fe20000000f00 */
[----:B------:R-:W-:-:S07]  /*14f0*/  IMAD.MOV.U32 R9, RZ, RZ, R23 ;  /* 0x000000ffff097224 */ /* 0x000fce00078e0017 */
.L_x_775:
[----:B------:R-:W-:Y:S05]  /*1500*/  BSYNC.RECONVERGENT B0 ;  /* 0x0000000000007941 */ /* 0x000fea0003800200 */
.L_x_774:
        /* <DEDUP_REMOVED lines=18> */
[----:B------:R-:W-:Y:S02]  /*1630*/  MOV R17, R15 ;  /* 0x0000000f00117202 */ /* 0x000fe40000000f00 */
[----:B------:R-:W-:-:S07]  /*1640*/  MOV R8, 0x1660 ;  /* 0x0000166000087802 */ /* 0x000fce0000000f00 */
[----:B-1----:R-:W-:Y:S05]  /*1650*/  CALL.REL.NOINC `($__internal_3_$__cuda_sm20_div_rn_f64_full) ;  /* 0x0000001000747944 */ /* 0x002fea0003c00000 */
[----:B------:R-:W-:Y:S02]  /*1660*/  IMAD.MOV.U32 R8, RZ, RZ, R22 ;  /* 0x000000ffff087224 */ /* 0x000fe400078e0016 */
[----:B------:R-:W-:-:S07]  /*1670*/  IMAD.MOV.U32 R9, RZ, RZ, R23 ;  /* 0x000000ffff097224 */ /* 0x000fce00078e0017 */
.L_x_777:
[----:B------:R-:W-:Y:S05]  /*1680*/  BSYNC.RECONVERGENT B0 ;  /* 0x0000000000007941 */ /* 0x000fea0003800200 */
.L_x_776:
[----:B------:R2:W-:Y:S01]  /*1690*/  STG.E.64 desc[UR10][R26.64+0x18], R8 ;  /* 0x000018081a007986 */ /* 0x0005e2000c101b0a */
[----:B------:R-:W-:Y:S05]  /*16a0*/  @P1 BRA `(.L_x_778) ;  /* 0xfffffff400f01947 */ /* 0x000fea000383ffff */
[----:B------:R-:W-:-:S07]  /*16b0*/  MOV R29, R4 ;  /* 0x00000004001d7202 */ /* 0x000fce0000000f00 */
.L_x_765:
[----:B------:R-:W-:-:S13]  /*16c0*/  ISETP.NE.AND P0, PT, R5, RZ, PT ;  /* 0x000000ff0500720c */ /* 0x000fda0003f05270 */
[----:B------:R-:W-:Y:S05]  /*16d0*/  @!P0 BRA `(.L_x_764) ;  /* 0x0000000400c48947 */ /* 0x000fea0003800000 */
[----:B------:R-:W-:-:S13]  /*16e0*/  ISETP.NE.AND P0, PT, R29, RZ, PT ;  /* 0x000000ff1d00720c */ /* 0x000fda0003f05270 */
[----:B------:R-:W-:Y:S05]  /*16f0*/  @!P0 BRA `(.L_x_779) ;  /* 0x0000000000708947 */ /* 0x000fea0003800000 */
[----:B0-----:R-:W3:Y:S01]  /*1700*/  LDG.E.64 R14, desc[UR10][R10.64] ;  /* 0x0000000a0a0e7981 */ /* 0x001ee2000c1e1b00 */
[----:B--2---:R-:W0:Y:S01]  /*1710*/  LDC.64 R26, c[0x0][0x388] ;  /* 0x0000e200ff1a7b82 */ /* 0x004e220000000a00 */
[----:B------:R-:W-:-:S04]  /*1720*/  IMAD.IADD R7, R0, 0x1, R29 ;  /* 0x0000000100077824 */ /* 0x000fc800078e021d */
[----:B0-----:R-:W-:-:S05]  /*1730*/  IMAD.WIDE R26, R7, 0x8, R26 ;  /* 0x00000008071a7825 */ /* 0x001fca00078e021a */
[----:B------:R-:W2:Y:S01]  /*1740*/  LDG.E.64 R12, desc[UR10][R26.64] ;  /* 0x0000000a1a0c7981 */ /* 0x000ea2000c1e1b00 */
[----:B------:R-:W-:Y:S01]  /*1750*/  IMAD.MOV.U32 R8, RZ, RZ, 0x1 ;  /* 0x00000001ff087424 */ /* 0x000fe200078e00ff */
[----:B------:R-:W-:Y:S01]  /*1760*/  BSSY.RECONVERGENT B0, `(.L_x_780) ;  /* 0x0000013000007945 */ /* 0x000fe20003800200 */
[----:B---3--:R-:W0:Y:S04]  /*1770*/  MUFU.RCP64H R9, R15 ;  /* 0x0000000f00097308 */ /* 0x008e280000001800 */
[----:B0-----:R-:W-:-:S08]  /*1780*/  DFMA R16, -R14, R8, 1 ;  /* 0x3ff000000e10742b */ /* 0x001fd00000000108 */
[----:B------:R-:W-:Y:S01]  /*1790*/  DFMA R16, R16, R16, R16 ;  /* 0x000000101010722b */ /* 0x000fe20000000010 */
[----:B--2---:R-:W-:-:S07]  /*17a0*/  FSETP.GEU.AND P1, PT, |R13|, 6.5827683646048100446e-37, PT ;  /* 0x036000000d00780b */ /* 0x004fce0003f2e200 */
        /* <DEDUP_REMOVED lines=14> */
.L_x_781:
[----:B------:R-:W-:Y:S05]  /*1890*/  BSYNC.RECONVERGENT B0 ;  /* 0x0000000000007941 */ /* 0x000fea0003800200 */
.L_x_780:
[----:B------:R0:W-:Y:S01]  /*18a0*/  STG.E.64 desc[UR10][R26.64], R8 ;  /* 0x000000081a007986 */ /* 0x0001e2000c101b0a */
[----:B------:R-:W-:Y:S05]  /*18b0*/  BRA `(.L_x_782) ;  /* 0x0000000000687947 */ /* 0x000fea0003800000 */
.L_x_779:
[----:B0-----:R-:W3:Y:S01]  /*18c0*/  LDG.E.64 R16, desc[UR10][R10.64] ;  /* 0x0000000a0a107981 */ /* 0x001ee2000c1e1b00 */
[----:B------:R-:W-:Y:S01]  /*18d0*/  IMAD.MOV.U32 R14, RZ, RZ, 0x0 ;  /* 0x00000000ff0e7424 */ /* 0x000fe200078e00ff */
[----:B------:R-:W-:Y:S01]  /*18e0*/  BSSY.RECONVERGENT B0, `(.L_x_783) ;  /* 0x0000016000007945 */ /* 0x000fe20003800200 */
[----:B------:R-:W-:Y:S01]  /*18f0*/  IMAD.MOV.U32 R15, RZ, RZ, 0x3fd80000 ;  /* 0x3fd80000ff0f7424 */ /* 0x000fe200078e00ff */
[----:B---3--:R-:W-:-:S06]  /*1900*/  DADD R16, RZ, R16 ;  /* 0x00000000ff107229 */ /* 0x008fcc0000000010 */
[----:B--2---:R-:W0:Y:S04]  /*1910*/  MUFU.RSQ64H R9, R17 ;  /* 0x0000001100097308 */ /* 0x004e280000001c00 */
[----:B------:R-:W-:-:S04]  /*1920*/  IADD3 R8, PT, PT, R17, -0x3500000, RZ ;  /* 0xfcb0000011087810 */ /* 0x000fc80007ffe0ff */
[----:B------:R-:W-:Y:S02]  /*1930*/  ISETP.GE.U32.AND P0, PT, R8, 0x7ca00000, PT ;  /* 0x7ca000000800780c */ /* 0x000fe40003f06070 */
[----:B0-----:R-:W-:-:S08]  /*1940*/  DMUL R12, R8, R8 ;  /* 0x00000008080c7228 */ /* 0x001fd00000000000 */
[----:B------:R-:W-:-:S08]  /*1950*/  DFMA R12, R16, -R12, 1 ;  /* 0x3ff00000100c742b */ /* 0x000fd0000000080c */
[----:B------:R-:W-:Y:S02]  /*1960*/  DFMA R14, R12, R14, 0.5 ;  /* 0x3fe000000c0e742b */ /* 0x000fe4000000000e */
[----:B------:R-:W-:-:S08]  /*1970*/  DMUL R12, R8, R12 ;  /* 0x0000000c080c7228 */ /* 0x000fd00000000000 */
[----:B------:R-:W-:-:S08]  /*1980*/  DFMA R22, R14, R12, R8 ;  /* 0x0000000c0e16722b */ /* 0x000fd00000000008 */
[----:B------:R-:W-:Y:S02]  /*1990*/  DMUL R12, R16, R22 ;  /* 0x00000016100c7228 */ /* 0x000fe40000000000 */
[----:B------:R-:W-:Y:S01]  /*19a0*/  IADD3 R15, PT, PT, R23, -0x100000, RZ ;  /* 0xfff00000170f7810 */ /* 0x000fe20007ffe0ff */
[----:B------:R-:W-:-:S05]  /*19b0*/  IMAD.MOV.U32 R14, RZ, RZ, R22 ;  /* 0x000000ffff0e7224 */ /* 0x000fca00078e0016 */
[----:B------:R-:W-:-:S08]  /*19c0*/  DFMA R18, R12, -R12, R16 ;  /* 0x8000000c0c12722b */ /* 0x000fd00000000010 */
[----:B-1----:R-:W-:Y:S01]  /*19d0*/  DFMA R20, R18, R14, R12 ;  /* 0x0000000e1214722b */ /* 0x002fe2000000000c */
[----:B------:R-:W-:Y:S10]  /*19e0*/  @!P0 BRA `(.L_x_784) ;  /* 0x0000000000148947 */ /* 0x000ff40003800000 */
[----:B------:R-:W-:Y:S01]  /*19f0*/  IMAD.MOV.U32 R7, RZ, RZ, R8 ;  /* 0x000000ffff077224 */ /* 0x000fe200078e0008 */
[----:B------:R-:W-:Y:S01]  /*1a00*/  MOV R21, R13 ;  /* 0x0000000d00157202 */ /* 0x000fe20000000f00 */
[----:B------:R-:W-:Y:S01]  /*1a10*/  IMAD.MOV.U32 R14, RZ, RZ, R22 ;  /* 0x000000ffff0e7224 */ /* 0x000fe200078e0016 */
[----:B------:R-:W-:-:S07]  /*1a20*/  MOV R8, 0x1a40 ;  /* 0x00001a4000087802 */ /* 0x000fce0000000f00 */
[----:B------:R-:W-:Y:S05]  /*1a30*/  CALL.REL.NOINC `($__internal_4_$__cuda_sm20_dsqrt_rn_f64_mediumpath_v1) ;  /* 0x0000001000e47944 */ /* 0x000fea0003c00000 */
.L_x_784:
[----:B------:R-:W-:Y:S05]  /*1a40*/  BSYNC.RECONVERGENT B0 ;  /* 0x0000000000007941 */ /* 0x000fea0003800200 */
.L_x_783:
[----:B------:R2:W-:Y:S02]  /*1a50*/  STG.E.64 desc[UR10][R10.64], R20 ;  /* 0x000000140a007986 */ /* 0x0005e4000c101b0a */
.L_x_782:
[----:B------:R-:W-:-:S13]  /*1a60*/  ISETP.NE.AND P0, PT, R5, 0x1, PT ;  /* 0x000000010500780c */ /* 0x000fda0003f05270 */
[----:B------:R-:W-:Y:S05]  /*1a70*/  @!P0 BRA `(.L_x_764) ;  /* 0x0000000000dc8947 */ /* 0x000fea0003800000 */
[----:B------:R-:W3:Y:S01]  /*1a80*/  LDG.E.64 R14, desc[UR10][R10.64] ;  /* 0x0000000a0a0e7981 */ /* 0x000ee2000c1e1b00 */
[----:B------:R-:W0:Y:S01]  /*1a90*/  LDCU.64 UR6, c[0x0][0x388] ;  /* 0x00007100ff0677ac */ /* 0x000e220008000a00 */
[----:B------:R-:W-:-:S04]  /*1aa0*/  IADD3 R7, P0, PT, R0, R29, RZ ;  /* 0x0000001d00077210 */ /* 0x000fc80007f1e0ff */
[----:B------:R-:W-:Y:S02]  /*1ab0*/  LEA.HI.X.SX32 R0, R0, RZ, 0x1, P0 ;  /* 0x000000ff00007211 */ /* 0x000fe400000f0eff */
[----:B0-----:R-:W-:-:S04]  /*1ac0*/  LEA R26, P0, R7, UR6, 0x3 ;  /* 0x00000006071a7c11 */ /* 0x001fc8000f8018ff */
[----:B------:R-:W-:-:S05]  /*1ad0*/  LEA.HI.X R27, R7, UR7, R0, 0x3, P0 ;  /* 0x00000007071b7c11 */ /* 0x000fca00080f1c00 */
[----:B------:R-:W4:Y:S01]  /*1ae0*/  LDG.E.64 R12, desc[UR10][R26.64+0x8] ;  /* 0x0000080a1a0c7981 */ /* 0x000f22000c1e1b00 */
[----:B------:R-:W-:Y:S01]  /*1af0*/  IMAD.MOV.U32 R8, RZ, RZ, 0x1 ;  /* 0x00000001ff087424 */ /* 0x000fe200078e00ff */
[----:B------:R-:W-:Y:S01]  /*1b00*/  BSSY.RECONVERGENT B0, `(.L_x_785) ;  /* 0x0000014000007945 */ /* 0x000fe20003800200 */
[----:B------:R-:W-:Y:S01]  /*1b10*/  ISETP.NE.AND P1, PT, R5, 0x2, PT ;  /* 0x000000020500780c */ /* 0x000fe20003f25270 */
[----:B---3--:R-:W0:Y:S03]  /*1b20*/  MUFU.RCP64H R9, R15 ;  /* 0x0000000f00097308 */ /* 0x008e260000001800 */
[----:B0-----:R-:W-:-:S08]  /*1b30*/  DFMA R16, -R14, R8, 1 ;  /* 0x3ff000000e10742b */ /* 0x001fd00000000108 */
[----:B------:R-:W-:Y:S01]  /*1b40*/  DFMA R16, R16, R16, R16 ;  /* 0x000000101010722b */ /* 0x000fe20000000010 */
[----:B----4-:R-:W-:-:S07]  /*1b50*/  FSETP.GEU.AND P2, PT, |R13|, 6.5827683646048100446e-37, PT ;  /* 0x036000000d00780b */ /* 0x010fce0003f4e200 */
        /* <DEDUP_REMOVED lines=11> */
[----:B-12---:R-:W-:Y:S05]  /*1c10*/  CALL.REL.NOINC `($__internal_3_$__cuda_sm20_div_rn_f64_full) ;  /* 0x0000000c00047944 */ /* 0x006fea0003c00000 */
[----:B------:R-:W-:Y:S02]  /*1c20*/  IMAD.MOV.U32 R8, RZ, RZ, R22 ;  /* 0x000000ffff087224 */ /* 0x000fe400078e0016 */
[----:B------:R-:W-:-:S07]  /*1c30*/  IMAD.MOV.U32 R9, RZ, RZ, R23 ;  /* 0x000000ffff097224 */ /* 0x000fce00078e0017 */
.L_x_786:
[----:B------:R-:W-:Y:S05]  /*1c40*/  BSYNC.RECONVERGENT B0 ;  /* 0x0000000000007941 */ /* 0x000fea0003800200 */
.L_x_785:
[----:B------:R3:W-:Y:S01]  /*1c50*/  STG.E.64 desc[UR10][R26.64+0x8], R8 ;  /* 0x000008081a007986 */ /* 0x0007e2000c101b0a */
[----:B------:R-:W-:Y:S05]  /*1c60*/  @!P1 BRA `(.L_x_764) ;  /* 0x0000000000609947 */ /* 0x000fea0003800000 */
[----:B------:R-:W4:Y:S04]  /*1c70*/  LDG.E.64 R14, desc[UR10][R10.64] ;  /* 0x0000000a0a0e7981 */ /* 0x000f28000c1e1b00 */
[----:B------:R-:W5:Y:S01]  /*1c80*/  LDG.E.64 R12, desc[UR10][R26.64+0x10] ;  /* 0x0000100a1a0c7981 */ /* 0x000f62000c1e1b00 */
[----:B---3--:R-:W-:Y:S01]  /*1c90*/  MOV R8, 0x1 ;  /* 0x0000000100087802 */ /* 0x008fe20000000f00 */
[----:B------:R-:W-:Y:S01]  /*1ca0*/  BSSY.RECONVERGENT B0, `(.L_x_787) ;  /* 0x0000013000007945 */ /* 0x000fe20003800200 */
[----:B----4-:R-:W0:Y:S01]  /*1cb0*/  MUFU.RCP64H R9, R15 ;  /* 0x0000000f00097308 */ /* 0x010e220000001800 */
[----:B-----5:R-:W-:-:S03]  /*1cc0*/  FSETP.GEU.AND P1, PT, |R13|, 6.5827683646048100446e-37, PT ;  /* 0x036000000d00780b */ /* 0x020fc60003f2e200 */
        /* <DEDUP_REMOVED lines=13> */
[----:B-12---:R-:W-:Y:S05]  /*1da0*/  CALL.REL.NOINC `($__internal_3_$__cuda_sm20_div_rn_f64_full) ;  /* 0x0000000800a07944 */ /* 0x006fea0003c00000 */
[----:B------:R-:W-:Y:S01]  /*1db0*/  IMAD.MOV.U32 R8, RZ, RZ, R22 ;  /* 0x000000ffff087224 */ /* 0x000fe200078e0016 */
[----:B------:R-:W-:-:S07]  /*1dc0*/  MOV R9, R23 ;  /* 0x0000001700097202 */ /* 0x000fce0000000f00 */
.L_x_788:
[----:B------:R-:W-:Y:S05]  /*1dd0*/  BSYNC.RECONVERGENT B0 ;  /* 0x0000000000007941 */ /* 0x000fea0003800200 */
.L_x_787:
[----:B------:R4:W-:Y:S02]  /*1de0*/  STG.E.64 desc[UR10][R26.64+0x10], R8 ;  /* 0x000010081a007986 */ /* 0x0009e4000c101b0a */
.L_x_764:
[----:B------:R-:W5:Y:S01]  /*1df0*/  LDC R7, c[0x0][0x39c] ;  /* 0x0000e700ff077b82 */ /* 0x000f620000000800 */
[----:B------:R-:W-:Y:S01]  /*1e00*/  UIADD3 UR4, UPT, UPT, UR4, 0x1, URZ ;  /* 0x0000000104047890 */ /* 0x000fe2000fffe0ff */
[----:B------:R-:W-:Y:S02]  /*1e10*/  VIADD R2, R2, 0x1 ;  /* 0x0000000102027836 */ /* 0x000fe40000000000 */
[----:B------:R-:W-:-:S03]  /*1e20*/  VIADD R3, R3, 0x1 ;  /* 0x0000000103037836 */ /* 0x000fc60000000000 */
[----:B-----5:R-:W-:-:S13]  /*1e30*/  ISETP.NE.AND P0, PT, R7, UR4, PT ;  /* 0x0000000407007c0c */ /* 0x020fda000bf05270 */
[----:B------:R-:W-:Y:S05]  /*1e40*/  @P0 BRA `(.L_x_789) ;  /* 0xffffffe000ac0947 */ /* 0x000fea000383ffff */
[----:B------:R-:W-:Y:S01]  /*1e50*/  IMAD R0, R6, R7, R7 ;  /* 0x0000000706007224 */ /* 0x000fe200078e0207 */
[----:B------:R-:W-:Y:S01]  /*1e60*/  PRMT R2, RZ, 0x7610, R2 ;  /* 0x00007610ff027816 */ /* 0x000fe20000000002 */
[----:B------:R-:W0:Y:S01]  /*1e70*/  LDCU UR7, c[0x0][0x39c] ;  /* 0x00007380ff0777ac */ /* 0x000e220008000800 */
[----:B------:R-:W-:Y:S02]  /*1e80*/  PRMT R3, RZ, 0x7610, R3 ;  /* 0x00007610ff037816 */ /* 0x000fe40000000003 */
[----:B------:R-:W-:Y:S01]  /*1e90*/  IADD3 R4, PT, PT, R0, -0x1, RZ ;  /* 0xffffffff00047810 */ /* 0x000fe20007ffe0ff */
[----:B------:R-:W-:Y:S01]  /*1ea0*/  UMOV UR4, 0x0 ;  /* 0x0000000000047882 */ /* 0x000fe20000000000 */
[----:B------:R-:W-:Y:S01]  /*1eb0*/  UMOV UR5, 0x3ff00000 ;  /* 0x3ff0000000057882 */ /* 0x000fe20000000000 */
[----:B------:R-:W-:-:S05]  /*1ec0*/  UMOV UR6, URZ ;  /* 0x000000ff00067c82 */ /* 0x000fca0008000000 */
.L_x_796:
[----:B------:R-:W5:Y:S01]  /*1ed0*/  LDC R5, c[0x0][0x39c] ;  /* 0x0000e700ff057b82 */ /* 0x000f620000000800 */
[----:B0-----:R-:W-:Y:S01]  /*1ee0*/  UIADD3 UR8, UPT, UPT, UR7, -0x1, URZ ;  /* 0xffffffff07087890 */ /* 0x001fe2000fffe0ff */
[----:B------:R-:W-:Y:S01]  /*1ef0*/  CS2R R16, SRZ ;  /* 0x0000000000107805 */ /* 0x000fe2000001ff00 */
[----:B------:R-:W-:Y:S01]  /*1f00*/  UMOV UR9, UR7 ;  /* 0x0000000700097c82 */ /* 0x000fe20008000000 */
[----:B-----5:R-:W-:-:S04]  /*1f10*/  ISETP.LE.AND P0, PT, R5, UR7, PT ;  /* 0x0000000705007c0c */ /* 0x020fc8000bf03270 */
[----:B------:R-:W-:-:S09]  /*1f20*/  UMOV UR7, UR8 ;  /* 0x0000000800077c82 */ /* 0x000fd20008000000 */
[----:B------:R-:W-:Y:S05]  /*1f30*/  @P0 BRA `(.L_x_790) ;  /* 0x0000000400980947 */ /* 0x000fea0003800000 */
[----:B------:R-:W-:Y:S01]  /*1f40*/  UIADD3 UR8, UPT, UPT, UR6, -0x1, URZ ;  /* 0xffffffff06087890 */ /* 0x000fe2000fffe0ff */
[----:B------:R-:W-:Y:S01]  /*1f50*/  IMAD R14, R6, R5, UR7 ;  /* 0x00000007060e7e24 */ /* 0x000fe2000f8e0205 */
[----:B------:R-:W-:Y:S01]  /*1f60*/  CS2R R16, SRZ ;  /* 0x0000000000107805 */ /* 0x000fe2000001ff00 */
[----:B------:R-:W-:Y:S01]  /*1f70*/  IMAD.U32 R12, RZ, RZ, UR9 ;  /* 0x00000009ff0c7e24 */ /* 0x000fe2000f8e00ff */
[----:B------:R-:W-:-:S09]  /*1f80*/  UISETP.GE.U32.AND UP0, UPT, UR8, 0x7, UPT ;  /* 0x000000070800788c */ /* 0x000fd2000bf06070 */
[----:B------:R-:W-:Y:S05]  /*1f90*/  BRA.U !UP0, `(.L_x_791) ;  /* 0x0000000108a07547 */ /* 0x000fea000b800000 */
[----:B------:R-:W-:Y:S01]  /*1fa0*/  ULOP3.LUT UR8, UR6, 0xfffffff8, URZ, 0xc0, !UPT ;  /* 0xfffffff806087892 */ /* 0x000fe2000f8ec0ff */
[----:B------:R-:W-:Y:S01]  /*1fb0*/  IMAD R7, R14, R5, UR9 ;  /* 0x000000090e077e24 */ /* 0x000fe2000f8e0205 */
[----:B------:R-:W-:Y:S01]  /*1fc0*/  MOV R12, UR9 ;  /* 0x00000009000c7c02 */ /* 0x000fe20008000f00 */
[----:B------:R-:W-:Y:S01]  /*1fd0*/  VIADD R13, R4, -UR9 ;  /* 0x80000009040d7c36 */ /* 0x000fe20008000000 */
[----:B------:R-:W-:Y:S01]  /*1fe0*/  CS2R R16, SRZ ;  /* 0x0000000000107805 */ /* 0x000fe2000001ff00 */
[----:B------:R-:W-:-:S12]  /*1ff0*/  UIADD3 UR8, UPT, UPT, -UR8, URZ, URZ ;  /* 0x000000ff08087290 */ /* 0x000fd8000fffe1ff */
.L_x_792:
[----:B-12---:R-:W0:Y:S08]  /*2000*/  LDC.64 R10, c[0x0][0x388] ;  /* 0x0000e200ff0a7b82 */ /* 0x006e300000000a00 */
[----:B---34-:R-:W1:Y:S01]  /*2010*/  LDC.64 R8, c[0x0][0x380] ;  /* 0x0000e000ff087b82 */ /* 0x018e620000000a00 */
[----:B0-----:R-:W-:-:S05]  /*2020*/  IMAD.WIDE R10, R7, 0x8, R10 ;  /* 0x00000008070a7825 */ /* 0x001fca00078e020a */
[----:B------:R-:W2:Y:S01]  /*2030*/  LDG.E.64 R22, desc[UR10][R10.64] ;  /* 0x0000000a0a167981 */ /* 0x000ea2000c1e1b00 */
[----:B-1----:R-:W-:-:S03]  /*2040*/  IMAD.WIDE R8, R13, 0x8, R8 ;  /* 0x000000080d087825 */ /* 0x002fc600078e0208 */
[----:B------:R-:W3:Y:S04]  /*2050*/  LDG.E.64 R18, desc[UR10][R10.64+0x8] ;  /* 0x0000080a0a127981 */ /* 0x000ee8000c1e1b00 */
[----:B------:R-:W2:Y:S04]  /*2060*/  LDG.E.64 R24, desc[UR10][R8.64] ;  /* 0x0000000a08187981 */ /* 0x000ea8000c1e1b00 */
[----:B------:R-:W3:Y:S04]  /*2070*/  LDG.E.64 R20, desc[UR10][R8.64+-0x8] ;  /* 0xfffff80a08147981 */ /* 0x000ee8000c1e1b00 */
[----:B------:R-:W4:Y:S04]  /*2080*/  LDG.E.64 R26, desc[UR10][R10.64+0x38] ;  /* 0x0000380a0a1a7981 */ /* 0x000f28000c1e1b00 */
[----:B------:R-:W4:Y:S01]  /*2090*/  LDG.E.64 R28, desc[UR10][R8.64+-0x38] ;  /* 0xffffc80a081c7981 */ /* 0x000f22000c1e1b00 */
[----:B--2---:R-:W-:-:S03]  /*20a0*/  DFMA R24, R22, R24, R16 ;  /* 0x000000181618722b */ /* 0x004fc60000000010 */
[----:B------:R-:W2:Y:S04]  /*20b0*/  LDG.E.64 R16, desc[UR10][R10.64+0x10] ;  /* 0x0000100a0a107981 */ /* 0x000ea8000c1e1b00 */
[----:B------:R-:W2:Y:S01]  /*20c0*/  LDG.E.64 R22, desc[UR10][R8.64+-0x10] ;  /* 0xfffff00a08167981 */ /* 0x000ea2000c1e1b00 */
[----:B---3--:R-:W-:-:S03]  /*20d0*/  DFMA R24, R18, R20, R24 ;  /* 0x000000141218722b */ /* 0x008fc60000000018 */
[----:B------:R-:W3:Y:S04]  /*20e0*/  LDG.E.64 R18, desc[UR10][R10.64+0x18] ;  /* 0x0000180a0a127981 */ /* 0x000ee8000c1e1b00 */
[----:B------:R-:W3:Y:S01]  /*20f0*/  LDG.E.64 R20, desc[UR10][R8.64+-0x18] ;  /* 0xffffe80a08147981 */ /* 0x000ee2000c1e1b00 */
        /* <DEDUP_REMOVED lines=9> */
[----:B---3--:R-:W-:Y:S01]  /*2190*/  DFMA R16, R16, R18, R24 ;  /* 0x000000121010722b */ /* 0x008fe20000000018 */
[----:B------:R-:W-:-:S04]  /*21a0*/  UIADD3 UR8, UPT, UPT, UR8, 0x8, URZ ;  /* 0x0000000808087890 */ /* 0x000fc8000fffe0ff */
[----:B------:R-:W-:Y:S01]  /*21b0*/  UISETP.NE.AND UP0, UPT, UR8, URZ, UPT ;  /* 0x000000ff0800728c */ /* 0x000fe2000bf05270 */
[----:B------:R-:W-:Y:S01]  /*21c0*/  VIADD R12, R12, 0x8 ;  /* 0x000000080c0c7836 */ /* 0x000fe20000000000 */
[----:B------:R-:W-:Y:S01]  /*21d0*/  IADD3 R13, PT, PT, R13, -0x8, RZ ;  /* 0xfffffff80d0d7810 */ /* 0x000fe20007ffe0ff */
[----:B------:R-:W-:Y:S01]  /*21e0*/  VIADD R7, R7, 0x8 ;  /* 0x0000000807077836 */ /* 0x000fe20000000000 */
[----:B--2---:R-:W-:-:S08]  /*21f0*/  DFMA R16, R20, R22, R16 ;  /* 0x000000161410722b */ /* 0x004fd00000000010 */
[----:B----4-:R-:W-:Y:S01]  /*2200*/  DFMA R16, R26, R28, R16 ;  /* 0x0000001c1a10722b */ /* 0x010fe20000000010 */
[----:B------:R-:W-:Y:S10]  /*2210*/  BRA.U UP0, `(.L_x_792) ;  /* 0xfffffffd00787547 */ /* 0x000ff4000b83ffff */
.L_x_791:
[----:B------:R-:W-:-:S09]  /*2220*/  ULOP3.LUT UP0, URZ, UR6, 0x7, URZ, 0xc0, !UPT ;  /* 0x0000000706ff7892 */ /* 0x000fd2000f80c0ff */
[----:B------:R-:W-:Y:S05]  /*2230*/  BRA.U !UP0, `(.L_x_790) ;  /* 0x0000000108d87547 */ /* 0x000fea000b800000 */
[----:B-1234-:R-:W-:-:S04]  /*2240*/  LOP3.LUT R8, R3, 0x7, RZ, 0xc0, !PT ;  /* 0x0000000703087812 */ /* 0x01efc800078ec0ff */
[C---:B------:R-:W-:Y:S01]  /*2250*/  LOP3.LUT P1, RZ, R8.reuse, 0x3, RZ, 0xc0, !PT ;  /* 0x0000000308ff7812 */ /* 0x040fe2000782c0ff */
[----:B------:R-:W-:-:S05]  /*2260*/  VIADD R7, R8, 0xffffffff ;  /* 0xffffffff08077836 */ /* 0x000fca0000000000 */
[----:B------:R-:W-:-:S13]  /*2270*/  ISETP.GE.U32.AND P0, PT, R7, 0x3, PT ;  /* 0x000000030700780c */ /* 0x000fda0003f06070 */
[----:B------:R-:W-:Y:S05]  /*2280*/  @!P0 BRA `(.L_x_793) ;  /* 0x0000000000508947 */ /* 0x000fea0003800000 */
[----:B------:R-:W0:Y:S01]  /*2290*/  LDC.64 R30, c[0x0][0x388] ;  /* 0x0000e200ff1e7b82 */ /* 0x000e220000000a00 */
[----:B------:R-:W-:Y:S01]  /*22a0*/  LOP3.LUT R9, RZ, R12, RZ, 0x33, !PT ;  /* 0x0000000cff097212 */ /* 0x000fe200078e33ff */
[----:B------:R-:W-:-:S04]  /*22b0*/  IMAD R7, R14, R5, R12 ;  /* 0x000000050e077224 */ /* 0x000fc800078e020c */
[----:B------:R-:W-:Y:S02]  /*22c0*/  IMAD.IADD R9, R0, 0x1, R9 ;  /* 0x0000000100097824 */ /* 0x000fe400078e0209 */
[----:B------:R-:W1:Y:S01]  /*22d0*/  LDC.64 R32, c[0x0][0x380] ;  /* 0x0000e000ff207b82 */ /* 0x000e620000000a00 */
[----:B0-----:R-:W-:-:S05]  /*22e0*/  IMAD.WIDE R30, R7, 0x8, R30 ;  /* 0x00000008071e7825 */ /* 0x001fca00078e021e */
[----:B------:R-:W2:Y:S01]  /*22f0*/  LDG.E.64 R18, desc[UR10][R30.64+0x8] ;  /* 0x0000080a1e127981 */ /* 0x000ea2000c1e1b00 */
[----:B-1----:R-:W-:-:S03]  /*2300*/  IMAD.WIDE R32, R9, 0x8, R32 ;  /* 0x0000000809207825 */ /* 0x002fc600078e0220 */
[----:B------:R-:W3:Y:S04]  /*2310*/  LDG.E.64 R22, desc[UR10][R30.64+0x10] ;  /* 0x0000100a1e167981 */ /* 0x000ee8000c1e1b00 */
[----:B------:R-:W4:Y:S04]  /*2320*/  LDG.E.64 R8, desc[UR10][R30.64] ;  /* 0x0000000a1e087981 */ /* 0x000f28000c1e1b00 */
[----:B------:R-:W4:Y:S04]  /*2330*/  LDG.E.64 R10, desc[UR10][R32.64] ;  /* 0x0000000a200a7981 */ /* 0x000f28000c1e1b00 */
[----:B------:R-:W2:Y:S04]  /*2340*/  LDG.E.64 R20, desc[UR10][R32.64+-0x8] ;  /* 0xfffff80a20147981 */ /* 0x000ea8000c1e1b00 */
[----:B------:R-:W3:Y:S04]  /*2350*/  LDG.E.64 R24, desc[UR10][R32.64+-0x10] ;  /* 0xfffff00a20187981 */ /* 0x000ee8000c1e1b00 */
[----:B------:R-:W5:Y:S04]  /*2360*/  LDG.E.64 R26, desc[UR10][R30.64+0x18] ;  /* 0x0000180a1e1a7981 */ /* 0x000f68000c1e1b00 */
[----:B------:R-:W5:Y:S01]  /*2370*/  LDG.E.64 R28, desc[UR10][R32.64+-0x18] ;  /* 0xffffe80a201c7981 */ /* 0x000f62000c1e1b00 */
[----:B------:R-:W-:Y:S01]  /*2380*/  IADD3 R12, PT, PT, R12, 0x4, RZ ;  /* 0x000000040c0c7810 */ /* 0x000fe20007ffe0ff */
[----:B----4-:R-:W-:-:S08]  /*2390*/  DFMA R8, R8, R10, R16 ;  /* 0x0000000a0808722b */ /* 0x010fd00000000010 */
[----:B--2---:R-:W-:-:S08]  /*23a0*/  DFMA R8, R18, R20, R8 ;  /* 0x000000141208722b */ /* 0x004fd00000000008 */
[----:B---3--:R-:W-:-:S08]  /*23b0*/  DFMA R8, R22, R24, R8 ;  /* 0x000000181608722b */ /* 0x008fd00000000008 */
[----:B-----5:R-:W-:-:S11]  /*23c0*/  DFMA R16, R26, R28, R8 ;  /* 0x0000001c1a10722b */ /* 0x020fd60000000008 */
.L_x_793:
[----:B------:R-:W-:Y:S05]  /*23d0*/  @!P1 BRA `(.L_x_790) ;  /* 0x0000000000709947 */ /* 0x000fea0003800000 */
[C---:B------:R-:W-:Y:S01]  /*23e0*/  LOP3.LUT R7, R2.reuse, 0x3, RZ, 0xc0, !PT ;  /* 0x0000000302077812 */ /* 0x040fe200078ec0ff */
[----:B------:R-:W0:Y:S03]  /*23f0*/  LDC.64 R24, c[0x0][0x388] ;  /* 0x0000e200ff187b82 */ /* 0x000e260000000a00 */
[----:B------:R-:W-:Y:S02]  /*2400*/  ISETP.NE.AND P0, PT, R7, 0x1, PT ;  /* 0x000000010700780c */ /* 0x000fe40003f05270 */
[----:B------:R-:W-:-:S03]  /*2410*/  LOP3.LUT R7, R2, 0x1, RZ, 0xc0, !PT ;  /* 0x0000000102077812 */ /* 0x000fc600078ec0ff */
[----:B------:R-:W1:Y:S01]  /*2420*/  LDC.64 R22, c[0x0][0x380] ;  /* 0x0000e000ff167b82 */ /* 0x000e620000000a00 */
[----:B------:R-:W-:-:S07]  /*2430*/  ISETP.NE.U32.AND P1, PT, R7, 0x1, PT ;  /* 0x000000010700780c */ /* 0x000fce0003f25070 */
[----:B------:R-:W2:Y:S01]  /*2440*/  LDC.64 R20, c[0x0][0x388] ;  /* 0x0000e200ff147b82 */ /* 0x000ea20000000a00 */
[----:B------:R-:W-:Y:S01]  /*2450*/  @P0 LOP3.LUT R11, RZ, R12, RZ, 0x33, !PT ;  /* 0x0000000cff0b0212 */ /* 0x000fe200078e33ff */
[----:B------:R-:W-:Y:S02]  /*2460*/  @P0 IMAD R7, R14, R5, R12 ;  /* 0x000000050e070224 */ /* 0x000fe400078e020c */
[----:B------:R-:W-:Y:S02]  /*2470*/  @P0 VIADD R12, R12, 0x2 ;  /* 0x000000020c0c0836 */ /* 0x000fe40000000000 */
[----:B------:R-:W-:Y:S02]  /*2480*/  @P0 IMAD.IADD R11, R0, 0x1, R11 ;  /* 0x00000001000b0824 */ /* 0x000fe400078e020b */
[----:B------:R-:W3:Y:S01]  /*2490*/  LDC.64 R8, c[0x0][0x380] ;  /* 0x0000e000ff087b82 */ /* 0x000ee20000000a00 */
[----:B0-----:R-:W-:Y:S01]  /*24a0*/  @P0 IMAD.WIDE R24, R7, 0x8, R24 ;  /* 0x0000000807180825 */ /* 0x001fe200078e0218 */
[----:B------:R-:W-:-:S04]  /*24b0*/  @!P1 LOP3.LUT R13, RZ, R12, RZ, 0x33, !PT ;  /* 0x0000000cff0d9212 */ /* 0x000fc800078e33ff */
[----:B------:R-:W4:Y:S01]  /*24c0*/  @P0 LDG.E.64 R18, desc[UR10][R24.64] ;  /* 0x0000000a18120981 */ /* 0x000f22000c1e1b00 */
[----:B-1----:R-:W-:-:S05]  /*24d0*/  @P0 IMAD.WIDE R22, R11, 0x8, R22 ;  /* 0x000000080b160825 */ /* 0x002fca00078e0216 */
[----:B------:R-:W4:Y:S01]  /*24e0*/  @P0 LDG.E.64 R10, desc[UR10][R22.64] ;  /* 0x0000000a160a0981 */ /* 0x000f22000c1e1b00 */
[----:B------:R-:W-:Y:S01]  /*24f0*/  @!P1 IADD3 R27, PT, PT, R0, R13, RZ ;  /* 0x0000000d001b9210 */ /* 0x000fe20007ffe0ff */
[----:B------:R-:W-:Y:S02]  /*2500*/  @!P1 IMAD R7, R14, R5, R12 ;  /* 0x000000050e079224 */ /* 0x000fe400078e020c */
[----:B------:R-:W5:Y:S02]  /*2510*/  @P0 LDG.E.64 R12, desc[UR10][R24.64+0x8] ;  /* 0x0000080a180c0981 */ /* 0x000f64000c1e1b00 */
[----:B--2---:R-:W-:Y:S02]  /*2520*/  @!P1 IMAD.WIDE R20, R7, 0x8, R20 ;  /* 0x0000000807149825 */ /* 0x004fe400078e0214 */
[----:B------:R-:W5:Y:S02]  /*2530*/  @P0 LDG.E.64 R14, desc[UR10][R22.64+-0x8] ;  /* 0xfffff80a160e0981 */ /* 0x000f64000c1e1b00 */
[----:B---3--:R-:W-:-:S02]  /*2540*/  @!P1 IMAD.WIDE R8, R27, 0x8, R8 ;  /* 0x000000081b089825 */ /* 0x008fc400078e0208 */
[----:B------:R-:W2:Y:S04]  /*2550*/  @!P1 LDG.E.64 R20, desc[UR10][R20.64] ;  /* 0x0000000a14149981 */ /* 0x000ea8000c1e1b00 */
[----:B------:R-:W2:Y:S01]  /*2560*/  @!P1 LDG.E.64 R8, desc[UR10][R8.64] ;  /* 0x0000000a08089981 */ /* 0x000ea2000c1e1b00 */
[----:B----4-:R-:W-:-:S08]  /*2570*/  @P0 DFMA R10, R18, R10, R16 ;  /* 0x0000000a120a022b */ /* 0x010fd00000000010 */
[----:B-----5:R-:W-:-:S08]  /*2580*/  @P0 DFMA R16, R12, R14, R10 ;  /* 0x0000000e0c10022b */ /* 0x020fd0000000000a */
[----:B--2---:R-:W-:-:S11]  /*2590*/  @!P1 DFMA R16, R20, R8, R16 ;  /* 0x000000081410922b */ /* 0x004fd60000000010 */
.L_x_790:
[----:B------:R-:W0:Y:S01]  /*25a0*/  LDC.64 R14, c[0x0][0x388] ;  /* 0x0000e200ff0e7b82 */ /* 0x000e220000000a00 */
[----:B-1234-:R-:W-:-:S04]  /*25b0*/  IMAD R8, R6, R5, UR7 ;  /* 0x0000000706087e24 */ /* 0x01efc8000f8e0205 */
[----:B------:R-:W-:-:S04]  /*25c0*/  IMAD R5, R5, R8, UR7 ;  /* 0x0000000705057e24 */ /* 0x000fc8000f8e0208 */
[----:B0-----:R-:W-:-:S06]  /*25d0*/  IMAD.WIDE R14, R5, 0x8, R14 ;  /* 0x00000008050e7825 */ /* 0x001fcc00078e020e */
[----:B------:R-:W2:Y:S01]  /*25e0*/  LDG.E.64 R14, desc[UR10][R14.64] ;  /* 0x0000000a0e0e7981 */ /* 0x000ea2000c1e1b00 */
[----:B------:R-:W-:Y:S01]  /*25f0*/  IMAD.MOV.U32 R8, RZ, RZ, 0x1 ;  /* 0x00000001ff087424 */ /* 0x000fe200078e00ff */
[----:B------:R-:W-:Y:S01]  /*2600*/  DADD R16, -R16, UR4 ;  /* 0x0000000410107e29 */ /* 0x000fe20008000100 */
        /* <DEDUP_REMOVED lines=18> */
[----:B------:R-:W-:Y:S05]  /*2730*/  CALL.REL.NOINC `($__internal_3_$__cuda_sm20_div_rn_f64_full) ;  /* 0x00000000003c7944 */ /* 0x000fea0003c00000 */
[----:B------:R-:W-:Y:S01]  /*2740*/  IMAD.MOV.U32 R8, RZ, RZ, R22 ;  /* 0x000000ffff087224 */ /* 0x000fe200078e0016 */
[----:B------:R-:W-:-:S07]  /*2750*/  MOV R9, R23 ;  /* 0x0000001700097202 */ /* 0x000fce0000000f00 */
.L_x_795:
[----:B------:R-:W-:Y:S05]  /*2760*/  BSYNC.RECONVERGENT B0 ;  /* 0x0000000000007941 */ /* 0x000fea0003800200 */
.L_x_794:
[----:B------:R-:W0:Y:S01]  /*2770*/  LDC.64 R10, c[0x0][0x380] ;  /* 0x0000e000ff0a7b82 */ /* 0x000e220000000a00 */
[----:B------:R-:W-:Y:S01]  /*2780*/  VIADD R5, R0, -UR9 ;  /* 0x8000000900057c36 */ /* 0x000fe20008000000 */
[----:B------:R-:W-:Y:S01]  /*2790*/  UISETP.GT.U32.AND UP0, UPT, UR9, 0x1, UPT ;  /* 0x000000010900788c */ /* 0x000fe2000bf04070 */
[----:B------:R-:W-:Y:S01]  /*27a0*/  VIADD R3, R3, 0x1 ;  /* 0x0000000103037836 */ /* 0x000fe20000000000 */
[----:B------:R-:W-:Y:S01]  /*27b0*/  IADD3 R2, PT, PT, R2, 0x1, RZ ;  /* 0x0000000102027810 */ /* 0x000fe20007ffe0ff */
[----:B------:R-:W-:Y:S01]  /*27c0*/  UIADD3 UR6, UPT, UPT, UR6, 0x1, URZ ;  /* 0x0000000106067890 */ /* 0x000fe2000fffe0ff */
[----:B------:R-:W-:Y:S01]  /*27d0*/  UMOV UR4, URZ ;  /* 0x000000ff00047c82 */ /* 0x000fe20008000000 */
[----:B------:R-:W-:Y:S01]  /*27e0*/  UMOV UR5, URZ ;  /* 0x000000ff00057c82 */ /* 0x000fe20008000000 */
[----:B0-----:R-:W-:-:S05]  /*27f0*/  IMAD.WIDE R10, R5, 0x8, R10 ;  /* 0x00000008050a7825 */ /* 0x001fca00078e020a */
[----:B------:R0:W-:Y:S01]  /*2800*/  STG.E.64 desc[UR10][R10.64], R8 ;  /* 0x000000080a007986 */ /* 0x0001e2000c101b0a */
[----:B------:R-:W-:Y:S05]  /*2810*/  BRA.U UP0, `(.L_x_796) ;  /* 0xfffffff500ac7547 */ /* 0x000fea000b83ffff */
[----:B------:R-:W-:Y:S05]  /*2820*/  EXIT ;  /* 0x000000000000794d */ /* 0x000fea0003800000 */
        .weak           $__internal_3_$__cuda_sm20_div_rn_f64_full
        .type           $__internal_3_$__cuda_sm20_div_rn_f64_full,@function
        .size           $__internal_3_$__cuda_sm20_div_rn_f64_full,($__internal_4_$__cuda_sm20_dsqrt_rn_f64_mediumpath_v1 - $__internal_3_$__cuda_sm20_div_rn_f64_full)
$__internal_3_$__cuda_sm20_div_rn_f64_full:
[----:B------:R-:W-:Y:S01]  /*2830*/  FSETP.GEU.AND P3, PT, |R13|, 1.469367938527859385e-39, PT ;  /* 0x001000000d00780b */ /* 0x000fe20003f6e200 */
[----:B------:R-:W-:Y:S01]  /*2840*/  IMAD.MOV.U32 R16, RZ, RZ, R14 ;  /* 0x000000ffff107224 */ /* 0x000fe200078e000e */
[C---:B------:R-:W-:Y:S01]  /*2850*/  FSETP.GEU.AND P0, PT, |R17|.reuse, 1.469367938527859385e-39, PT ;  /* 0x001000001100780b */ /* 0x040fe20003f0e200 */
[----:B------:R-:W-:Y:S01]  /*2860*/  IMAD.MOV.U32 R9, RZ, RZ, 0x1ca00000 ;  /* 0x1ca00000ff097424 */ /* 0x000fe200078e00ff */
[----:B------:R-:W-:Y:S01]  /*2870*/  LOP3.LUT R15, R17, 0x800fffff, RZ, 0xc0, !PT ;  /* 0x800fffff110f7812 */ /* 0x000fe200078ec0ff */
[----:B------:R-:W-:Y:S01]  /*2880*/  IMAD.MOV.U32 R20, RZ, RZ, 0x1 ;  /* 0x00000001ff147424 */ /* 0x000fe200078e00ff */
[----:B------:R-:W-:Y:S01]  /*2890*/  LOP3.LUT R7, R13, 0x7ff00000, RZ, 0xc0, !PT ;  /* 0x7ff000000d077812 */ /* 0x000fe200078ec0ff */
[----:B------:R-:W-:Y:S01]  /*28a0*/  BSSY.RECONVERGENT B1, `(.L_x_797) ;  /* 0x0000050000017945 */ /* 0x000fe20003800200 */
[----:B------:R-:W-:Y:S02]  /*28b0*/  LOP3.LUT R15, R15, 0x3ff00000, RZ, 0xfc, !PT ;  /* 0x3ff000000f0f7812 */ /* 0x000fe400078efcff */
[----:B------:R-:W-:-:S03]  /*28c0*/  LOP3.LUT R30, R17, 0x7ff00000, RZ, 0xc0, !PT ;  /* 0x7ff00000111e7812 */ /* 0x000fc600078ec0ff */
[----:B------:R-:W-:Y:S01]  /*28d0*/  @!P3 LOP3.LUT R18, R17, 0x7ff00000, RZ, 0xc0, !PT ;  /* 0x7ff000001112b812 */ /* 0x000fe200078ec0ff */
[----:B------:R-:W-:Y:S01]  /*28e0*/  @!P3 IMAD.MOV.U32 R22, RZ, RZ, RZ ;  /* 0x000000ffff16b224 */ /* 0x000fe200078e00ff */
[----:B------:R-:W-:Y:S01]  /*28f0*/  @!P0 DMUL R14, R16, 8.98846567431157953865e+307 ;  /* 0x7fe00000100e8828 */ /* 0x000fe20000000000 */
[C---:B------:R-:W-:Y:S02]  /*2900*/  ISETP.GE.U32.AND P2, PT, R7.reuse, R30, PT ;  /* 0x0000001e0700720c */ /* 0x040fe40003f46070 */
[----:B------:R-:W-:Y:S02]  /*2910*/  @!P3 ISETP.GE.U32.AND P4, PT, R7, R18, PT ;  /* 0x000000120700b20c */ /* 0x000fe40003f86070 */
[C---:B------:R-:W-:Y:S01]  /*2920*/  SEL R19, R9.reuse, 0x63400000, !P2 ;  /* 0x6340000009137807 */ /* 0x040fe20005000000 */
[----:B------:R-:W0:Y:S01]  /*2930*/  MUFU.RCP64H R21, R15 ;  /* 0x0000000f00157308 */ /* 0x000e220000001800 */
[----:B------:R-:W-:Y:S02]  /*2940*/  @!P3 SEL R23, R9, 0x63400000, !P4 ;  /* 0x634000000917b807 */ /* 0x000fe40006000000 */
[----:B------:R-:W-:-:S02]  /*2950*/  LOP3.LUT R19, R19, 0x800fffff, R13, 0xf8, !PT ;  /* 0x800fffff13137812 */ /* 0x000fc400078ef80d */
[----:B------:R-:W-:Y:S02]  /*2960*/  @!P3 LOP3.LUT R18, R23, 0x80000000, R13, 0xf8, !PT ;  /* 0x800000001712b812 */ /* 0x000fe400078ef80d */
[----:B------:R-:W-:Y:S02]  /*2970*/  @!P0 LOP3.LUT R30, R15, 0x7ff00000, RZ, 0xc0, !PT ;  /* 0x7ff000000f1e8812 */ /* 0x000fe400078ec0ff */
[----:B------:R-:W-:Y:S02]  /*2980*/  @!P3 LOP3.LUT R23, R18, 0x100000, RZ, 0xfc, !PT ;  /* 0x001000001217b812 */ /* 0x000fe400078efcff */
[----:B------:R-:W-:-:S06]  /*2990*/  MOV R18, R12 ;  /* 0x0000000c00127202 */ /* 0x000fcc0000000f00 */
[----:B------:R-:W-:Y:S02]  /*29a0*/  @!P3 DFMA R18, R18, 2, -R22 ;  /* 0x400000001212b82b */ /* 0x000fe40000000816 */
[----:B0-----:R-:W-:-:S08]  /*29b0*/  DFMA R22, R20, -R14, 1 ;  /* 0x3ff000001416742b */ /* 0x001fd0000000080e */
[----:B------:R-:W-:-:S08]  /*29c0*/  DFMA R22, R22, R22, R22 ;  /* 0x000000161616722b */ /* 0x000fd00000000016 */
[----:B------:R-:W-:-:S08]  /*29d0*/  DFMA R22, R20, R22, R20 ;  /* 0x000000161416722b */ /* 0x000fd00000000014 */
[----:B------:R-:W-:-:S08]  /*29e0*/  DFMA R20, R22, -R14, 1 ;  /* 0x3ff000001614742b */ /* 0x000fd0000000080e */
[----:B------:R-:W-:-:S08]  /*29f0*/  DFMA R20, R22, R20, R22 ;  /* 0x000000141614722b */ /* 0x000fd00000000016 */
[----:B------:R-:W-:-:S08]  /*2a00*/  DMUL R22, R20, R18 ;  /* 0x0000001214167228 */ /* 0x000fd00000000000 */
[----:B------:R-:W-:-:S08]  /*2a10*/  DFMA R24, R22, -R14, R18 ;  /* 0x8000000e1618722b */ /* 0x000fd00000000012 */
[----:B------:R-:W-:Y:S01]  /*2a20*/  DFMA R24, R20, R24, R22 ;  /* 0x000000181418722b */ /* 0x000fe20000000016 */
[----:B------:R-:W-:Y:S02]  /*2a30*/  MOV R20, R7 ;  /* 0x0000000700147202 */ /* 0x000fe40000000f00 */
[----:B------:R-:W-:-:S05]  /*2a40*/  @!P3 LOP3.LUT R20, R19, 0x7ff00000, RZ, 0xc0, !PT ;  /* 0x7ff000001314b812 */ /* 0x000fca00078ec0ff */
[----:B------:R-:W-:-:S05]  /*2a50*/  VIADD R21, R20, 0xffffffff ;  /* 0xffffffff14157836 */ /* 0x000fca0000000000 */
[----:B------:R-:W-:Y:S01]  /*2a60*/  ISETP.GT.U32.AND P0, PT, R21, 0x7feffffe, PT ;  /* 0x7feffffe1500780c */ /* 0x000fe20003f04070 */
[----:B------:R-:W-:-:S05]  /*2a70*/  VIADD R21, R30, 0xffffffff ;  /* 0xffffffff1e157836 */ /* 0x000fca0000000000 */
[----:B------:R-:W-:-:S13]  /*2a80*/  ISETP.GT.U32.OR P0, PT, R21, 0x7feffffe, P0 ;  /* 0x7feffffe1500780c */ /* 0x000fda0000704470 */
[----:B------:R-:W-:Y:S05]  /*2a90*/  @P0 BRA `(.L_x_798) ;  /* 0x00000000006c0947 */ /* 0x000fea0003800000 */
[----:B------:R-:W-:-:S04]  /*2aa0*/  LOP3.LUT R12, R17, 0x7ff00000, RZ, 0xc0, !PT ;  /* 0x7ff00000110c7812 */ /* 0x000fc800078ec0ff */
[CC--:B------:R-:W-:Y:S02]  /*2ab0*/  VIADDMNMX R13, R7.reuse, -R12.reuse, 0xb9600000, !PT ;  /* 0xb9600000070d7446 */ /* 0x0c0fe4000780090c */
[----:B------:R-:W-:Y:S02]  /*2ac0*/  ISETP.GE.U32.AND P0, PT, R7, R12, PT ;  /* 0x0000000c0700720c */ /* 0x000fe40003f06070 */
[----:B------:R-:W-:Y:S02]  /*2ad0*/  VIMNMX R7, PT, PT, R13, 0x46a00000, PT ;  /* 0x46a000000d077848 */ /* 0x000fe40003fe0100 */
[----:B------:R-:W-:-:S04]  /*2ae0*/  SEL R12, R9, 0x63400000, !P0 ;  /* 0x63400000090c7807 */ /* 0x000fc80004000000 */
[----:B------:R-:W-:Y:S01]  /*2af0*/  IADD3 R7, PT, PT, -R12, R7, RZ ;  /* 0x000000070c077210 */ /* 0x000fe20007ffe1ff */
[----:B------:R-:W-:-:S04]  /*2b00*/  IMAD.MOV.U32 R12, RZ, RZ, RZ ;  /* 0x000000ffff0c7224 */ /* 0x000fc800078e00ff */
[----:B------:R-:W-:-:S06]  /*2b10*/  VIADD R13, R7, 0x7fe00000 ;  /* 0x7fe00000070d7836 */ /* 0x000fcc0000000000 */
[----:B------:R-:W-:-:S10]  /*2b20*/  DMUL R22, R24, R12 ;  /* 0x0000000c18167228 */ /* 0x000fd40000000000 */
[----:B------:R-:W-:-:S13]  /*2b30*/  FSETP.GTU.AND P0, PT, |R23|, 1.469367938527859385e-39, PT ;  /* 0x001000001700780b */ /* 0x000fda0003f0c200 */
[----:B------:R-:W-:Y:S05]  /*2b40*/  @P0 BRA `(.L_x_799) ;  /* 0x0000000000940947 */ /* 0x000fea0003800000 */
[----:B------:R-:W-:-:S06]  /*2b50*/  DFMA R14, R24, -R14, R18 ;  /* 0x8000000e180e722b */ /* 0x000fcc0000000012 */
[----:B------:R-:W-:-:S04]  /*2b60*/  MOV R14, RZ ;  /* 0x000000ff000e7202 */ /* 0x000fc80000000f00 */
[C---:B------:R-:W-:Y:S02]  /*2b70*/  FSETP.NEU.AND P0, PT, R15.reuse, RZ, PT ;  /* 0x000000ff0f00720b */ /* 0x040fe40003f0d000 */
[----:B------:R-:W-:-:S04]  /*2b80*/  LOP3.LUT R17, R15, 0x80000000, R17, 0x48, !PT ;  /* 0x800000000f117812 */ /* 0x000fc800078e4811 */
[----:B------:R-:W-:-:S07]  /*2b90*/  LOP3.LUT R15, R17, R13, RZ, 0xfc, !PT ;  /* 0x0000000d110f7212 */ /* 0x000fce00078efcff */
[----:B------:R-:W-:Y:S05]  /*2ba0*/  @!P0 BRA `(.L_x_799) ;  /* 0x00000000007c8947 */ /* 0x000fea0003800000 */
[----:B------:R-:W-:Y:S01]  /*2bb0*/  IMAD.MOV R13, RZ, RZ, -R7 ;  /* 0x000000ffff0d7224 */ /* 0x000fe200078e0a07 */
[----:B------:R-:W-:Y:S01]  /*2bc0*/  DMUL.RP R14, R24, R14 ;  /* 0x0000000e180e7228 */ /* 0x000fe20000008000 */
[----:B------:R-:W-:Y:S01]  /*2bd0*/  IMAD.MOV.U32 R12, RZ, RZ, RZ ;  /* 0x000000ffff0c7224 */ /* 0x000fe200078e00ff */
[----:B------:R-:W-:-:S05]  /*2be0*/  IADD3 R7, PT, PT, -R7, -0x43300000, RZ ;  /* 0xbcd0000007077810 */ /* 0x000fca0007ffe1ff */
[----:B------:R-:W-:-:S03]  /*2bf0*/  DFMA R12, R22, -R12, R24 ;  /* 0x8000000c160c722b */ /* 0x000fc60000000018 */
[----:B------:R-:W-:-:S07]  /*2c00*/  LOP3.LUT R17, R15, R17, RZ, 0x3c, !PT ;  /* 0x000000110f117212 */ /* 0x000fce00078e3cff */
[----:B------:R-:W-:-:S04]  /*2c10*/  FSETP.NEU.AND P0, PT, |R13|, R7, PT ;  /* 0x000000070d00720b */ /* 0x000fc80003f0d200 */
[----:B------:R-:W-:Y:S02]  /*2c20*/  FSEL R22, R14, R22, !P0 ;  /* 0x000000160e167208 */ /* 0x000fe40004000000 */
[----:B------:R-:W-:Y:S01]  /*2c30*/  FSEL R23, R17, R23, !P0 ;  /* 0x0000001711177208 */ /* 0x000fe20004000000 */
[----:B------:R-:W-:Y:S06]  /*2c40*/  BRA `(.L_x_799) ;  /* 0x0000000000547947 */ /* 0x000fec0003800000 */
.L_x_798:
[----:B------:R-:W-:-:S14]  /*2c50*/  DSETP.NAN.AND P0, PT, R12, R12, PT ;  /* 0x0000000c0c00722a */ /* 0x000fdc0003f08000 */
[----:B------:R-:W-:Y:S05]  /*2c60*/  @P0 BRA `(.L_x_800) ;  /* 0x0000000000440947 */ /* 0x000fea0003800000 */
[----:B------:R-:W-:-:S14]  /*2c70*/  DSETP.NAN.AND P0, PT, R16, R16, PT ;  /* 0x000000101000722a */ /* 0x000fdc0003f08000 */
[----:B------:R-:W-:Y:S05]  /*2c80*/  @P0 BRA `(.L_x_801) ;  /* 0x0000000000300947 */ /* 0x000fea0003800000 */
[----:B------:R-:W-:Y:S01]  /*2c90*/  ISETP.NE.AND P0, PT, R20, R30, PT ;  /* 0x0000001e1400720c */ /* 0x000fe20003f05270 */
[----:B------:R-:W-:Y:S01]  /*2ca0*/  IMAD.MOV.U32 R23, RZ, RZ, -0x80000 ;  /* 0xfff80000ff177424 */ /* 0x000fe200078e00ff */
[----:B------:R-:W-:-:S11]  /*2cb0*/  MOV R22, 0x0 ;  /* 0x0000000000167802 */ /* 0x000fd60000000f00 */
[----:B------:R-:W-:Y:S05]  /*2cc0*/  @!P0 BRA `(.L_x_799) ;  /* 0x0000000000348947 */ /* 0x000fea0003800000 */
[----:B------:R-:W-:Y:S02]  /*2cd0*/  ISETP.NE.AND P0, PT, R20, 0x7ff00000, PT ;  /* 0x7ff000001400780c */ /* 0x000fe40003f05270 */
[----:B------:R-:W-:Y:S02]  /*2ce0*/  LOP3.LUT R23, R13, 0x80000000, R17, 0x48, !PT ;  /* 0x800000000d177812 */ /* 0x000fe400078e4811 */
[----:B------:R-:W-:-:S13]  /*2cf0*/  ISETP.EQ.OR P0, PT, R30, RZ, !P0 ;  /* 0x000000ff1e00720c */ /* 0x000fda0004702670 */
[----:B------:R-:W-:Y:S01]  /*2d00*/  @P0 LOP3.LUT R7, R23, 0x7ff00000, RZ, 0xfc, !PT ;  /* 0x7ff0000017070812 */ /* 0x000fe200078efcff */
[----:B------:R-:W-:Y:S01]  /*2d10*/  @!P0 IMAD.MOV.U32 R22, RZ, RZ, RZ ;  /* 0x000000ffff168224 */ /* 0x000fe200078e00ff */
[----:B------:R-:W-:-:S03]  /*2d20*/  @P0 MOV R22, RZ ;  /* 0x000000ff00160202 */ /* 0x000fc60000000f00 */
[----:B------:R-:W-:Y:S01]  /*2d30*/  @P0 IMAD.MOV.U32 R23, RZ, RZ, R7 ;  /* 0x000000ffff170224 */ /* 0x000fe200078e0007 */
[----:B------:R-:W-:Y:S06]  /*2d40*/  BRA `(.L_x_799) ;  /* 0x0000000000147947 */ /* 0x000fec0003800000 */
.L_x_801:
[----:B------:R-:W-:Y:S01]  /*2d50*/  LOP3.LUT R23, R17, 0x80000, RZ, 0xfc, !PT ;  /* 0x0008000011177812 */ /* 0x000fe200078efcff */
[----:B------:R-:W-:Y:S01]  /*2d60*/  IMAD.MOV.U32 R22, RZ, RZ, R16 ;  /* 0x000000ffff167224 */ /* 0x000fe200078e0010 */
[----:B------:R-:W-:Y:S06]  /*2d70*/  BRA `(.L_x_799) ;  /* 0x0000000000087947 */ /* 0x000fec0003800000 */
.L_x_800:
[----:B------:R-:W-:Y:S02]  /*2d80*/  LOP3.LUT R23, R13, 0x80000, RZ, 0xfc, !PT ;  /* 0x000800000d177812 */ /* 0x000fe400078efcff */
[----:B------:R-:W-:-:S07]  /*2d90*/  MOV R22, R12 ;  /* 0x0000000c00167202 */ /* 0x000fce0000000f00 */
.L_x_799:
[----:B------:R-:W-:Y:S05]  /*2da0*/  BSYNC.RECONVERGENT B1 ;  /* 0x0000000000017941 */ /* 0x000fea0003800200 */
.L_x_797:
[----:B------:R-:W-:-:S04]  /*2db0*/  IMAD.MOV.U32 R9, RZ, RZ, 0x0 ;  /* 0x00000000ff097424 */ /* 0x000fc800078e00ff */
[----:B------:R-:W-:Y:S05]  /*2dc0*/  RET.REL.NODEC R8 `(_Z33cholesky_and_solve_batched_kernelPdS_S_iii) ;  /* 0xffffffd0088c7950 */ /* 0x000fea0003c3ffff */
        .weak           $__internal_4_$__cuda_sm20_dsqrt_rn_f64_mediumpath_v1
        .type           $__internal_4_$__cuda_sm20_dsqrt_rn_f64_mediumpath_v1,@function
        .size           $__internal_4_$__cuda_sm20_dsqrt_rn_f64_mediumpath_v1,(.L_x_948 - $__internal_4_$__cuda_sm20_dsqrt_rn_f64_mediumpath_v1)
$__internal_4_$__cuda_sm20_dsqrt_rn_f64_mediumpath_v1:
[----:B------:R-:W-:Y:S01]  /*2dd0*/  ISETP.GE.U32.AND P0, PT, R7, -0x3400000, PT ;  /* 0xfcc000000700780c */ /* 0x000fe20003f06070 */
[----:B------:R-:W-:Y:S01]  /*2de0*/  BSSY.RECONVERGENT B1, `(.L_x_802) ;  /* 0x0000024000017945 */ /* 0x000fe20003800200 */
[----:B------:R-:W-:-:S11]  /*2df0*/  IMAD.MOV.U32 R13, RZ, RZ, R21 ;  /* 0x000000ffff0d7224 */ /* 0x000fd600078e0015 */
        /* <DEDUP_REMOVED lines=9> */
.L_x_803:
[----:B------:R-:W-:-:S14]  /*2e90*/  DSETP.NE.AND P0, PT, R16, RZ, PT ;  /* 0x000000ff1000722a */ /* 0x000fdc0003f05000 */
[----:B------:R-:W-:Y:S05]  /*2ea0*/  @!P0 BRA `(.L_x_805) ;  /* 0x0000000000588947 */ /* 0x000fea0003800000 */
[----:B------:R-:W-:-:S13]  /*2eb0*/  ISETP.GE.AND P0, PT, R17, RZ, PT ;  /* 0x000000ff1100720c */ /* 0x000fda0003f06270 */
[----:B------:R-:W-:Y:S02]  /*2ec0*/  @!P0 IMAD.MOV.U32 R12, RZ, RZ, 0x0 ;  /* 0x00000000ff0c8424 */ /* 0x000fe400078e00ff */
[----:B------:R-:W-:Y:S01]  /*2ed0*/  @!P0 IMAD.MOV.U32 R13, RZ, RZ, -0x80000 ;  /* 0xfff80000ff0d8424 */ /* 0x000fe200078e00ff */
[----:B------:R-:W-:Y:S06]  /*2ee0*/  @!P0 BRA `(.L_x_804) ;  /* 0x00000000004c8947 */ /* 0x000fec0003800000 */
[----:B------:R-:W-:-:S13]  /*2ef0*/  ISETP.GT.AND P0, PT, R17, 0x7fefffff, PT ;  /* 0x7fefffff1100780c */ /* 0x000fda0003f04270 */
[----:B------:R-:W-:Y:S05]  /*2f00*/  @P0 BRA `(.L_x_805) ;  /* 0x0000000000400947 */ /* 0x000fea0003800000 */
[----:B------:R-:W-:Y:S01]  /*2f10*/  DMUL R16, R16, 8.11296384146066816958e+31 ;  /* 0x4690000010107828 */ /* 0x000fe20000000000 */
[----:B------:R-:W-:Y:S01]  /*2f20*/  MOV R12, RZ ;  /* 0x000000ff000c7202 */ /* 0x000fe20000000f00 */
[----:B------:R-:W-:Y:S02]  /*2f30*/  IMAD.MOV.U32 R18, RZ, RZ, 0x0 ;  /* 0x00000000ff127424 */ /* 0x000fe400078e00ff */
        /* <DEDUP_REMOVED lines=13> */
.L_x_805:
[----:B------:R-:W-:-:S11]  /*3010*/  DADD R12, R16, R16 ;  /* 0x00000000100c7229 */ /* 0x000fd60000000010 */
.L_x_804:
[----:B------:R-:W-:Y:S05]  /*3020*/  BSYNC.RECONVERGENT B1 ;  /* 0x0000000000017941 */ /* 0x000fea0003800200 */
.L_x_802:
[----:B------:R-:W-:Y:S01]  /*3030*/  HFMA2 R9, -RZ, RZ, 0, 0 ;  /* 0x00000000ff097431 */ /* 0x000fe200000001ff */
[----:B------:R-:W-:Y:S01]  /*3040*/  MOV R20, R12 ;  /* 0x0000000c00147202 */ /* 0x000fe20000000f00 */
[----:B------:R-:W-:Y:S02]  /*3050*/  IMAD.MOV.U32 R21, RZ, RZ, R13 ;  /* 0x000000ffff157224 */ /* 0x000fe400078e000d */
[----:B------:R-:W-:Y:S05]  /*3060*/  RET.REL.NODEC R8 `(_Z33cholesky_and_solve_batched_kernelPdS_S_iii) ;  /* 0xffffffcc08e47950 */ /* 0x000fea0003c3ffff */
.L_x_806:
        /* <DEDUP_REMOVED lines=9> */
.L_x_948:


//--------------------- .text._Z25covariance_batched_kernelPdS_S_iii --------------------------
	.section	.text._Z25covariance_batched_kernelPdS_S_iii,"ax",@progbits
	.align	128
        .global         _Z25covariance_batched_kernelPdS_S_iii
        .type           _Z25covariance_batched_kernelPdS_S_iii,@function
        .size           _Z25covariance_batched_kernelPdS_S_iii,(.L_x_949 - _Z25covariance_batched_kernelPdS_S_iii)
        .other          _Z25covariance_batched_kernelPdS_S_iii,@"STO_CUDA_ENTRY STV_DEFAULT"
_Z25covariance_batched_kernelPdS_S_iii:
.text._Z25covariance_batched_kernelPdS_S_iii:
[----:B------:R-:W-:Y:S01]  /*0000*/  LDC R1, c[0x0][0x37c] ;  /* 0x0000df00ff017b82 */ /* 0x000fe20000000800 */
[----:B------:R-:W0:Y:S07]  /*0010*/  S2R R0, SR_TID.X ;  /* 0x0000000000007919 */ /* 0x000e2e0000002100 */
[----:B------:R-:W1:Y:S01]  /*0020*/  S2UR UR6, SR_CTAID.X ;  /* 0x00000000000679c3 */ /* 0x000e620000002500 */
[----:B------:R-:W0:Y:S07]  /*0030*/  S2R R3, SR_TID.Y ;  /* 0x0000000000037919 */ /* 0x000e2e0000002200 */
[----:B------:R-:W1:Y:S02]  /*0040*/  LDC R13, c[0x0][0x39c] ;  /* 0x0000e700ff0d7b82 */ /* 0x000e640000000800 */
[----:B-1----:R-:W-:-:S02]  /*0050*/  ISETP.LE.AND P0, PT, R13, UR6, PT ;  /* 0x000000060d007c0c */ /* 0x002fc4000bf03270 */
[----:B0-----:R-:W-:-:S04]  /*0060*/  VIMNMX R2, PT, PT, R0, R3, !PT ;  /* 0x0000000300027248 */ /* 0x001fc80007fe0100 */
[----:B------:R-:W-:-:S13]  /*0070*/  ISETP.GT.OR P0, PT, R2, R13, !P0 ;  /* 0x0000000d0200720c */ /* 0x000fda0004704670 */
[----:B------:R-:W-:Y:S05]  /*0080*/  @P0 EXIT ;  /* 0x000000000000094d */ /* 0x000fea0003800000 */
[----:B------:R-:W-:Y:S01]  /*0090*/  ISETP.NE.AND P0, PT, R0, R3, PT ;  /* 0x000000030000720c */ /* 0x000fe20003f05270 */
[----:B------:R-:W0:-:S12]  /*00a0*/  LDCU.64 UR8, c[0x0][0x358] ;  /* 0x00006b00ff0877ac */ /* 0x000e180008000a00 */
[----:B------:R-:W-:Y:S05]  /*00b0*/  @!P0 BRA `(.L_x_807) ;  /* 0x0000000c00648947 */ /* 0x000fea0003800000 */
[----:B------:R-:W1:Y:S01]  /*00c0*/  LDC R2, c[0x0][0x3a0] ;  /* 0x0000e800ff027b82 */ /* 0x000e620000000800 */
[----:B------:R-:W-:Y:S02]  /*00d0*/  CS2R R14, SRZ ;  /* 0x00000000000e7805 */ /* 0x000fe4000001ff00 */
[----:B-1----:R-:W-:-:S13]  /*00e0*/  ISETP.GE.AND P0, PT, R2, 0x1, PT ;  /* 0x000000010200780c */ /* 0x002fda0003f06270 */
[----:B------:R-:W-:Y:S05]  /*00f0*/  @!P0 BRA `(.L_x_808) ;  /* 0x0000000400c48947 */ /* 0x000fea0003800000 */
[C---:B------:R-:W-:Y:S01]  /*0100*/  ISETP.GE.U32.AND P1, PT, R2.reuse, 0x8, PT ;  /* 0x000000080200780c */ /* 0x040fe20003f26070 */
[----:B------:R-:W-:Y:S01]  /*0110*/  IMAD R7, R13, UR6, RZ ;  /* 0x000000060d077c24 */ /* 0x000fe2000f8e02ff */
[----:B------:R-:W-:Y:S01]  /*0120*/  LOP3.LUT R5, R2, 0x7, RZ, 0xc0, !PT ;  /* 0x0000000702057812 */ /* 0x000fe200078ec0ff */
[----:B------:R-:W-:Y:S01]  /*0130*/  IMAD.MOV.U32 R6, RZ, RZ, RZ ;  /* 0x000000ffff067224 */ /* 0x000fe200078e00ff */
[----:B------:R-:W-:Y:S01]  /*0140*/  CS2R R14, SRZ ;  /* 0x00000000000e7805 */ /* 0x000fe2000001ff00 */
[----:B------:R-:W-:Y:S01]  /*0150*/  IMAD R27, R7, R2, RZ ;  /* 0x00000002071b7224 */ /* 0x000fe200078e02ff */
[----:B------:R-:W-:-:S03]  /*0160*/  ISETP.NE.AND P0, PT, R5, RZ, PT ;  /* 0x000000ff0500720c */ /* 0x000fc60003f05270 */
[-CC-:B------:R-:W-:Y:S02]  /*0170*/  IMAD R7, R0, R2.reuse, R27.reuse ;  /* 0x0000000200077224 */ /* 0x180fe400078e021b */
[----:B------:R-:W-:Y:S02]  /*0180*/  IMAD R27, R3, R2, R27 ;  /* 0x00000002031b7224 */ /* 0x000fe400078e021b */
[----:B------:R-:W-:Y:S06]  /*0190*/  @!P1 BRA `(.L_x_809) ;  /* 0x0000000000c49947 */ /* 0x000fec0003800000 */
[----:B------:R-:W1:Y:S01]  /*01a0*/  LDCU.64 UR4, c[0x0][0x380] ;  /* 0x00007000ff0477ac */ /* 0x000e620008000a00 */
[----:B------:R-:W-:Y:S01]  /*01b0*/  LOP3.LUT R6, R2, 0x7ffffff8, RZ, 0xc0, !PT ;  /* 0x7ffffff802067812 */ /* 0x000fe200078ec0ff */
[----:B------:R-:W-:Y:S01]  /*01c0*/  IMAD.MOV.U32 R29, RZ, RZ, R27 ;  /* 0x000000ffff1d7224 */ /* 0x000fe200078e001b */
[----:B------:R-:W-:Y:S02]  /*01d0*/  MOV R4, R7 ;  /* 0x0000000700047202 */ /* 0x000fe40000000f00 */
[----:B------:R-:W-:Y:S01]  /*01e0*/  CS2R R14, SRZ ;  /* 0x00000000000e7805 */ /* 0x000fe2000001ff00 */
[----:B------:R-:W-:Y:S01]  /*01f0*/  IMAD.MOV R26, RZ, RZ, -R6 ;  /* 0x000000ffff1a7224 */ /* 0x000fe200078e0a06 */
[----:B-1----:R-:W-:-:S04]  /*0200*/  UIADD3 UR4, UP0, UPT, UR4, 0x20, URZ ;  /* 0x0000002004047890 */ /* 0x002fc8000ff1e0ff */
[----:B------:R-:W-:Y:S02]  /*0210*/  UIADD3.X UR5, UPT, UPT, URZ, UR5, URZ, UP0, !UPT ;  /* 0x00000005ff057290 */ /* 0x000fe400087fe4ff */
[----:B------:R-:W-:-:S04]  /*0220*/  IMAD.U32 R8, RZ, RZ, UR4 ;  /* 0x00000004ff087e24 */ /* 0x000fc8000f8e00ff */
[----:B------:R-:W-:-:S07]  /*0230*/  MOV R9, UR5 ;  /* 0x0000000500097c02 */ /* 0x000fce0008000f00 */
.L_x_810:
[----:B------:R-:W-:-:S04]  /*0240*/  IMAD.WIDE R12, R4, 0x8, R8 ;  /* 0x00000008040c7825 */ /* 0x000fc800078e0208 */
[----:B------:R-:W-:Y:S01]  /*0250*/  IMAD.WIDE R22, R29, 0x8, R8 ;  /* 0x000000081d167825 */ /* 0x000fe200078e0208 */
[----:B0-----:R-:W2:Y:S04]  /*0260*/  LDG.E.64 R10, desc[UR8][R12.64+-0x20] ;  /* 0xffffe0080c0a7981 */ /* 0x001ea8000c1e1b00 */
[----:B------:R-:W2:Y:S04]  /*0270*/  LDG.E.64 R16, desc[UR8][R22.64+-0x20] ;  /* 0xffffe00816107981 */ /* 0x000ea8000c1e1b00 */
[----:B------:R-:W3:Y:S04]  /*0280*/  LDG.E.64 R20, desc[UR8][R12.64+-0x18] ;  /* 0xffffe8080c147981 */ /* 0x000ee8000c1e1b00 */
[----:B------:R-:W4:Y:S04]  /*0290*/  LDG.E.64 R18, desc[UR8][R12.64+-0x10] ;  /* 0xfffff0080c127981 */ /* 0x000f28000c1e1b00 */
[----:B------:R-:W5:Y:S01]  /*02a0*/  LDG.E.64 R24, desc[UR8][R22.64+0x18] ;  /* 0x0000180816187981 */ /* 0x000f62000c1e1b00 */
[----:B--2---:R-:W-:-:S03]  /*02b0*/  DADD R16, R10, -R16 ;  /* 0x000000000a107229 */ /* 0x004fc60000000810 */
[----:B------:R-:W3:Y:S05]  /*02c0*/  LDG.E.64 R10, desc[UR8][R22.64+-0x18] ;  /* 0xffffe808160a7981 */ /* 0x000eea000c1e1b00 */
[----:B------:R-:W-:Y:S01]  /*02d0*/  DFMA R16, R16, R16, R14 ;  /* 0x000000101010722b */ /* 0x000fe2000000000e */
[----:B------:R-:W4:Y:S01]  /*02e0*/  LDG.E.64 R14, desc[UR8][R22.64+-0x10] ;  /* 0xfffff008160e7981 */ /* 0x000f22000c1e1b00 */
[----:B---3--:R-:W-:-:S03]  /*02f0*/  DADD R10, R20, -R10 ;  /* 0x00000000140a7229 */ /* 0x008fc6000000080a */
[----:B------:R-:W2:Y:S05]  /*0300*/  LDG.E.64 R20, desc[UR8][R12.64+-0x8] ;  /* 0xfffff8080c147981 */ /* 0x000eaa000c1e1b00 */
[----:B------:R-:W-:Y:S02]  /*0310*/  DFMA R16, R10, R10, R16 ;  /* 0x0000000a0a10722b */ /* 0x000fe40000000010 */
[----:B----4-:R-:W-:Y:S01]  /*0320*/  DADD R14, R18, -R14 ;  /* 0x00000000120e7229 */ /* 0x010fe2000000080e */
[----:B------:R-:W2:Y:S04]  /*0330*/  LDG.E.64 R10, desc[UR8][R22.64+-0x8] ;  /* 0xfffff808160a7981 */ /* 0x000ea8000c1e1b00 */
[----:B------:R-:W3:Y:S03]  /*0340*/  LDG.E.64 R18, desc[UR8][R12.64] ;  /* 0x000000080c127981 */ /* 0x000ee6000c1e1b00 */
[----:B------:R-:W-:Y:S01]  /*0350*/  DFMA R14, R14, R14, R16 ;  /* 0x0000000e0e0e722b */ /* 0x000fe20000000010 */
[----:B------:R-:W3:Y:S01]  /*0360*/  LDG.E.64 R16, desc[UR8][R22.64] ;  /* 0x0000000816107981 */ /* 0x000ee2000c1e1b00 */
[----:B--2---:R-:W-:-:S03]  /*0370*/  DADD R10, R20, -R10 ;  /* 0x00000000140a7229 */ /* 0x004fc6000000080a */
[----:B------:R-:W2:Y:S05]  /*0380*/  LDG.E.64 R20, desc[UR8][R22.64+0x8] ;  /* 0x0000080816147981 */ /* 0x000eaa000c1e1b00 */
[----:B------:R-:W-:Y:S02]  /*0390*/  DFMA R14, R10, R10, R14 ;  /* 0x0000000a0a0e722b */ /* 0x000fe4000000000e */
[----:B---3--:R-:W-:Y:S01]  /*03a0*/  DADD R16, R18, -R16 ;  /* 0x0000000012107229 */ /* 0x008fe20000000810 */
[----:B------:R-:W3:Y:S04]  /*03b0*/  LDG.E.64 R10, desc[UR8][R22.64+0x10] ;  /* 0x00001008160a7981 */ /* 0x000ee8000c1e1b00 */
[----:B------:R-:W2:Y:S03]  /*03c0*/  LDG.E.64 R18, desc[UR8][R12.64+0x8] ;  /* 0x000008080c127981 */ /* 0x000ea6000c1e1b00 */
[----:B------:R-:W-:Y:S01]  /*03d0*/  DFMA R16, R16, R16, R14 ;  /* 0x000000101010722b */ /* 0x000fe2000000000e */
[----:B------:R-:W3:Y:S04]  /*03e0*/  LDG.E.64 R14, desc[UR8][R12.64+0x10] ;  /* 0x000010080c0e7981 */ /* 0x000ee8000c1e1b00 */
[----:B------:R-:W5:Y:S01]  /*03f0*/  LDG.E.64 R12, desc[UR8][R12.64+0x18] ;  /* 0x000018080c0c7981 */ /* 0x000f62000c1e1b00 */
[----:B------:R-:W-:-:S05]  /*0400*/  VIADD R26, R26, 0x8 ;  /* 0x000000081a1a7836 */ /* 0x000fca0000000000 */
[----:B------:R-:W-:Y:S01]  /*0410*/  ISETP.NE.AND P1, PT, R26, RZ, PT ;  /* 0x000000ff1a00720c */ /* 0x000fe20003f25270 */
[----:B------:R-:W-:Y:S01]  /*0420*/  VIADD R4, R4, 0x8 ;  /* 0x0000000804047836 */ /* 0x000fe20000000000 */
[----:B------:R-:W-:Y:S01]  /*0430*/  IADD3 R29, PT, PT, R29, 0x8, RZ ;  /* 0x000000081d1d7810 */ /* 0x000fe20007ffe0ff */
[----:B--2---:R-:W-:Y:S02]  /*0440*/  DADD R18, R18, -R20 ;  /* 0x0000000012127229 */ /* 0x004fe40000000814 */
[----:B---3--:R-:W-:-:S06]  /*0450*/  DADD R10, R14, -R10 ;  /* 0x000000000e0a7229 */ /* 0x008fcc000000080a */
[----:B------:R-:W-:Y:S02]  /*0460*/  DFMA R16, R18, R18, R16 ;  /* 0x000000121210722b */ /* 0x000fe40000000010 */
[----:B-----5:R-:W-:-:S06]  /*0470*/  DADD R24, R12, -R24 ;  /* 0x000000000c187229 */ /* 0x020fcc0000000818 */
[----:B------:R-:W-:-:S08]  /*0480*/  DFMA R16, R10, R10, R16 ;  /* 0x0000000a0a10722b */ /* 0x000fd00000000010 */
[----:B------:R-:W-:Y:S01]  /*0490*/  DFMA R14, R24, R24, R16 ;  /* 0x00000018180e722b */ /* 0x000fe20000000010 */
[----:B------:R-:W-:Y:S10]  /*04a0*/  @P1 BRA `(.L_x_810) ;  /* 0xfffffffc00641947 */ /* 0x000ff4000383ffff */
.L_x_809:
[----:B------:R-:W-:Y:S05]  /*04b0*/  @!P0 BRA `(.L_x_808) ;  /* 0x0000000000d48947 */ /* 0x000fea0003800000 */
[----:B------:R-:W-:Y:S02]  /*04c0*/  ISETP.GE.U32.AND P0, PT, R5, 0x4, PT ;  /* 0x000000040500780c */ /* 0x000fe40003f06070 */
[----:B------:R-:W-:-:S04]  /*04d0*/  LOP3.LUT R26, R2, 0x3, RZ, 0xc0, !PT ;  /* 0x00000003021a7812 */ /* 0x000fc800078ec0ff */
[----:B------:R-:W-:-:S07]  /*04e0*/  ISETP.NE.AND P1, PT, R26, RZ, PT ;  /* 0x000000ff1a00720c */ /* 0x000fce0003f25270 */
[----:B------:R-:W-:Y:S06]  /*04f0*/  @!P0 BRA `(.L_x_811) ;  /* 0x0000000000588947 */ /* 0x000fec0003800000 */
[----:B------:R-:W1:Y:S01]  /*0500*/  LDC.64 R24, c[0x0][0x380] ;  /* 0x0000e000ff187b82 */ /* 0x000e620000000a00 */
[--C-:B------:R-:W-:Y:S02]  /*0510*/  IMAD.IADD R29, R7, 0x1, R6.reuse ;  /* 0x00000001071d7824 */ /* 0x100fe400078e0206 */
[----:B------:R-:W-:Y:S02]  /*0520*/  IMAD.IADD R5, R27, 0x1, R6 ;  /* 0x000000011b057824 */ /* 0x000fe400078e0206 */
[----:B-1----:R-:W-:-:S04]  /*0530*/  IMAD.WIDE R28, R29, 0x8, R24 ;  /* 0x000000081d1c7825 */ /* 0x002fc800078e0218 */
[----:B------:R-:W-:Y:S01]  /*0540*/  IMAD.WIDE R24, R5, 0x8, R24 ;  /* 0x0000000805187825 */ /* 0x000fe200078e0218 */
[----:B0-----:R-:W2:Y:S04]  /*0550*/  LDG.E.64 R22, desc[UR8][R28.64] ;  /* 0x000000081c167981 */ /* 0x001ea8000c1e1b00 */
[----:B------:R-:W2:Y:S04]  /*0560*/  LDG.E.64 R4, desc[UR8][R24.64] ;  /* 0x0000000818047981 */ /* 0x000ea8000c1e1b00 */
[----:B------:R-:W3:Y:S04]  /*0570*/  LDG.E.64 R8, desc[UR8][R28.64+0x8] ;  /* 0x000008081c087981 */ /* 0x000ee8000c1e1b00 */
[----:B------:R-:W3:Y:S04]  /*0580*/  LDG.E.64 R10, desc[UR8][R24.64+0x8] ;  /* 0x00000808180a7981 */ /* 0x000ee8000c1e1b00 */
[----:B------:R-:W4:Y:S04]  /*0590*/  LDG.E.64 R12, desc[UR8][R28.64+0x10] ;  /* 0x000010081c0c7981 */ /* 0x000f28000c1e1b00 */
[----:B------:R-:W4:Y:S04]  /*05a0*/  LDG.E.64 R16, desc[UR8][R24.64+0x10] ;  /* 0x0000100818107981 */ /* 0x000f28000c1e1b00 */
[----:B------:R-:W5:Y:S04]  /*05b0*/  LDG.E.64 R18, desc[UR8][R28.64+0x18] ;  /* 0x000018081c127981 */ /* 0x000f68000c1e1b00 */
[----:B------:R-:W5:Y:S01]  /*05c0*/  LDG.E.64 R20, desc[UR8][R24.64+0x18] ;  /* 0x0000180818147981 */ /* 0x000f62000c1e1b00 */
        /* <DEDUP_REMOVED lines=9> */
.L_x_811:
[----:B------:R-:W-:Y:S05]  /*0660*/  @!P1 BRA `(.L_x_808) ;  /* 0x0000000000689947 */ /* 0x000fea0003800000 */
[----:B------:R-:W-:Y:S02]  /*0670*/  ISETP.NE.AND P0, PT, R26, 0x1, PT ;  /* 0x000000011a00780c */ /* 0x000fe40003f05270 */
[----:B------:R-:W-:-:S04]  /*0680*/  LOP3.LUT R2, R2, 0x1, RZ, 0xc0, !PT ;  /* 0x0000000102027812 */ /* 0x000fc800078ec0ff */
[----:B------:R-:W-:-:S07]  /*0690*/  ISETP.NE.U32.AND P1, PT, R2, 0x1, PT ;  /* 0x000000010200780c */ /* 0x000fce0003f25070 */
[----:B------:R-:W1:Y:S01]  /*06a0*/  @P0 LDC.64 R4, c[0x0][0x380] ;  /* 0x0000e000ff040b82 */ /* 0x000e620000000a00 */
[--C-:B------:R-:W-:Y:S02]  /*06b0*/  @P0 IMAD.IADD R17, R7, 0x1, R6.reuse ;  /* 0x0000000107110824 */ /* 0x100fe400078e0206 */
[----:B------:R-:W-:Y:S01]  /*06c0*/  @P0 IMAD.IADD R21, R27, 0x1, R6 ;  /* 0x000000011b150824 */ /* 0x000fe200078e0206 */
[----:B------:R-:W-:-:S04]  /*06d0*/  @P0 IADD3 R6, PT, PT, R6, 0x2, RZ ;  /* 0x0000000206060810 */ /* 0x000fc80007ffe0ff */
[----:B------:R-:W2:Y:S01]  /*06e0*/  @!P1 LDC.64 R10, c[0x0][0x380] ;  /* 0x0000e000ff0a9b82 */ /* 0x000ea20000000a00 */
[--C-:B------:R-:W-:Y:S02]  /*06f0*/  @!P1 IMAD.IADD R19, R7, 0x1, R6.reuse ;  /* 0x0000000107139824 */ /* 0x100fe400078e0206 */
[----:B------:R-:W-:Y:S02]  /*0700*/  @!P1 IMAD.IADD R27, R27, 0x1, R6 ;  /* 0x000000011b1b9824 */ /* 0x000fe400078e0206 */
[----:B-1----:R-:W-:-:S04]  /*0710*/  @P0 IMAD.WIDE R16, R17, 0x8, R4 ;  /* 0x0000000811100825 */ /* 0x002fc800078e0204 */
[----:B------:R-:W-:Y:S01]  /*0720*/  @P0 IMAD.WIDE R20, R21, 0x8, R4 ;  /* 0x0000000815140825 */ /* 0x000fe200078e0204 */
[----:B0-----:R-:W3:Y:S04]  /*0730*/  @P0 LDG.E.64 R8, desc[UR8][R16.64] ;  /* 0x0000000810080981 */ /* 0x001ee8000c1e1b00 */
[----:B------:R-:W3:Y:S01]  /*0740*/  @P0 LDG.E.64 R4, desc[UR8][R20.64] ;  /* 0x0000000814040981 */ /* 0x000ee2000c1e1b00 */
[----:B--2---:R-:W-:-:S03]  /*0750*/  @!P1 IMAD.WIDE R18, R19, 0x8, R10 ;  /* 0x0000000813129825 */ /* 0x004fc600078e020a */
[----:B------:R-:W2:Y:S01]  /*0760*/  @P0 LDG.E.64 R6, desc[UR8][R16.64+0x8] ;  /* 0x0000080810060981 */ /* 0x000ea2000c1e1b00 */
[----:B------:R-:W-:-:S03]  /*0770*/  @!P1 IMAD.WIDE R10, R27, 0x8, R10 ;  /* 0x000000081b0a9825 */ /* 0x000fc600078e020a */
[----:B------:R-:W2:Y:S04]  /*0780*/  @P0 LDG.E.64 R12, desc[UR8][R20.64+0x8] ;  /* 0x00000808140c0981 */ /* 0x000ea8000c1e1b00 */
[----:B------:R-:W4:Y:S04]  /*0790*/  @!P1 LDG.E.64 R18, desc[UR8][R18.64] ;  /* 0x0000000812129981 */ /* 0x000f28000c1e1b00 */
[----:B------:R-:W4:Y:S01]  /*07a0*/  @!P1 LDG.E.64 R10, desc[UR8][R10.64] ;  /* 0x000000080a0a9981 */ /* 0x000f22000c1e1b00 */
[----:B---3--:R-:W-:Y:S02]  /*07b0*/  @P0 DADD R4, R8, -R4 ;  /* 0x0000000008040229 */ /* 0x008fe40000000804 */
[----:B--2---:R-:W-:-:S06]  /*07c0*/  @P0 DADD R6, R6, -R12 ;  /* 0x0000000006060229 */ /* 0x004fcc000000080c */
[----:B------:R-:W-:-:S08]  /*07d0*/  @P0 DFMA R4, R4, R4, R14 ;  /* 0x000000040404022b */ /* 0x000fd0000000000e */
[----:B------:R-:W-:Y:S02]  /*07e0*/  @P0 DFMA R14, R6, R6, R4 ;  /* 0x00000006060e022b */ /* 0x000fe40000000004 */
[----:B----4-:R-:W-:-:S08]  /*07f0*/  @!P1 DADD R4, R18, -R10 ;  /* 0x0000000012049229 */ /* 0x010fd0000000080a */
[----:B------:R-:W-:-:S11]  /*0800*/  @!P1 DFMA R14, R4, R4, R14 ;  /* 0x00000004040e922b */ /* 0x000fd6000000000e */
.L_x_808:
[----:B------:R-:W1:Y:S01]  /*0810*/  MUFU.RSQ64H R7, R15 ;  /* 0x0000000f00077308 */ /* 0x000e620000001c00 */
[----:B------:R-:W-:Y:S01]  /*0820*/  IADD3 R6, PT, PT, R15, -0x3500000, RZ ;  /* 0xfcb000000f067810 */ /* 0x000fe20007ffe0ff */
[----:B------:R-:W-:Y:S01]  /*0830*/  IMAD.MOV.U32 R8, RZ, RZ, 0x0 ;  /* 0x00000000ff087424 */ /* 0x000fe200078e00ff */
[----:B------:R-:W-:Y:S01]  /*0840*/  BSSY.RECONVERGENT B0, `(.L_x_812) ;  /* 0x0000014000007945 */ /* 0x000fe20003800200 */
[----:B------:R-:W-:Y:S01]  /*0850*/  IMAD.MOV.U32 R9, RZ, RZ, 0x3fd80000 ;  /* 0x3fd80000ff097424 */ /* 0x000fe200078e00ff */
[----:B------:R-:W-:Y:S02]  /*0860*/  ISETP.GE.U32.AND P0, PT, R6, 0x7ca00000, PT ;  /* 0x7ca000000600780c */ /* 0x000fe40003f06070 */
[----:B-1----:R-:W-:-:S08]  /*0870*/  DMUL R4, R6, R6 ;  /* 0x0000000606047228 */ /* 0x002fd00000000000 */
        /* <DEDUP_REMOVED lines=10> */
[----:B------:R-:W-:Y:S01]  /*0920*/  IMAD.MOV.U32 R4, RZ, RZ, R14 ;  /* 0x000000ffff047224 */ /* 0x000fe200078e000e */
[----:B------:R-:W-:Y:S02]  /*0930*/  MOV R5, R15 ;  /* 0x0000000f00057202 */ /* 0x000fe40000000f00 */
[----:B------:R-:W-:-:S07]  /*0940*/  MOV R2, 0x960 ;  /* 0x0000096000027802 */ /* 0x000fce0000000f00 */
[----:B0-----:R-:W-:Y:S05]  /*0950*/  CALL.REL.NOINC `($__internal_5_$__cuda_sm20_dsqrt_rn_f64_mediumpath_v1) ;  /* 0x0000000400687944 */ /* 0x001fea0003c00000 */
[----:B------:R-:W-:Y:S02]  /*0960*/  IMAD.MOV.U32 R4, RZ, RZ, R6 ;  /* 0x000000ffff047224 */ /* 0x000fe400078e0006 */
[----:B------:R-:W-:-:S07]  /*0970*/  IMAD.MOV.U32 R5, RZ, RZ, R7 ;  /* 0x000000ffff057224 */ /* 0x000fce00078e0007 */
.L_x_813:
[----:B0-----:R-:W-:Y:S05]  /*0980*/  BSYNC.RECONVERGENT B0 ;  /* 0x0000000000007941 */ /* 0x001fea0003800200 */
.L_x_812:
[----:B------:R-:W0:Y:S01]  /*0990*/  LDC.64 R6, c[0x0][0x390] ;  /* 0x0000e400ff067b82 */ /* 0x000e220000000a00 */
[----:B------:R-:W-:Y:S02]  /*09a0*/  HFMA2 R8, -RZ, RZ, 1323, -4.565715789794921875e-05 ;  /* 0x652b82feff087431 */ /* 0x000fe400000001ff */
[----:B------:R-:W-:Y:S01]  /*09b0*/  IMAD.MOV.U32 R9, RZ, RZ, 0x3ff71547 ;  /* 0x3ff71547ff097424 */ /* 0x000fe200078e00ff */
[----:B------:R-:W-:Y:S01]  /*09c0*/  UMOV UR4, 0xfefa39ef ;  /* 0xfefa39ef00047882 */ /* 0x000fe20000000000 */
[----:B------:R-:W-:-:S03]  /*09d0*/  UMOV UR5, 0x3fe62e42 ;  /* 0x3fe62e4200057882 */ /* 0x000fc60000000000 */
[----:B------:R-:W1:Y:S01]  /*09e0*/  LDC R2, c[0x0][0x39c] ;  /* 0x0000e700ff027b82 */ /* 0x000e620000000800 */
[----:B0-----:R-:W5:Y:S01]  /*09f0*/  LDG.E.64 R6, desc[UR8][R6.64] ;  /* 0x0000000806067981 */ /* 0x001f62000c1e1b00 */
[----:B------:R-:W-:Y:S01]  /*0a00*/  DFMA R8, R4, -R8, 6.75539944105574400000e+15 ;  /* 0x433800000408742b */ /* 0x000fe20000000808 */
[----:B------:R-:W-:Y:S01]  /*0a10*/  BSSY.RECONVERGENT B0, `(.L_x_814) ;  /* 0x000003b000007945 */ /* 0x000fe20003800200 */
[----:B------:R-:W-:Y:S01]  /*0a20*/  DADD R18, -RZ, -R4 ;  /* 0x00000000ff127229 */ /* 0x000fe20000000904 */
[----:B-1----:R-:W-:-:S05]  /*0a30*/  IMAD R21, R3, R2, R0 ;  /* 0x0000000203157224 */ /* 0x002fca00078e0200 */
[----:B------:R-:W-:Y:S01]  /*0a40*/  DADD R10, R8, -6.75539944105574400000e+15 ;  /* 0xc3380000080a7429 */ /* 0x000fe20000000000 */
[----:B------:R-:W-:-:S03]  /*0a50*/  IMAD R18, R2, UR6, RZ ;  /* 0x0000000602127c24 */ /* 0x000fc6000f8e02ff */
[----:B------:R-:W-:Y:S01]  /*0a60*/  MOV R20, R19 ;  /* 0x0000001300147202 */ /* 0x000fe20000000f00 */
[----:B------:R-:W-:-:S03]  /*0a70*/  IMAD R19, R0, R2, R3 ;  /* 0x0000000200137224 */ /* 0x000fc600078e0203 */
[----:B------:R-:W-:Y:S01]  /*0a80*/  DFMA R12, R10, -UR4, -R4 ;  /* 0x800000040a0c7c2b */ /* 0x000fe20008000804 */
[----:B------:R-:W-:Y:S01]  /*0a90*/  UMOV UR4, 0x3b39803f ;  /* 0x3b39803f00047882 */ /* 0x000fe20000000000 */
[----:B------:R-:W-:Y:S01]  /*0aa0*/  UMOV UR5, 0x3c7abc9e ;  /* 0x3c7abc9e00057882 */ /* 0x000fe20000000000 */
[----:B------:R-:W-:-:S05]  /*0ab0*/  FSETP.GEU.AND P0, PT, |R20|, 4.1917929649353027344, PT ;  /* 0x4086232b1400780b */ /* 0x000fca0003f0e200 */
        /* <DEDUP_REMOVED lines=30> */
[C---:B------:R-:W-:Y:S02]  /*0ca0*/  DFMA R16, R10.reuse, R12, 1 ;  /* 0x3ff000000a10742b */ /* 0x040fe4000000000c */
[----:B------:R-:W0:Y:S06]  /*0cb0*/  LDC.64 R12, c[0x0][0x388] ;  /* 0x0000e200ff0c7b82 */ /* 0x000e2c0000000a00 */
        /* <DEDUP_REMOVED lines=8> */
[----:B------:R-:W-:Y:S01]  /*0d40*/  @!P1 LEA.HI R0, R8, R8, RZ, 0x1 ;  /* 0x0000000808009211 */ /* 0x000fe200078f08ff */
[----:B------:R-:W-:Y:S01]  /*0d50*/  @!P1 IMAD.MOV.U32 R4, RZ, RZ, RZ ;  /* 0x000000ffff049224 */ /* 0x000fe200078e00ff */
[----:B------:R-:W-:Y:S02]  /*0d60*/  FSEL R17, R5, RZ, !P0 ;  /* 0x000000ff05117208 */ /* 0x000fe40004000000 */
[----:B------:R-:W-:-:S04]  /*0d70*/  @!P1 SHF.R.S32.HI R3, RZ, 0x1, R0 ;  /* 0x00000001ff039819 */ /* 0x000fc80000011400 */
[----:B------:R-:W-:Y:S01]  /*0d80*/  @!P1 LEA R11, R3, R11, 0x14 ;  /* 0x0000000b030b9211 */ /* 0x000fe200078ea0ff */
[----:B------:R-:W-:-:S05]  /*0d90*/  @!P1 IMAD.IADD R8, R8, 0x1, -R3 ;  /* 0x0000000108089824 */ /* 0x000fca00078e0a03 */
[----:B------:R-:W-:-:S06]  /*0da0*/  @!P1 LEA R5, R8, 0x3ff00000, 0x14 ;  /* 0x3ff0000008059811 */ /* 0x000fcc00078ea0ff */
[----:B------:R-:W-:-:S11]  /*0db0*/  @!P1 DMUL R16, R10, R4 ;  /* 0x000000040a109228 */ /* 0x000fd60000000000 */
.L_x_815:
[----:B------:R-:W-:Y:S05]  /*0dc0*/  BSYNC.RECONVERGENT B0 ;  /* 0x0000000000007941 */ /* 0x000fea0003800200 */
.L_x_814:
[CC--:B------:R-:W-:Y:S01]  /*0dd0*/  IMAD R3, R18.reuse, R2.reuse, R19 ;  /* 0x0000000212037224 */ /* 0x0c0fe200078e0213 */
[----:B-----5:R-:W-:Y:S01]  /*0de0*/  DMUL R6, R6, R16 ;  /* 0x0000001006067228 */ /* 0x020fe20000000000 */
[----:B------:R-:W-:Y:S02]  /*0df0*/  IMAD R21, R18, R2, R21 ;  /* 0x0000000212157224 */ /* 0x000fe400078e0215 */
[----:B0-----:R-:W-:-:S04]  /*0e00*/  IMAD.WIDE.U32 R2, R3, 0x8, R12 ;  /* 0x0000000803027825 */ /* 0x001fc800078e000c */
[----:B------:R-:W-:Y:S01]  /*0e10*/  IMAD.WIDE.U32 R12, R21, 0x8, R12 ;  /* 0x00000008150c7825 */ /* 0x000fe200078e000c */
[----:B------:R-:W-:Y:S04]  /*0e20*/  STG.E.64 desc[UR8][R2.64], R6 ;  /* 0x0000000602007986 */ /* 0x000fe8000c101b08 */
[----:B------:R-:W-:Y:S01]  /*0e30*/  STG.E.64 desc[UR8][R12.64], R6 ;  /* 0x000000060c007986 */ /* 0x000fe2000c101b08 */
[----:B------:R-:W-:Y:S05]  /*0e40*/  EXIT ;  /* 0x000000000000794d */ /* 0x000fea0003800000 */
.L_x_807:
[----:B------:R-:W0:Y:S08]  /*0e50*/  LDC.64 R6, c[0x0][0x390] ;  /* 0x0000e400ff067b82 */ /* 0x000e300000000a00 */
[----:B------:R-:W1:Y:S01]  /*0e60*/  LDC.64 R8, c[0x0][0x388] ;  /* 0x0000e200ff087b82 */ /* 0x000e620000000a00 */
[----:B0-----:R-:W2:Y:S04]  /*0e70*/  LDG.E.64 R4, desc[UR8][R6.64+0x10] ;  /* 0x0000100806047981 */ /* 0x001ea8000c1e1b00 */
[----:B------:R-:W3:Y:S01]  /*0e80*/  LDG.E.64 R2, desc[UR8][R6.64] ;  /* 0x0000000806027981 */ /* 0x000ee2000c1e1b00 */
[----:B------:R-:W-:-:S04]  /*0e90*/  IMAD R11, R13, UR6, R0 ;  /* 0x000000060d0b7c24 */ /* 0x000fc8000f8e0200 */
[----:B------:R-:W-:Y:S01]  /*0ea0*/  IMAD R11, R11, R13, R0 ;  /* 0x0000000d0b0b7224 */ /* 0x000fe200078e0200 */
[----:B--2---:R-:W-:-:S08]  /*0eb0*/  DADD R4, R4, 1 ;  /* 0x3ff0000004047429 */ /* 0x004fd00000000000 */
[----:B---3--:R-:W-:Y:S01]  /*0ec0*/  DMUL R2, R2, R4 ;  /* 0x0000000402027228 */ /* 0x008fe20000000000 */
[----:B-1----:R-:W-:-:S06]  /*0ed0*/  IMAD.WIDE.U32 R4, R11, 0x8, R8 ;  /* 0x000000080b047825 */ /* 0x002fcc00078e0008 */
[----:B------:R-:W-:Y:S01]  /*0ee0*/  STG.E.64 desc[UR8][R4.64], R2 ;  /* 0x0000000204007986 */ /* 0x000fe2000c101b08 */
[----:B------:R-:W-:Y:S05]  /*0ef0*/  EXIT ;  /* 0x000000000000794d */ /* 0x000fea0003800000 */
        .weak           $__internal_5_$__cuda_sm20_dsqrt_rn_f64_mediumpath_v1
        .type           $__internal_5_$__cuda_sm20_dsqrt_rn_f64_mediumpath_v1,@function
        .size           $__internal_5_$__cuda_sm20_dsqrt_rn_f64_mediumpath_v1,(.L_x_949 - $__internal_5_$__cuda_sm20_dsqrt_rn_f64_mediumpath_v1)
$__internal_5_$__cuda_sm20_dsqrt_rn_f64_mediumpath_v1:
[----:B------:R-:W-:Y:S01]  /*0f00*/  ISETP.GE.U32.AND P0, PT, R6, -0x3400000, PT ;  /* 0xfcc000000600780c */ /* 0x000fe20003f06070 */
[----:B------:R-:W-:Y:S01]  /*0f10*/  BSSY.RECONVERGENT B1, `(.L_x_816) ;  /* 0x0000028000017945 */ /* 0x000fe20003800200 */
[----:B------:R-:W-:Y:S01]  /*0f20*/  IMAD.MOV.U32 R6, RZ, RZ, R4 ;  /* 0x000000ffff067224 */ /* 0x000fe200078e0004 */
[----:B------:R-:W-:Y:S01]  /*0f30*/  MOV R7, R5 ;  /* 0x0000000500077202 */ /* 0x000fe20000000f00 */
[----:B------:R-:W-:Y:S01]  /*0f40*/  IMAD.MOV.U32 R4, RZ, RZ, R16 ;  /* 0x000000ffff047224 */ /* 0x000fe200078e0010 */
[----:B------:R-:W-:Y:S02]  /*0f50*/  MOV R10, R12 ;  /* 0x0000000c000a7202 */ /* 0x000fe40000000f00 */
[----:B------:R-:W-:-:S06]  /*0f60*/  MOV R5, R17 ;  /* 0x0000001100057202 */ /* 0x000fcc0000000f00 */
[----:B------:R-:W-:Y:S05]  /*0f70*/  @!P0 BRA `(.L_x_817) ;  /* 0x0000000000208947 */ /* 0x000fea0003800000 */
[----:B------:R-:W-:-:S10]  /*0f80*/  DFMA.RM R4, R4, R10, R8 ;  /* 0x0000000a0404722b */ /* 0x000fd40000004008 */
[----:B------:R-:W-:-:S05]  /*0f90*/  IADD3 R8, P0, PT, R4, 0x1, RZ ;  /* 0x0000000104087810 */ /* 0x000fca0007f1e0ff */
[----:B------:R-:W-:-:S06]  /*0fa0*/  IMAD.X R9, RZ, RZ, R5, P0 ;  /* 0x000000ffff097224 */ /* 0x000fcc00000e0605 */
[----:B------:R-:W-:-:S08]  /*0fb0*/  DFMA.RP R6, -R4, R8, R6 ;  /* 0x000000080406722b */ /* 0x000fd00000008106 */
[----:B------:R-:W-:-:S06]  /*0fc0*/  DSETP.GT.AND P0, PT, R6, RZ, PT ;  /* 0x000000ff0600722a */ /* 0x000fcc0003f04000 */
[----:B------:R-:W-:Y:S02]  /*0fd0*/  FSEL R4, R8, R4, P0 ;  /* 0x0000000408047208 */ /* 0x000fe40000000000 */
[----:B------:R-:W-:Y:S01]  /*0fe0*/  FSEL R5, R9, R5, P0 ;  /* 0x0000000509057208 */ /* 0x000fe20000000000 */
[----:B------:R-:W-:Y:S06]  /*0ff0*/  BRA `(.L_x_818) ;  /* 0x0000000000647947 */ /* 0x000fec0003800000 */
.L_x_817:
[----:B------:R-:W-:-:S14]  /*1000*/  DSETP.NE.AND P0, PT, R6, RZ, PT ;  /* 0x000000ff0600722a */ /* 0x000fdc0003f05000 */
[----:B------:R-:W-:Y:S05]  /*1010*/  @!P0 BRA `(.L_x_819) ;  /* 0x0000000000588947 */ /* 0x000fea0003800000 */
[----:B------:R-:W-:-:S13]  /*1020*/  ISETP.GE.AND P0, PT, R7, RZ, PT ;  /* 0x000000ff0700720c */ /* 0x000fda0003f06270 */
[----:B------:R-:W-:Y:S01]  /*1030*/  @!P0 MOV R4, 0x0 ;  /* 0x0000000000048802 */ /* 0x000fe20000000f00 */
[----:B------:R-:W-:Y:S01]  /*1040*/  @!P0 IMAD.MOV.U32 R5, RZ, RZ, -0x80000 ;  /* 0xfff80000ff058424 */ /* 0x000fe200078e00ff */
[----:B------:R-:W-:Y:S06]  /*1050*/  @!P0 BRA `(.L_x_818) ;  /* 0x00000000004c8947 */ /* 0x000fec0003800000 */
[----:B------:R-:W-:-:S13]  /*1060*/  ISETP.GT.AND P0, PT, R7, 0x7fefffff, PT ;  /* 0x7fefffff0700780c */ /* 0x000fda0003f04270 */
[----:B------:R-:W-:Y:S05]  /*1070*/  @P0 BRA `(.L_x_819) ;  /* 0x0000000000400947 */ /* 0x000fea0003800000 */
[----:B------:R-:W-:Y:S01]  /*1080*/  DMUL R4, R6, 8.11296384146066816958e+31 ;  /* 0x4690000006047828 */ /* 0x000fe20000000000 */
[----:B------:R-:W-:Y:S01]  /*1090*/  IMAD.MOV.U32 R10, RZ, RZ, 0x0 ;  /* 0x00000000ff0a7424 */ /* 0x000fe200078e00ff */
[----:B------:R-:W-:Y:S02]  /*10a0*/  MOV R6, RZ ;  /* 0x000000ff00067202 */ /* 0x000fe40000000f00 */
[----:B------:R-:W-:Y:S02]  /*10b0*/  MOV R11, 0x3fd80000 ;  /* 0x3fd80000000b7802 */ /* 0x000fe40000000f00 */
[----:B------:R-:W0:Y:S02]  /*10c0*/  MUFU.RSQ64H R7, R5 ;  /* 0x0000000500077308 */ /* 0x000e240000001c00 */
[----:B0-----:R-:W-:-:S08]  /*10d0*/  DMUL R8, R6, R6 ;  /* 0x0000000606087228 */ /* 0x001fd00000000000 */
[----:B------:R-:W-:-:S08]  /*10e0*/  DFMA R8, R4, -R8, 1 ;  /* 0x3ff000000408742b */ /* 0x000fd00000000808 */
[----:B------:R-:W-:Y:S02]  /*10f0*/  DFMA R10, R8, R10, 0.5 ;  /* 0x3fe00000080a742b */ /* 0x000fe4000000000a */
[----:B------:R-:W-:-:S08]  /*1100*/  DMUL R8, R6, R8 ;  /* 0x0000000806087228 */ /* 0x000fd00000000000 */
[----:B------:R-:W-:-:S08]  /*1110*/  DFMA R8, R10, R8, R6 ;  /* 0x000000080a08722b */ /* 0x000fd00000000006 */
[----:B------:R-:W-:Y:S02]  /*1120*/  DMUL R6, R4, R8 ;  /* 0x0000000804067228 */ /* 0x000fe40000000000 */
[----:B------:R-:W-:-:S06]  /*1130*/  VIADD R9, R9, 0xfff00000 ;  /* 0xfff0000009097836 */ /* 0x000fcc0000000000 */
[----:B------:R-:W-:-:S08]  /*1140*/  DFMA R10, R6, -R6, R4 ;  /* 0x80000006060a722b */ /* 0x000fd00000000004 */
[----:B------:R-:W-:-:S10]  /*1150*/  DFMA R4, R8, R10, R6 ;  /* 0x0000000a0804722b */ /* 0x000fd40000000006 */
[----:B------:R-:W-:Y:S01]  /*1160*/  IADD3 R5, PT, PT, R5, -0x3500000, RZ ;  /* 0xfcb0000005057810 */ /* 0x000fe20007ffe0ff */
[----:B------:R-:W-:Y:S06]  /*1170*/  BRA `(.L_x_818) ;  /* 0x0000000000047947 */ /* 0x000fec0003800000 */
.L_x_819:
[----:B------:R-:W-:-:S11]  /*1180*/  DADD R4, R6, R6 ;  /* 0x0000000006047229 */ /* 0x000fd60000000006 */
.L_x_818:
[----:B------:R-:W-:Y:S05]  /*1190*/  BSYNC.RECONVERGENT B1 ;  /* 0x0000000000017941 */ /* 0x000fea0003800200 */
.L_x_816:
[----:B------:R-:W-:Y:S01]  /*11a0*/  MOV R7, R5 ;  /* 0x0000000500077202 */ /* 0x000fe20000000f00 */
[----:B------:R-:W-:Y:S02]  /*11b0*/  HFMA2 R5, -RZ, RZ, 0, 0 ;  /* 0x00000000ff057431 */ /* 0x000fe400000001ff */
[----:B------:R-:W-:Y:S02]  /*11c0*/  IMAD.MOV.U32 R6, RZ, RZ, R4 ;  /* 0x000000ffff067224 */ /* 0x000fe400078e0004 */
[----:B------:R-:W-:-:S04]  /*11d0*/  IMAD.MOV.U32 R4, RZ, RZ, R2 ;  /* 0x000000ffff047224 */ /* 0x000fc800078e0002 */
[----:B------:R-:W-:Y:S05]  /*11e0*/  RET.REL.NODEC R4 `(_Z25covariance_batched_kernelPdS_S_iii) ;  /* 0xffffffec04847950 */ /* 0x000fea0003c3ffff */
.L_x_820:
        /* <DEDUP_REMOVED lines=9> */
.L_x_949:


//--------------------- .text._Z25substitute_batched_kernelPdS_S_S_iii --------------------------
	.section	.text._Z25substitute_batched_kernelPdS_S_S_iii,"ax",@progbits
	.align	128
        .global         _Z25substitute_batched_kernelPdS_S_S_iii
        .type           _Z25substitute_batched_kernelPdS_S_S_iii,@function
        .size           _Z25substitute_batched_kernelPdS_S_S_iii,(.L_x_950 - _Z25substitute_batched_kernelPdS_S_S_iii)
        .other          _Z25substitute_batched_kernelPdS_S_S_iii,@"STO_CUDA_ENTRY STV_DEFAULT"
_Z25substitute_batched_kernelPdS_S_S_iii:
.text._Z25substitute_batched_kernelPdS_S_S_iii:
[----:B------:R-:W-:Y:S01]  /*0000*/  LDC R1, c[0x0][0x37c] ;  /* 0x0000df00ff017b82 */ /* 0x000fe20000000800 */
[----:B------:R-:W0:Y:S07]  /*0010*/  S2R R0, SR_TID.X ;  /* 0x0000000000007919 */ /* 0x000e2e0000002100 */
[----:B------:R-:W0:Y:S01]  /*0020*/  LDC.64 R4, c[0x0][0x3a0] ;  /* 0x0000e800ff047b82 */ /* 0x000e220000000a00 */
[----:B------:R-:W1:Y:S01]  /*0030*/  LDCU UR7, c[0x0][0x3a8] ;  /* 0x00007500ff0777ac */ /* 0x000e620008000800 */
[----:B------:R-:W1:Y:S06]  /*0040*/  S2R R8, SR_TID.Y ;  /* 0x0000000000087919 */ /* 0x000e6c0000002200 */
[----:B------:R-:W2:Y:S01]  /*0050*/  S2UR UR6, SR_CTAID.X ;  /* 0x00000000000679c3 */ /* 0x000ea20000002500 */
[----:B0-----:R-:W-:-:S04]  /*0060*/  ISETP.GT.AND P0, PT, R0, R5, PT ;  /* 0x000000050000720c */ /* 0x001fc80003f04270 */
[----:B--2---:R-:W-:-:S04]  /*0070*/  ISETP.LT.OR P0, PT, R4, UR6, P0 ;  /* 0x0000000604007c0c */ /* 0x004fc80008701670 */
[----:B-1----:R-:W-:-:S13]  /*0080*/  ISETP.GT.OR P0, PT, R8, UR7, P0 ;  /* 0x0000000708007c0c */ /* 0x002fda0008704670 */
[----:B------:R-:W-:Y:S05]  /*0090*/  @P0 EXIT ;  /* 0x000000000000094d */ /* 0x000fea0003800000 */
[----:B------:R-:W0:Y:S01]  /*00a0*/  LDC.64 R2, c[0x0][0x380] ;  /* 0x0000e000ff027b82 */ /* 0x000e220000000a00 */
[----:B------:R-:W1:Y:S01]  /*00b0*/  LDCU.64 UR4, c[0x0][0x358] ;  /* 0x00006b00ff0477ac */ /* 0x000e620008000a00 */
[----:B------:R-:W-:-:S06]  /*00c0*/  IMAD R5, R5, UR6, R0 ;  /* 0x0000000605057c24 */ /* 0x000fcc000f8e0200 */
[----:B------:R-:W2:Y:S01]  /*00d0*/  LDC.64 R6, c[0x0][0x388] ;  /* 0x0000e200ff067b82 */ /* 0x000ea20000000a00 */
[----:B0-----:R-:W-:-:S06]  /*00e0*/  IMAD.WIDE.U32 R2, R5, 0x8, R2 ;  /* 0x0000000805027825 */ /* 0x001fcc00078e0002 */
[----:B-1----:R-:W3:Y:S01]  /*00f0*/  LDG.E.64 R2, desc[UR4][R2.64] ;  /* 0x0000000402027981 */ /* 0x002ee2000c1e1b00 */
[----:B------:R-:W0:Y:S03]  /*0100*/  LDC.64 R4, c[0x0][0x398] ;  /* 0x0000e600ff047b82 */ /* 0x000e260000000a00 */
[----:B0-----:R-:W4:Y:S01]  /*0110*/  LDG.E.64 R4, desc[UR4][R4.64+0x8] ;  /* 0x0000080404047981 */ /* 0x001f22000c1e1b00 */
[----:B---3--:R-:W0:Y:S02]  /*0120*/  F2I.F64.TRUNC R9, R2 ;  /* 0x0000000200097311 */ /* 0x008e24000030d100 */
[----:B0-----:R-:W-:-:S04]  /*0130*/  VIADD R9, R9, 0xffffffff ;  /* 0xffffffff09097836 */ /* 0x001fc80000000000 */
[----:B------:R-:W-:-:S04]  /*0140*/  IMAD R9, R9, UR7, R8 ;  /* 0x0000000709097c24 */ /* 0x000fc8000f8e0208 */
[----:B--2---:R-:W-:-:S06]  /*0150*/  IMAD.WIDE R6, R9, 0x8, R6 ;  /* 0x0000000809067825 */ /* 0x004fcc00078e0206 */
[----:B------:R-:W2:Y:S01]  /*0160*/  LDG.E.64 R6, desc[UR4][R6.64] ;  /* 0x0000000406067981 */ /* 0x000ea2000c1e1b00 */
[----:B----4-:R-:W0:Y:S01]  /*0170*/  MUFU.RCP64H R11, R5 ;  /* 0x00000005000b7308 */ /* 0x010e220000001800 */
[----:B------:R-:W-:Y:S01]  /*0180*/  IMAD.MOV.U32 R10, RZ, RZ, 0x1 ;  /* 0x00000001ff0a7424 */ /* 0x000fe200078e00ff */
        /* <DEDUP_REMOVED lines=13> */
[----:B------:R-:W-:-:S07]  /*0260*/  MOV R12, 0x280 ;  /* 0x00000280000c7802 */ /* 0x000fce0000000f00 */
[----:B------:R-:W-:Y:S05]  /*0270*/  CALL.REL.NOINC `($__internal_6_$__cuda_sm20_div_rn_f64_full) ;  /* 0x00000000002c7944 */ /* 0x000fea0003c00000 */
.L_x_822:
[----:B------:R-:W-:Y:S05]  /*0280*/  BSYNC.RECONVERGENT B0 ;  /* 0x0000000000007941 */ /* 0x000fea0003800200 */
.L_x_821:
[----:B------:R-:W0:Y:S01]  /*0290*/  LDC R7, c[0x0][0x3a4] ;  /* 0x0000e900ff077b82 */ /* 0x000e220000000800 */
[----:B------:R-:W1:Y:S01]  /*02a0*/  LDCU UR7, c[0x0][0x3a8] ;  /* 0x00007500ff0777ac */ /* 0x000e620008000800 */
[----:B------:R-:W-:-:S06]  /*02b0*/  LOP3.LUT R0, RZ, R0, RZ, 0x33, !PT ;  /* 0x00000000ff007212 */ /* 0x000fcc00078e33ff */
[----:B------:R-:W2:Y:S01]  /*02c0*/  LDC.64 R4, c[0x0][0x390] ;  /* 0x0000e400ff047b82 */ /* 0x000ea20000000a00 */
[----:B0-----:R-:W-:-:S04]  /*02d0*/  IMAD.IADD R0, R0, 0x1, R7 ;  /* 0x0000000100007824 */ /* 0x001fc800078e0207 */
[----:B------:R-:W-:-:S04]  /*02e0*/  IMAD R7, R7, UR6, R0 ;  /* 0x0000000607077c24 */ /* 0x000fc8000f8e0200 */
[----:B-1----:R-:W-:-:S04]  /*02f0*/  IMAD R7, R7, UR7, R8 ;  /* 0x0000000707077c24 */ /* 0x002fc8000f8e0208 */
[----:B--2---:R-:W-:-:S05]  /*0300*/  IMAD.WIDE R4, R7, 0x8, R4 ;  /* 0x0000000807047825 */ /* 0x004fca00078e0204 */
[----:B------:R-:W-:Y:S01]  /*0310*/  STG.E.64 desc[UR4][R4.64], R2 ;  /* 0x0000000204007986 */ /* 0x000fe2000c101b04 */
[----:B------:R-:W-:Y:S05]  /*0320*/  EXIT ;  /* 0x000000000000794d */ /* 0x000fea0003800000 */
        .weak           $__internal_6_$__cuda_sm20_div_rn_f64_full
        .type           $__internal_6_$__cuda_sm20_div_rn_f64_full,@function
        .size           $__internal_6_$__cuda_sm20_div_rn_f64_full,(.L_x_950 - $__internal_6_$__cuda_sm20_div_rn_f64_full)
$__internal_6_$__cuda_sm20_div_rn_f64_full:
[C---:B------:R-:W-:Y:S01]  /*0330*/  FSETP.GEU.AND P0, PT, |R5|.reuse, 1.469367938527859385e-39, PT ;  /* 0x001000000500780b */ /* 0x040fe20003f0e200 */
[----:B------:R-:W-:Y:S01]  /*0340*/  IMAD.MOV.U32 R10, RZ, RZ, 0x1 ;  /* 0x00000001ff0a7424 */ /* 0x000fe200078e00ff */
[----:B------:R-:W-:Y:S01]  /*0350*/  LOP3.LUT R2, R5, 0x800fffff, RZ, 0xc0, !PT ;  /* 0x800fffff05027812 */ /* 0x000fe200078ec0ff */
[----:B------:R-:W-:Y:S01]  /*0360*/  IMAD.MOV.U32 R13, RZ, RZ, 0x1ca00000 ;  /* 0x1ca00000ff0d7424 */ /* 0x000fe200078e00ff */
[C---:B------:R-:W-:Y:S01]  /*0370*/  FSETP.GEU.AND P2, PT, |R7|.reuse, 1.469367938527859385e-39, PT ;  /* 0x001000000700780b */ /* 0x040fe20003f4e200 */
[----:B------:R-:W-:Y:S01]  /*0380*/  BSSY.RECONVERGENT B1, `(.L_x_823) ;  /* 0x0000053000017945 */ /* 0x000fe20003800200 */
[----:B------:R-:W-:Y:S01]  /*0390*/  LOP3.LUT R3, R2, 0x3ff00000, RZ, 0xfc, !PT ;  /* 0x3ff0000002037812 */ /* 0x000fe200078efcff */
[----:B------:R-:W-:Y:S01]  /*03a0*/  IMAD.MOV.U32 R2, RZ, RZ, R4 ;  /* 0x000000ffff027224 */ /* 0x000fe200078e0004 */
[----:B------:R-:W-:-:S05]  /*03b0*/  LOP3.LUT R9, R7, 0x7ff00000, RZ, 0xc0, !PT ;  /* 0x7ff0000007097812 */ /* 0x000fca00078ec0ff */
[----:B------:R-:W-:-:S04]  /*03c0*/  @!P0 DMUL R2, R4, 8.98846567431157953865e+307 ;  /* 0x7fe0000004028828 */ /* 0x000fc80000000000 */
[----:B------:R-:W-:Y:S02]  /*03d0*/  @!P2 LOP3.LUT R18, R5, 0x7ff00000, RZ, 0xc0, !PT ;  /* 0x7ff000000512a812 */ /* 0x000fe400078ec0ff */
[----:B------:R-:W0:Y:S02]  /*03e0*/  MUFU.RCP64H R11, R3 ;  /* 0x00000003000b7308 */ /* 0x000e240000001800 */
[----:B------:R-:W-:Y:S01]  /*03f0*/  @!P2 ISETP.GE.U32.AND P3, PT, R9, R18, PT ;  /* 0x000000120900a20c */ /* 0x000fe20003f66070 */
[----:B------:R-:W-:Y:S01]  /*0400*/  @!P2 IMAD.MOV.U32 R18, RZ, RZ, RZ ;  /* 0x000000ffff12a224 */ /* 0x000fe200078e00ff */
[----:B0-----:R-:W-:-:S08]  /*0410*/  DFMA R14, R10, -R2, 1 ;  /* 0x3ff000000a0e742b */ /* 0x001fd00000000802 */
[----:B------:R-:W-:Y:S01]  /*0420*/  DFMA R16, R14, R14, R14 ;  /* 0x0000000e0e10722b */ /* 0x000fe2000000000e */
[----:B------:R-:W-:Y:S02]  /*0430*/  LOP3.LUT R14, R5, 0x7ff00000, RZ, 0xc0, !PT ;  /* 0x7ff00000050e7812 */ /* 0x000fe400078ec0ff */
[----:B------:R-:W-:Y:S02]  /*0440*/  @!P2 SEL R15, R13, 0x63400000, !P3 ;  /* 0x634000000d0fa807 */ /* 0x000fe40005800000 */
[----:B------:R-:W-:-:S03]  /*0450*/  ISETP.GE.U32.AND P1, PT, R9, R14, PT ;  /* 0x0000000e0900720c */ /* 0x000fc60003f26070 */
[----:B------:R-:W-:Y:S01]  /*0460*/  DFMA R16, R10, R16, R10 ;  /* 0x000000100a10722b */ /* 0x000fe2000000000a */
[--C-:B------:R-:W-:Y:S01]  /*0470*/  @!P2 LOP3.LUT R15, R15, 0x80000000, R7.reuse, 0xf8, !PT ;  /* 0x800000000f0fa812 */ /* 0x100fe200078ef807 */
[----:B------:R-:W-:Y:S01]  /*0480*/  IMAD.MOV.U32 R10, RZ, RZ, R6 ;  /* 0x000000ffff0a7224 */ /* 0x000fe200078e0006 */
[----:B------:R-:W-:Y:S02]  /*0490*/  SEL R11, R13, 0x63400000, !P1 ;  /* 0x634000000d0b7807 */ /* 0x000fe40004800000 */
[----:B------:R-:W-:Y:S02]  /*04a0*/  @!P2 LOP3.LUT R19, R15, 0x100000, RZ, 0xfc, !PT ;  /* 0x001000000f13a812 */ /* 0x000fe400078efcff */
[----:B------:R-:W-:Y:S01]  /*04b0*/  LOP3.LUT R11, R11, 0x800fffff, R7, 0xf8, !PT ;  /* 0x800fffff0b0b7812 */ /* 0x000fe200078ef807 */
[----:B------:R-:W-:-:S05]  /*04c0*/  DFMA R20, R16, -R2, 1 ;  /* 0x3ff000001014742b */ /* 0x000fca0000000802 */
[----:B------:R-:W-:-:S03]  /*04d0*/  @!P2 DFMA R10, R10, 2, -R18 ;  /* 0x400000000a0aa82b */ /* 0x000fc60000000812 */
[----:B------:R-:W-:Y:S01]  /*04e0*/  DFMA R16, R16, R20, R16 ;  /* 0x000000141010722b */ /* 0x000fe20000000010 */
[----:B------:R-:W-:Y:S02]  /*04f0*/  IMAD.MOV.U32 R21, RZ, RZ, R9 ;  /* 0x000000ffff157224 */ /* 0x000fe400078e0009 */
[----:B------:R-:W-:Y:S01]  /*0500*/  IMAD.MOV.U32 R20, RZ, RZ, R14 ;  /* 0x000000ffff147224 */ /* 0x000fe200078e000e */
[----:B------:R-:W-:-:S03]  /*0510*/  @!P0 LOP3.LUT R20, R3, 0x7ff00000, RZ, 0xc0, !PT ;  /* 0x7ff0000003148812 */ /* 0x000fc600078ec0ff */
[----:B------:R-:W-:Y:S01]  /*0520*/  @!P2 LOP3.LUT R21, R11, 0x7ff00000, RZ, 0xc0, !PT ;  /* 0x7ff000000b15a812 */ /* 0x000fe200078ec0ff */
[----:B------:R-:W-:Y:S01]  /*0530*/  DMUL R18, R16, R10 ;  /* 0x0000000a10127228 */ /* 0x000fe20000000000 */
[----:B------:R-:W-:-:S03]  /*0540*/  VIADD R23, R20, 0xffffffff ;  /* 0xffffffff14177836 */ /* 0x000fc60000000000 */
[----:B------:R-:W-:-:S04]  /*0550*/  VIADD R22, R21, 0xffffffff ;  /* 0xffffffff15167836 */ /* 0x000fc80000000000 */
[----:B------:R-:W-:Y:S01]  /*0560*/  DFMA R14, R18, -R2, R10 ;  /* 0x80000002120e722b */ /* 0x000fe2000000000a */
[----:B------:R-:W-:-:S04]  /*0570*/  ISETP.GT.U32.AND P0, PT, R22, 0x7feffffe, PT ;  /* 0x7feffffe1600780c */ /* 0x000fc80003f04070 */
[----:B------:R-:W-:-:S03]  /*0580*/  ISETP.GT.U32.OR P0, PT, R23, 0x7feffffe, P0 ;  /* 0x7feffffe1700780c */ /* 0x000fc60000704470 */
[----:B------:R-:W-:-:S10]  /*0590*/  DFMA R14, R16, R14, R18 ;  /* 0x0000000e100e722b */ /* 0x000fd40000000012 */
[----:B------:R-:W-:Y:S05]  /*05a0*/  @P0 BRA `(.L_x_824) ;  /* 0x00000000006c0947 */ /* 0x000fea0003800000 */
[----:B------:R-:W-:-:S04]  /*05b0*/  LOP3.LUT R16, R5, 0x7ff00000, RZ, 0xc0, !PT ;  /* 0x7ff0000005107812 */ /* 0x000fc800078ec0ff */
[CC--:B------:R-:W-:Y:S02]  /*05c0*/  VIADDMNMX R6, R9.reuse, -R16.reuse, 0xb9600000, !PT ;  /* 0xb960000009067446 */ /* 0x0c0fe40007800910 */
[----:B------:R-:W-:Y:S02]  /*05d0*/  ISETP.GE.U32.AND P0, PT, R9, R16, PT ;  /* 0x000000100900720c */ /* 0x000fe40003f06070 */
[----:B------:R-:W-:Y:S02]  /*05e0*/  VIMNMX R6, PT, PT, R6, 0x46a00000, PT ;  /* 0x46a0000006067848 */ /* 0x000fe40003fe0100 */
[----:B------:R-:W-:-:S05]  /*05f0*/  SEL R9, R13, 0x63400000, !P0 ;  /* 0x634000000d097807 */ /* 0x000fca0004000000 */
[----:B------:R-:W-:Y:S02]  /*0600*/  IMAD.IADD R9, R6, 0x1, -R9 ;  /* 0x0000000106097824 */ /* 0x000fe400078e0a09 */
[----:B------:R-:W-:Y:S02]  /*0610*/  IMAD.MOV.U32 R6, RZ, RZ, RZ ;  /* 0x000000ffff067224 */ /* 0x000fe400078e00ff */
[----:B------:R-:W-:-:S06]  /*0620*/  VIADD R7, R9, 0x7fe00000 ;  /* 0x7fe0000009077836 */ /* 0x000fcc0000000000 */
[----:B------:R-:W-:-:S10]  /*0630*/  DMUL R16, R14, R6 ;  /* 0x000000060e107228 */ /* 0x000fd40000000000 */
[----:B------:R-:W-:-:S13]  /*0640*/  FSETP.GTU.AND P0, PT, |R17|, 1.469367938527859385e-39, PT ;  /* 0x001000001100780b */ /* 0x000fda0003f0c200 */
[----:B------:R-:W-:Y:S05]  /*0650*/  @P0 BRA `(.L_x_825) ;  /* 0x0000000000940947 */ /* 0x000fea0003800000 */
[----:B------:R-:W-:Y:S01]  /*0660*/  DFMA R2, R14, -R2, R10 ;  /* 0x800000020e02722b */ /* 0x000fe2000000000a */
[----:B------:R-:W-:-:S09]  /*0670*/  IMAD.MOV.U32 R6, RZ, RZ, RZ ;  /* 0x000000ffff067224 */ /* 0x000fd200078e00ff */
        /* <DEDUP_REMOVED lines=14> */
.L_x_824:
[----:B------:R-:W-:-:S14]  /*0760*/  DSETP.NAN.AND P0, PT, R6, R6, PT ;  /* 0x000000060600722a */ /* 0x000fdc0003f08000 */
[----:B------:R-:W-:Y:S05]  /*0770*/  @P0 BRA `(.L_x_826) ;  /* 0x0000000000440947 */ /* 0x000fea0003800000 */
[----:B------:R-:W-:-:S14]  /*0780*/  DSETP.NAN.AND P0, PT, R4, R4, PT ;  /* 0x000000040400722a */ /* 0x000fdc0003f08000 */
[----:B------:R-:W-:Y:S05]  /*0790*/  @P0 BRA `(.L_x_827) ;  /* 0x0000000000300947 */ /* 0x000fea0003800000 */
[----:B------:R-:W-:Y:S01]  /*07a0*/  ISETP.NE.AND P0, PT, R21, R20, PT ;  /* 0x000000141500720c */ /* 0x000fe20003f05270 */
[----:B------:R-:W-:Y:S02]  /*07b0*/  IMAD.MOV.U32 R16, RZ, RZ, 0x0 ;  /* 0x00000000ff107424 */ /* 0x000fe400078e00ff */
[----:B------:R-:W-:-:S10]  /*07c0*/  IMAD.MOV.U32 R17, RZ, RZ, -0x80000 ;  /* 0xfff80000ff117424 */ /* 0x000fd400078e00ff */
[----:B------:R-:W-:Y:S05]  /*07d0*/  @!P0 BRA `(.L_x_825) ;  /* 0x0000000000348947 */ /* 0x000fea0003800000 */
[----:B------:R-:W-:Y:S02]  /*07e0*/  ISETP.NE.AND P0, PT, R21, 0x7ff00000, PT ;  /* 0x7ff000001500780c */ /* 0x000fe40003f05270 */
[----:B------:R-:W-:Y:S02]  /*07f0*/  LOP3.LUT R17, R7, 0x80000000, R5, 0x48, !PT ;  /* 0x8000000007117812 */ /* 0x000fe400078e4805 */
[----:B------:R-:W-:-:S13]  /*0800*/  ISETP.EQ.OR P0, PT, R20, RZ, !P0 ;  /* 0x000000ff1400720c */ /* 0x000fda0004702670 */
[----:B------:R-:W-:Y:S01]  /*0810*/  @P0 LOP3.LUT R2, R17, 0x7ff00000, RZ, 0xfc, !PT ;  /* 0x7ff0000011020812 */ /* 0x000fe200078efcff */
[----:B------:R-:W-:Y:S02]  /*0820*/  @!P0 IMAD.MOV.U32 R16, RZ, RZ, RZ ;  /* 0x000000ffff108224 */ /* 0x000fe400078e00ff */
[----:B------:R-:W-:Y:S02]  /*0830*/  @P0 IMAD.MOV.U32 R16, RZ, RZ, RZ ;  /* 0x000000ffff100224 */ /* 0x000fe400078e00ff */
[----:B------:R-:W-:Y:S01]  /*0840*/  @P0 IMAD.MOV.U32 R17, RZ, RZ, R2 ;  /* 0x000000ffff110224 */ /* 0x000fe200078e0002 */
[----:B------:R-:W-:Y:S06]  /*0850*/  BRA `(.L_x_825) ;  /* 0x0000000000147947 */ /* 0x000fec0003800000 */
.L_x_827:
[----:B------:R-:W-:Y:S01]  /*0860*/  LOP3.LUT R17, R5, 0x80000, RZ, 0xfc, !PT ;  /* 0x0008000005117812 */ /* 0x000fe200078efcff */
[----:B------:R-:W-:Y:S01]  /*0870*/  IMAD.MOV.U32 R16, RZ, RZ, R4 ;  /* 0x000000ffff107224 */ /* 0x000fe200078e0004 */
[----:B------:R-:W-:Y:S06]  /*0880*/  BRA `(.L_x_825) ;  /* 0x0000000000087947 */ /* 0x000fec0003800000 */
.L_x_826:
[----:B------:R-:W-:Y:S01]  /*0890*/  LOP3.LUT R17, R7, 0x80000, RZ, 0xfc, !PT ;  /* 0x0008000007117812 */ /* 0x000fe200078efcff */
[----:B------:R-:W-:-:S07]  /*08a0*/  IMAD.MOV.U32 R16, RZ, RZ, R6 ;  /* 0x000000ffff107224 */ /* 0x000fce00078e0006 */
.L_x_825:
[----:B------:R-:W-:Y:S05]  /*08b0*/  BSYNC.RECONVERGENT B1 ;  /* 0x0000000000017941 */ /* 0x000fea0003800200 */
.L_x_823:
[----:B------:R-:W-:Y:S02]  /*08c0*/  IMAD.MOV.U32 R13, RZ, RZ, 0x0 ;  /* 0x00000000ff0d7424 */ /* 0x000fe400078e00ff */
[----:B------:R-:W-:Y:S02]  /*08d0*/  IMAD.MOV.U32 R2, RZ, RZ, R16 ;  /* 0x000000ffff027224 */ /* 0x000fe400078e0010 */
[----:B------:R-:W-:Y:S01]  /*08e0*/  IMAD.MOV.U32 R3, RZ, RZ, R17 ;  /* 0x000000ffff037224 */ /* 0x000fe200078e0011 */
[----:B------:R-:W-:Y:S06]  /*08f0*/  RET.REL.NODEC R12 `(_Z25substitute_batched_kernelPdS_S_S_iii) ;  /* 0xfffffff40cc07950 */ /* 0x000fec0003c3ffff */
.L_x_828:
        /* <DEDUP_REMOVED lines=16> */
.L_x_950:


//--------------------- .text._Z21call_vecchia_Linv_gpuPdS_dddS_S_iiii --------------------------
	.section	.text._Z21call_vecchia_Linv_gpuPdS_dddS_S_iiii,"ax",@progbits
	.align	128
        .global         _Z21call_vecchia_Linv_gpuPdS_dddS_S_iiii
        .type           _Z21call_vecchia_Linv_gpuPdS_dddS_S_iiii,@function
        .size           _Z21call_vecchia_Linv_gpuPdS_dddS_S_iiii,(.L_x_952 - _Z21call_vecchia_Linv_gpuPdS_dddS_S_iiii)
        .other          _Z21call_vecchia_Linv_gpuPdS_dddS_S_iiii,@"STO_CUDA_ENTRY STV_DEFAULT"
_Z21call_vecchia_Linv_gpuPdS_dddS_S_iiii:
.text._Z21call_vecchia_Linv_gpuPdS_dddS_S_iiii:
[----:B------:R-:W0:Y:S01]  /*0000*/  LDC R1, c[0x0][0x37c] ;  /* 0x0000df00ff017b82 */ /* 0x000e220000000800 */
[----:B------:R-:W1:Y:S07]  /*0010*/  S2R R0, SR_TID.X ;  /* 0x0000000000007919 */ /* 0x000e6e0000002100 */
[----:B------:R-:W1:Y:S01]  /*0020*/  S2UR UR4, SR_CTAID.X ;  /* 0x00000000000479c3 */ /* 0x000e620000002500 */
[----:B------:R-:W2:Y:S01]  /*0030*/  LDCU UR5, c[0x0][0x3c4] ;  /* 0x00007880ff0577ac */ /* 0x000ea20008000800 */
[----:B0-----:R-:W-:-:S05]  /*0040*/  VIADD R1, R1, 0xffffab80 ;  /* 0xffffab8001017836 */ /* 0x001fca0000000000 */
[----:B------:R-:W-:Y:S01]  /*0050*/  R2UR UR7, R1 ;  /* 0x00000000010772ca */ /* 0x000fe200000e0000 */
[----:B------:R-:W1:Y:S08]  /*0060*/  LDC R3, c[0x0][0x360] ;  /* 0x0000d800ff037b82 */ /* 0x000e700000000800 */
[----:B------:R-:W0:Y:S01]  /*0070*/  LDC.64 R4, c[0x0][0x3b8] ;  /* 0x0000ee00ff047b82 */ /* 0x000e220000000a00 */
[----:B-1----:R-:W-:-:S05]  /*0080*/  IMAD R3, R3, UR4, R0 ;  /* 0x0000000403037c24 */ /* 0x002fca000f8e0200 */
[----:B--2---:R-:W-:Y:S01]  /*0090*/  ISETP.GE.AND P0, PT, R3, UR5, PT ;  /* 0x0000000503007c0c */ /* 0x004fe2000bf06270 */
[----:B0-----:R-:W-:-:S03]  /*00a0*/  VIADD R2, R5, 0xffffffff ;  /* 0xffffffff05027836 */ /* 0x001fc60000000000 */
[----:B------:R-:W-:-:S04]  /*00b0*/  ISETP.GE.OR P0, PT, R3, R4, !P0 ;  /* 0x000000040300720c */ /* 0x000fc80004706670 */
[----:B------:R-:W-:-:S13]  /*00c0*/  ISETP.GT.U32.OR P0, PT, R2, 0x32, P0 ;  /* 0x000000320200780c */ /* 0x000fda0000704470 */
[----:B------:R-:W-:Y:S05]  /*00d0*/  @P0 EXIT ;  /* 0x000000000000094d */ /* 0x000fea0003800000 */
[----:B------:R-:W0:Y:S01]  /*00e0*/  LDCU UR8, c[0x0][0x3c0] ;  /* 0x00007800ff0877ac */ /* 0x000e220008000800 */
[----:B------:R-:W1:Y:S01]  /*00f0*/  LDCU.64 UR12, c[0x0][0x358] ;  /* 0x00006b00ff0c77ac */ /* 0x000e620008000a00 */
[----:B0-----:R-:W-:-:S09]  /*0100*/  UISETP.GE.AND UP0, UPT, UR8, 0x1, UPT ;  /* 0x000000010800788c */ /* 0x001fd2000bf06270 */
[----:B-1----:R-:W-:Y:S05]  /*0110*/  BRA.U !UP0, `(.L_x_829) ;  /* 0x0000001908e87547 */ /* 0x002fea000b800000 */
[----:B------:R-:W-:Y:S01]  /*0120*/  ULOP3.LUT UR6, UR8, 0x7, URZ, 0xc0, !UPT ;  /* 0x0000000708067892 */ /* 0x000fe2000f8ec0ff */
[----:B------:R-:W-:-:S11]  /*0130*/  UMOV UR4, URZ ;  /* 0x000000ff00047c82 */ /* 0x000fd60008000000 */
.L_x_865:
[----:B0-----:R-:W0:Y:S01]  /*0140*/  LDC R4, c[0x0][0x3bc] ;  /* 0x0000ef00ff047b82 */ /* 0x001e220000000800 */
[----:B-1----:R-:W1:Y:S07]  /*0150*/  LDCU UR8, c[0x0][0x3c0] ;  /* 0x00007800ff0877ac */ /* 0x002e6e0008000800 */
[----:B--2---:R-:W2:Y:S01]  /*0160*/  LDC.64 R6, c[0x0][0x388] ;  /* 0x0000e200ff067b82 */ /* 0x004ea20000000a00 */
[----:B0-----:R-:W-:-:S04]  /*0170*/  IMAD R5, R3, R4, UR4 ;  /* 0x0000000403057e24 */ /* 0x001fc8000f8e0204 */
[----:B--2---:R-:W-:-:S06]  /*0180*/  IMAD.WIDE R6, R5, 0x8, R6 ;  /* 0x0000000805067825 */ /* 0x004fcc00078e0206 */
[----:B------:R-:W2:Y:S01]  /*0190*/  LDG.E.64 R6, desc[UR12][R6.64] ;  /* 0x0000000c06067981 */ /* 0x000ea2000c1e1b00 */
[----:B-1----:R-:W-:Y:S01]  /*01a0*/  UISETP.GE.U32.AND UP0, UPT, UR8, 0x8, UPT ;  /* 0x000000080800788c */ /* 0x002fe2000bf06070 */
[----:B------:R-:W-:Y:S01]  /*01b0*/  IMAD.MOV.U32 R18, RZ, RZ, RZ ;  /* 0x000000ffff127224 */ /* 0x000fe200078e00ff */
[----:B------:R-:W-:Y:S02]  /*01c0*/  ULOP3.LUT UR5, URZ, UR4, URZ, 0x33, !UPT ;  /* 0x00000004ff057292 */ /* 0x000fe4000f8e33ff */
[----:B------:R-:W-:-:S06]  /*01d0*/  UIADD3 UR4, UPT, UPT, UR4, 0x1, URZ ;  /* 0x0000000104047890 */ /* 0x000fcc000fffe0ff */
[C---:B------:R-:W-:Y:S01]  /*01e0*/  ISETP.NE.AND P1, PT, R4.reuse, UR4, PT ;  /* 0x0000000404007c0c */ /* 0x040fe2000bf25270 */
[----:B------:R-:W-:Y:S01]  /*01f0*/  VIADD R4, R4, UR5 ;  /* 0x0000000504047c36 */ /* 0x000fe20008000000 */
[----:B--2---:R-:W0:Y:S02]  /*0200*/  F2I.F64.TRUNC R5, R6 ;  /* 0x0000000600057311 */ /* 0x004e24000030d100 */
[----:B0-----:R-:W-:Y:S01]  /*0210*/  IADD3 R5, PT, PT, R5, -0x1, RZ ;  /* 0xffffffff05057810 */ /* 0x001fe20007ffe0ff */
[----:B------:R-:W-:Y:S08]  /*0220*/  BRA.U !UP0, `(.L_x_830) ;  /* 0x0000000d083c7547 */ /* 0x000ff0000b800000 */
[----:B------:R-:W0:Y:S01]  /*0230*/  LDC R31, c[0x0][0x3c0] ;  /* 0x0000f000ff1f7b82 */ /* 0x000e220000000800 */
[----:B------:R-:W1:Y:S01]  /*0240*/  LDCU UR10, c[0x0][0x39c] ;  /* 0x00007380ff0a77ac */ /* 0x000e620008000800 */
[----:B------:R-:W2:Y:S06]  /*0250*/  LDCU UR8, c[0x0][0x3c0] ;  /* 0x00007800ff0877ac */ /* 0x000eac0008000800 */
[----:B------:R-:W3:Y:S01]  /*0260*/  LDC.64 R20, c[0x0][0x398] ;  /* 0x0000e600ff147b82 */ /* 0x000ee20000000a00 */
[----:B------:R-:W-:-:S07]  /*0270*/  UMOV UR5, URZ ;  /* 0x000000ff00057c82 */ /* 0x000fce0008000000 */
[----:B------:R-:W4:Y:S02]  /*0280*/  LDC.64 R18, c[0x0][0x380] ;  /* 0x0000e000ff127b82 */ /* 0x000f240000000a00 */
.L_x_847:
[----:B0-----:R-:W-:-:S04]  /*0290*/  IMAD R17, R5, R31, UR5 ;  /* 0x0000000505117e24 */ /* 0x001fc8000f8e021f */
[----:B----4-:R-:W-:-:S05]  /*02a0*/  IMAD.WIDE R16, R17, 0x8, R18 ;  /* 0x0000000811107825 */ /* 0x010fca00078e0212 */
[----:B------:R-:W4:Y:S01]  /*02b0*/  LDG.E.64 R10, desc[UR12][R16.64] ;  /* 0x0000000c100a7981 */ /* 0x000f22000c1e1b00 */
[----:B-1----:R-:W3:Y:S01]  /*02c0*/  MUFU.RCP64H R7, UR10 ;  /* 0x0000000a00077d08 */ /* 0x002ee20008001800 */
[----:B------:R-:W-:Y:S01]  /*02d0*/  IMAD.MOV.U32 R6, RZ, RZ, 0x1 ;  /* 0x00000001ff067424 */ /* 0x000fe200078e00ff */
[----:B------:R-:W-:Y:S05]  /*02e0*/  BSSY.RECONVERGENT B1, `(.L_x_831) ;  /* 0x0000014000017945 */ /* 0x000fea0003800200 */
[----:B---3--:R-:W-:-:S08]  /*02f0*/  DFMA R8, R6, -R20, 1 ;  /* 0x3ff000000608742b */ /* 0x008fd00000000814 */
[----:B------:R-:W-:-:S08]  /*0300*/  DFMA R8, R8, R8, R8 ;  /* 0x000000080808722b */ /* 0x000fd00000000008 */
[----:B------:R-:W-:-:S08]  /*0310*/  DFMA R8, R6, R8, R6 ;  /* 0x000000080608722b */ /* 0x000fd00000000006 */
[----:B------:R-:W-:-:S08]  /*0320*/  DFMA R6, R8, -R20, 1 ;  /* 0x3ff000000806742b */ /* 0x000fd00000000814 */
[----:B------:R-:W-:-:S08]  /*0330*/  DFMA R6, R8, R6, R8 ;  /* 0x000000060806722b */ /* 0x000fd00000000008 */
[----:B----4-:R-:W-:Y:S01]  /*0340*/  DMUL R8, R10, R6 ;  /* 0x000000060a087228 */ /* 0x010fe20000000000 */
[----:B------:R-:W-:-:S07]  /*0350*/  FSETP.GEU.AND P2, PT, |R11|, 6.5827683646048100446e-37, PT ;  /* 0x036000000b00780b */ /* 0x000fce0003f4e200 */
[----:B------:R-:W-:-:S08]  /*0360*/  DFMA R12, R8, -R20, R10 ;  /* 0x80000014080c722b */ /* 0x000fd0000000000a */
[----:B------:R-:W-:-:S10]  /*0370*/  DFMA R6, R6, R12, R8 ;  /* 0x0000000c0606722b */ /* 0x000fd40000000008 */
[----:B------:R-:W-:-:S05]  /*0380*/  FFMA R0, RZ, UR10, R7 ;  /* 0x0000000aff007c23 */ /* 0x000fca0008000007 */
[----:B------:R-:W-:-:S13]  /*0390*/  FSETP.GT.AND P0, PT, |R0|, 1.469367938527859385e-39, PT ;  /* 0x001000000000780b */ /* 0x000fda0003f04200 */
[----:B------:R-:W-:Y:S05]  /*03a0*/  @P0 BRA P2, `(.L_x_832) ;  /* 0x00000000001c0947 */ /* 0x000fea0001000000 */
[----:B------:R-:W0:Y:S01]  /*03b0*/  LDCU.64 UR14, c[0x0][0x398] ;  /* 0x00007300ff0e77ac */ /* 0x000e220008000a00 */
[----:B------:R-:W-:Y:S01]  /*03c0*/  MOV R0, 0x400 ;  /* 0x0000040000007802 */ /* 0x000fe20000000f00 */
[----:B0-----:R-:W-:Y:S02]  /*03d0*/  IMAD.U32 R12, RZ, RZ, UR14 ;  /* 0x0000000eff0c7e24 */ /* 0x001fe4000f8e00ff */
[----:B------:R-:W-:-:S07]  /*03e0*/  IMAD.U32 R13, RZ, RZ, UR15 ;  /* 0x0000000fff0d7e24 */ /* 0x000fce000f8e00ff */
[----:B--2---:R-:W-:Y:S05]  /*03f0*/  CALL.REL.NOINC `($__internal_7_$__cuda_sm20_div_rn_f64_full) ;  /* 0x0000006400bc7944 */ /* 0x004fea0003c00000 */
[----:B------:R-:W-:Y:S01]  /*0400*/  IMAD.MOV.U32 R6, RZ, RZ, R8 ;  /* 0x000000ffff067224 */ /* 0x000fe200078e0008 */
[----:B------:R-:W-:-:S07]  /*0410*/  MOV R7, R9 ;  /* 0x0000000900077202 */ /* 0x000fce0000000f00 */
.L_x_832:
[----:B--2---:R-:W-:Y:S05]  /*0420*/  BSYNC.RECONVERGENT B1 ;  /* 0x0000000000017941 */ /* 0x004fea0003800200 */
.L_x_831:
[----:B------:R-:W2:Y:S01]  /*0430*/  LDG.E.64 R10, desc[UR12][R16.64+0x8] ;  /* 0x0000080c100a7981 */ /* 0x000ea2000c1e1b00 */
[----:B------:R-:W0:Y:S01]  /*0440*/  MUFU.RCP64H R9, UR10 ;  /* 0x0000000a00097d08 */ /* 0x000e220008001800 */
[----:B------:R-:W-:Y:S01]  /*0450*/  IMAD.MOV.U32 R8, RZ, RZ, 0x1 ;  /* 0x00000001ff087424 */ /* 0x000fe200078e00ff */
[----:B------:R-:W-:Y:S01]  /*0460*/  BSSY.RECONVERGENT B1, `(.L_x_833) ;  /* 0x0000015000017945 */ /* 0x000fe20003800200 */
[----:B------:R-:W-:-:S04]  /*0470*/  IMAD R32, R4, R31, UR5 ;  /* 0x0000000504207e24 */ /* 0x000fc8000f8e021f */
[----:B------:R-:W-:-:S05]  /*0480*/  IMAD R32, R32, 0x8, R1 ;  /* 0x0000000820207824 */ /* 0x000fca00078e0201 */
[----:B------:R1:W-:Y:S01]  /*0490*/  STL.64 [R32], R6 ;  /* 0x0000000620007387 */ /* 0x0003e20000100a00 */
        /* <DEDUP_REMOVED lines=13> */
[----:B------:R-:W-:Y:S01]  /*0570*/  MOV R0, 0x5b0 ;  /* 0x000005b000007802 */ /* 0x000fe20000000f00 */
[----:B0-----:R-:W-:Y:S02]  /*0580*/  IMAD.U32 R12, RZ, RZ, UR14 ;  /* 0x0000000eff0c7e24 */ /* 0x001fe4000f8e00ff */
[----:B------:R-:W-:-:S07]  /*0590*/  IMAD.U32 R13, RZ, RZ, UR15 ;  /* 0x0000000fff0d7e24 */ /* 0x000fce000f8e00ff */
[----:B------:R-:W-:Y:S05]  /*05a0*/  CALL.REL.NOINC `($__internal_7_$__cuda_sm20_div_rn_f64_full) ;  /* 0x0000006400507944 */ /* 0x000fea0003c00000 */
.L_x_834:
[----:B------:R-:W-:Y:S05]  /*05b0*/  BSYNC.RECONVERGENT B1 ;  /* 0x0000000000017941 */ /* 0x000fea0003800200 */
.L_x_833:
[----:B------:R-:W2:Y:S01]  /*05c0*/  LDG.E.64 R10, desc[UR12][R16.64+0x10] ;  /* 0x0000100c100a7981 */ /* 0x000ea2000c1e1b00 */
[----:B------:R-:W0:Y:S01]  /*05d0*/  MUFU.RCP64H R7, UR10 ;  /* 0x0000000a00077d08 */ /* 0x000e220008001800 */
[----:B------:R-:W-:Y:S01]  /*05e0*/  MOV R6, 0x1 ;  /* 0x0000000100067802 */ /* 0x000fe20000000f00 */
[----:B------:R-:W-:Y:S01]  /*05f0*/  BSSY.RECONVERGENT B1, `(.L_x_835) ;  /* 0x0000015000017945 */ /* 0x000fe20003800200 */
[----:B------:R1:W-:Y:S04]  /*0600*/  STL.64 [R32+0x8], R8 ;  /* 0x0000080820007387 */ /* 0x0003e80000100a00 */
        /* <DEDUP_REMOVED lines=17> */
[----:B------:R-:W-:Y:S02]  /*0720*/  IMAD.MOV.U32 R6, RZ, RZ, R8 ;  /* 0x000000ffff067224 */ /* 0x000fe400078e0008 */
[----:B------:R-:W-:-:S07]  /*0730*/  IMAD.MOV.U32 R7, RZ, RZ, R9 ;  /* 0x000000ffff077224 */ /* 0x000fce00078e0009 */
.L_x_836:
[----:B------:R-:W-:Y:S05]  /*0740*/  BSYNC.RECONVERGENT B1 ;  /* 0x0000000000017941 */ /* 0x000fea0003800200 */
.L_x_835:
        /* <DEDUP_REMOVED lines=22> */
.L_x_838:
[----:B------:R-:W-:Y:S05]  /*08b0*/  BSYNC.RECONVERGENT B1 ;  /* 0x0000000000017941 */ /* 0x000fea0003800200 */
.L_x_837:
[----:B------:R-:W2:Y:S01]  /*08c0*/  LDG.E.64 R10, desc[UR12][R16.64+0x20] ;  /* 0x0000200c100a7981 */ /* 0x000ea2000c1e1b00 */
[----:B------:R-:W0:Y:S01]  /*08d0*/  MUFU.RCP64H R7, UR10 ;  /* 0x0000000a00077d08 */ /* 0x000e220008001800 */
[----:B------:R-:W-:Y:S01]  /*08e0*/  IMAD.MOV.U32 R6, RZ, RZ, 0x1 ;  /* 0x00000001ff067424 */ /* 0x000fe200078e00ff */
        /* <DEDUP_REMOVED lines=16> */
[----:B0-----:R-:W-:Y:S01]  /*09f0*/  IMAD.U32 R12, RZ, RZ, UR14 ;  /* 0x0000000eff0c7e24 */ /* 0x001fe2000f8e00ff */
[----:B------:R-:W-:-:S07]  /*0a00*/  MOV R13, UR15 ;  /* 0x0000000f000d7c02 */ /* 0x000fce0008000f00 */
[----:B------:R-:W-:Y:S05]  /*0a10*/  CALL.REL.NOINC `($__internal_7_$__cuda_sm20_div_rn_f64_full) ;  /* 0x0000006000347944 */ /* 0x000fea0003c00000 */
[----:B------:R-:W-:Y:S02]  /*0a20*/  IMAD.MOV.U32 R6, RZ, RZ, R8 ;  /* 0x000000ffff067224 */ /* 0x000fe400078e0008 */
[----:B------:R-:W-:-:S07]  /*0a30*/  IMAD.MOV.U32 R7, RZ, RZ, R9 ;  /* 0x000000ffff077224 */ /* 0x000fce00078e0009 */
.L_x_840:
[----:B------:R-:W-:Y:S05]  /*0a40*/  BSYNC.RECONVERGENT B1 ;  /* 0x0000000000017941 */ /* 0x000fea0003800200 */
.L_x_839:
        /* <DEDUP_REMOVED lines=22> */
.L_x_842:
[----:B------:R-:W-:Y:S05]  /*0bb0*/  BSYNC.RECONVERGENT B1 ;  /* 0x0000000000017941 */ /* 0x000fea0003800200 */
.L_x_841:
        /* <DEDUP_REMOVED lines=22> */
[----:B------:R-:W-:Y:S01]  /*0d20*/  IMAD.MOV.U32 R6, RZ, RZ, R8 ;  /* 0x000000ffff067224 */ /* 0x000fe200078e0008 */
[----:B------:R-:W-:-:S07]  /*0d30*/  MOV R7, R9 ;  /* 0x0000000900077202 */ /* 0x000fce0000000f00 */
.L_x_844:
[----:B------:R-:W-:Y:S05]  /*0d40*/  BSYNC.RECONVERGENT B1 ;  /* 0x0000000000017941 */ /* 0x000fea0003800200 */
.L_x_843:
        /* <DEDUP_REMOVED lines=22> */
.L_x_846:
[----:B------:R-:W-:Y:S05]  /*0eb0*/  BSYNC.RECONVERGENT B1 ;  /* 0x0000000000017941 */ /* 0x000fea0003800200 */
.L_x_845:
[----:B------:R0:W-:Y:S01]  /*0ec0*/  STL.64 [R32+0x38], R8 ;  /* 0x0000380820007387 */ /* 0x0001e20000100a00 */
[----:B------:R-:W-:Y:S02]  /*0ed0*/  UIADD3 UR5, UPT, UPT, UR5, 0x8, URZ ;  /* 0x0000000805057890 */ /* 0x000fe4000fffe0ff */
[----:B------:R-:W-:-:S04]  /*0ee0*/  ULOP3.LUT UR9, UR8, 0x7ffffff8, URZ, 0xc0, !UPT ;  /* 0x7ffffff808097892 */ /* 0x000fc8000f8ec0ff */
[----:B------:R-:W-:-:S09]  /*0ef0*/  UISETP.NE.AND UP0, UPT, UR5, UR9, UPT ;  /* 0x000000090500728c */ /* 0x000fd2000bf05270 */
[----:B0-----:R-:W-:Y:S05]  /*0f00*/  BRA.U UP0, `(.L_x_847) ;  /* 0xfffffff100e07547 */ /* 0x001fea000b83ffff */
[----:B------:R-:W-:-:S07]  /*0f10*/  IMAD.U32 R18, RZ, RZ, UR9 ;  /* 0x00000009ff127e24 */ /* 0x000fce000f8e00ff */
.L_x_830:
[----:B------:R-:W-:-:S09]  /*0f20*/  UISETP.NE.AND UP0, UPT, UR6, URZ, UPT ;  /* 0x000000ff0600728c */ /* 0x000fd2000bf05270 */
[----:B------:R-:W-:Y:S05]  /*0f30*/  BRA.U !UP0, `(.L_x_848) ;  /* 0x0000000d085c7547 */ /* 0x000fea000b800000 */
[----:B------:R-:W-:-:S04]  /*0f40*/  UIADD3 UR5, UPT, UPT, UR6, -0x1, URZ ;  /* 0xffffffff06057890 */ /* 0x000fc8000fffe0ff */
[----:B------:R-:W-:-:S09]  /*0f50*/  UISETP.GE.U32.AND UP0, UPT, UR5, 0x3, UPT ;  /* 0x000000030500788c */ /* 0x000fd2000bf06070 */
[----:B------:R-:W-:Y:S05]  /*0f60*/  BRA.U !UP0, `(.L_x_849) ;  /* 0x0000000508bc7547 */ /* 0x000fea000b800000 */
[----:B------:R-:W0:Y:S01]  /*0f70*/  LDC.64 R16, c[0x0][0x380] ;  /* 0x0000e000ff107b82 */ /* 0x000e220000000a00 */
[----:B------:R-:W-:Y:S01]  /*0f80*/  IMAD R7, R5, UR8, R18 ;  /* 0x0000000805077c24 */ /* 0x000fe2000f8e0212 */
[----:B------:R-:W1:Y:S06]  /*0f90*/  LDCU UR5, c[0x0][0x39c] ;  /* 0x00007380ff0577ac */ /* 0x000e6c0008000800 */
[----:B------:R-:W2:Y:S01]  /*0fa0*/  LDC.64 R8, c[0x0][0x398] ;  /* 0x0000e600ff087b82 */ /* 0x000ea20000000a00 */
[----:B0-----:R-:W-:-:S05]  /*0fb0*/  IMAD.WIDE R16, R7, 0x8, R16 ;  /* 0x0000000807107825 */ /* 0x001fca00078e0210 */
        /* <DEDUP_REMOVED lines=20> */
[----:B------:R-:W-:Y:S05]  /*1100*/  CALL.REL.NOINC `($__internal_7_$__cuda_sm20_div_rn_f64_full) ;  /* 0x0000005800787944 */ /* 0x000fea0003c00000 */
[----:B------:R-:W-:Y:S02]  /*1110*/  IMAD.MOV.U32 R6, RZ, RZ, R8 ;  /* 0x000000ffff067224 */ /* 0x000fe400078e0008 */
[----:B------:R-:W-:-:S07]  /*1120*/  IMAD.MOV.U32 R7, RZ, RZ, R9 ;  /* 0x000000ffff077224 */ /* 0x000fce00078e0009 */
.L_x_851:
[----:B------:R-:W-:Y:S05]  /*1130*/  BSYNC.RECONVERGENT B1 ;  /* 0x0000000000017941 */ /* 0x000fea0003800200 */
.L_x_850:
[----:B------:R-:W2:Y:S01]  /*1140*/  LDG.E.64 R10, desc[UR12][R16.64+0x8] ;  /* 0x0000080c100a7981 */ /* 0x000ea2000c1e1b00 */
[----:B------:R-:W0:Y:S01]  /*1150*/  LDCU UR5, c[0x0][0x39c] ;  /* 0x00007380ff0577ac */ /* 0x000e220008000800 */
[----:B------:R-:W1:Y:S01]  /*1160*/  LDC.64 R12, c[0x0][0x398] ;  /* 0x0000e600ff0c7b82 */ /* 0x000e620000000a00 */
[----:B------:R-:W-:Y:S01]  /*1170*/  MOV R8, 0x1 ;  /* 0x0000000100087802 */ /* 0x000fe20000000f00 */
[----:B------:R-:W-:Y:S06]  /*1180*/  BSSY.RECONVERGENT B1, `(.L_x_852) ;  /* 0x0000017000017945 */ /* 0x000fec0003800200 */
[----:B------:R-:W3:Y:S01]  /*1190*/  LDC R19, c[0x0][0x3c0] ;  /* 0x0000f000ff137b82 */ /* 0x000ee20000000800 */
[----:B0-----:R-:W1:Y:S01]  /*11a0*/  MUFU.RCP64H R9, UR5 ;  /* 0x0000000500097d08 */ /* 0x001e620008001800 */
[----:B---3--:R-:W-:Y:S01]  /*11b0*/  IMAD R0, R4, R19, R18 ;  /* 0x0000001304007224 */ /* 0x008fe200078e0212 */
[----:B-1----:R-:W-:-:S03]  /*11c0*/  DFMA R14, R8, -R12, 1 ;  /* 0x3ff00000080e742b */ /* 0x002fc6000000080c */
[----:B------:R-:W-:-:S05]  /*11d0*/  IMAD R19, R0, 0x8, R1 ;  /* 0x0000000800137824 */ /* 0x000fca00078e0201 */
[----:B------:R0:W-:Y:S01]  /*11e0*/  STL.64 [R19], R6 ;  /* 0x0000000613007387 */ /* 0x0001e20000100a00 */
        /* <DEDUP_REMOVED lines=12> */
[----:B------:R-:W-:Y:S01]  /*12b0*/  MOV R0, 0x12f0 ;  /* 0x000012f000007802 */ /* 0x000fe20000000f00 */
[----:B0-----:R-:W-:Y:S02]  /*12c0*/  IMAD.U32 R12, RZ, RZ, UR8 ;  /* 0x00000008ff0c7e24 */ /* 0x001fe4000f8e00ff */
[----:B------:R-:W-:-:S07]  /*12d0*/  IMAD.U32 R13, RZ, RZ, UR9 ;  /* 0x00000009ff0d7e24 */ /* 0x000fce000f8e00ff */
[----:B------:R-:W-:Y:S05]  /*12e0*/  CALL.REL.NOINC `($__internal_7_$__cuda_sm20_div_rn_f64_full) ;  /* 0x0000005800007944 */ /* 0x000fea0003c00000 */
.L_x_853:
[----:B------:R-:W-:Y:S05]  /*12f0*/  BSYNC.RECONVERGENT B1 ;  /* 0x0000000000017941 */ /* 0x000fea0003800200 */
.L_x_852:
        /* <DEDUP_REMOVED lines=20> */
[----:B------:R-:W-:Y:S02]  /*1440*/  MOV R0, 0x1480 ;  /* 0x0000148000007802 */ /* 0x000fe40000000f00 */
[----:B0-----:R-:W-:Y:S01]  /*1450*/  MOV R12, UR8 ;  /* 0x00000008000c7c02 */ /* 0x001fe20008000f00 */
[----:B------:R-:W-:-:S07]  /*1460*/  IMAD.U32 R13, RZ, RZ, UR9 ;  /* 0x00000009ff0d7e24 */ /* 0x000fce000f8e00ff */
[----:B------:R-:W-:Y:S05]  /*1470*/  CALL.REL.NOINC `($__internal_7_$__cuda_sm20_div_rn_f64_full) ;  /* 0x00000054009c7944 */ /* 0x000fea0003c00000 */
[----:B------:R-:W-:Y:S02]  /*1480*/  IMAD.MOV.U32 R6, RZ, RZ, R8 ;  /* 0x000000ffff067224 */ /* 0x000fe400078e0008 */
[----:B------:R-:W-:-:S07]  /*1490*/  IMAD.MOV.U32 R7, RZ, RZ, R9 ;  /* 0x000000ffff077224 */ /* 0x000fce00078e0009 */
.L_x_855:
[----:B------:R-:W-:Y:S05]  /*14a0*/  BSYNC.RECONVERGENT B1 ;  /* 0x0000000000017941 */ /* 0x000fea0003800200 */
.L_x_854:
        /* <DEDUP_REMOVED lines=24> */
.L_x_857:
[----:B------:R-:W-:Y:S05]  /*1630*/  BSYNC.RECONVERGENT B1 ;  /* 0x0000000000017941 */ /* 0x000fea0003800200 */
.L_x_856:
[----:B------:R0:W-:Y:S01]  /*1640*/  STL.64 [R19+0x18], R8 ;  /* 0x0000180813007387 */ /* 0x0001e20000100a00 */
[----:B------:R-:W-:-:S07]  /*1650*/  VIADD R18, R18, 0x4 ;  /* 0x0000000412127836 */ /* 0x000fce0000000000 */
.L_x_849:
[----:B------:R-:W1:Y:S02]  /*1660*/  LDCU UR8, c[0x0][0x3c0] ;  /* 0x00007800ff0877ac */ /* 0x000e640008000800 */
[----:B-1----:R-:W-:-:S09]  /*1670*/  ULOP3.LUT UP0, UR5, UR8, 0x3, URZ, 0xc0, !UPT ;  /* 0x0000000308057892 */ /* 0x002fd2000f80c0ff */
[----:B------:R-:W-:Y:S05]  /*1680*/  BRA.U !UP0, `(.L_x_848) ;  /* 0x0000000508887547 */ /* 0x000fea000b800000 */
[----:B------:R-:W-:-:S09]  /*1690*/  UISETP.NE.AND UP0, UPT, UR5, 0x1, UPT ;  /* 0x000000010500788c */ /* 0x000fd2000bf05270 */
[----:B------:R-:W-:Y:S05]  /*16a0*/  BRA.U !UP0, `(.L_x_858) ;  /* 0x0000000108ec7547 */ /* 0x000fea000b800000 */
[----:B------:R-:W1:Y:S01]  /*16b0*/  LDC.64 R16, c[0x0][0x380] ;  /* 0x0000e000ff107b82 */ /* 0x000e620000000a00 */
[----:B------:R-:W-:Y:S01]  /*16c0*/  IMAD R7, R5, UR8, R18 ;  /* 0x0000000805077c24 */ /* 0x000fe2000f8e0212 */
[----:B------:R-:W2:Y:S06]  /*16d0*/  LDCU UR5, c[0x0][0x39c] ;  /* 0x00007380ff0577ac */ /* 0x000eac0008000800 */
[----:B0-----:R-:W0:Y:S01]  /*16e0*/  LDC.64 R8, c[0x0][0x398] ;  /* 0x0000e600ff087b82 */ /* 0x001e220000000a00 */
[----:B-1----:R-:W-:-:S05]  /*16f0*/  IMAD.WIDE R16, R7, 0x8, R16 ;  /* 0x0000000807107825 */ /* 0x002fca00078e0210 */
        /* <DEDUP_REMOVED lines=18> */
[----:B0-----:R-:W-:Y:S01]  /*1820*/  IMAD.U32 R12, RZ, RZ, UR8 ;  /* 0x00000008ff0c7e24 */ /* 0x001fe2000f8e00ff */
[----:B------:R-:W-:-:S07]  /*1830*/  MOV R13, UR9 ;  /* 0x00000009000d7c02 */ /* 0x000fce0008000f00 */
[----:B------:R-:W-:Y:S05]  /*1840*/  CALL.REL.NOINC `($__internal_7_$__cuda_sm20_div_rn_f64_full) ;  /* 0x0000005000a87944 */ /* 0x000fea0003c00000 */
[----:B------:R-:W-:Y:S02]  /*1850*/  IMAD.MOV.U32 R6, RZ, RZ, R8 ;  /* 0x000000ffff067224 */ /* 0x000fe400078e0008 */
[----:B------:R-:W-:-:S07]  /*1860*/  IMAD.MOV.U32 R7, RZ, RZ, R9 ;  /* 0x000000ffff077224 */ /* 0x000fce00078e0009 */
.L_x_860:
[----:B------:R-:W-:Y:S05]  /*1870*/  BSYNC.RECONVERGENT B1 ;  /* 0x0000000000017941 */ /* 0x000fea0003800200 */
.L_x_859:
[----:B------:R0:W2:Y:S01]  /*1880*/  LDG.E.64 R10, desc[UR12][R16.64+0x8] ;  /* 0x0000080c100a7981 */ /* 0x0000a2000c1e1b00 */
[----:B------:R-:W1:Y:S01]  /*1890*/  LDCU UR5, c[0x0][0x39c] ;  /* 0x00007380ff0577ac */ /* 0x000e620008000800 */
[----:B------:R-:W3:Y:S01]  /*18a0*/  LDC.64 R12, c[0x0][0x398] ;  /* 0x0000e600ff0c7b82 */ /* 0x000ee20000000a00 */
[----:B------:R-:W-:Y:S01]  /*18b0*/  IMAD.MOV.U32 R8, RZ, RZ, 0x1 ;  /* 0x00000001ff087424 */ /* 0x000fe200078e00ff */
[----:B------:R-:W-:Y:S06]  /*18c0*/  BSSY.RECONVERGENT B1, `(.L_x_861) ;  /* 0x0000017000017945 */ /* 0x000fec0003800200 */
[----:B------:R-:W0:Y:S01]  /*18d0*/  LDC R19, c[0x0][0x3c0] ;  /* 0x0000f000ff137b82 */ /* 0x000e220000000800 */
[----:B-1----:R-:W3:Y:S01]  /*18e0*/  MUFU.RCP64H R9, UR5 ;  /* 0x0000000500097d08 */ /* 0x002ee20008001800 */
[----:B0-----:R-:W-:Y:S01]  /*18f0*/  IMAD R16, R4, R19, R18 ;  /* 0x0000001304107224 */ /* 0x001fe200078e0212 */
[----:B---3--:R-:W-:-:S03]  /*1900*/  DFMA R14, R8, -R12, 1 ;  /* 0x3ff00000080e742b */ /* 0x008fc6000000080c */
        /* <DEDUP_REMOVED lines=14> */
[----:B------:R-:W-:Y:S02]  /*19f0*/  MOV R0, 0x1a30 ;  /* 0x00001a3000007802 */ /* 0x000fe40000000f00 */
[----:B0-----:R-:W-:Y:S01]  /*1a00*/  MOV R12, UR8 ;  /* 0x00000008000c7c02 */ /* 0x001fe20008000f00 */
[----:B------:R-:W-:-:S07]  /*1a10*/  IMAD.U32 R13, RZ, RZ, UR9 ;  /* 0x00000009ff0d7e24 */ /* 0x000fce000f8e00ff */
[----:B------:R-:W-:Y:S05]  /*1a20*/  CALL.REL.NOINC `($__internal_7_$__cuda_sm20_div_rn_f64_full) ;  /* 0x0000005000307944 */ /* 0x000fea0003c00000 */
.L_x_862:
[----:B------:R-:W-:Y:S05]  /*1a30*/  BSYNC.RECONVERGENT B1 ;  /* 0x0000000000017941 */ /* 0x000fea0003800200 */
.L_x_861:
[----:B------:R1:W-:Y:S01]  /*1a40*/  STL.64 [R16+0x8], R8 ;  /* 0x0000080810007387 */ /* 0x0003e20000100a00 */
[----:B------:R-:W-:-:S07]  /*1a50*/  VIADD R18, R18, 0x2 ;  /* 0x0000000212127836 */ /* 0x000fce0000000000 */
.L_x_858:
[----:B------:R-:W2:Y:S02]  /*1a60*/  LDCU UR8, c[0x0][0x3c0] ;  /* 0x00007800ff0877ac */ /* 0x000ea40008000800 */
[----:B--2---:R-:W-:-:S04]  /*1a70*/  ULOP3.LUT UR5, UR8, 0x1, URZ, 0xc0, !UPT ;  /* 0x0000000108057892 */ /* 0x004fc8000f8ec0ff */
[----:B------:R-:W-:-:S09]  /*1a80*/  UISETP.NE.U32.AND UP0, UPT, UR5, 0x1, UPT ;  /* 0x000000010500788c */ /* 0x000fd2000bf05070 */
[----:B------:R-:W-:Y:S05]  /*1a90*/  BRA.U UP0, `(.L_x_848) ;  /* 0x0000000100847547 */ /* 0x000fea000b800000 */
[----:B------:R-:W2:Y:S01]  /*1aa0*/  LDC.64 R6, c[0x0][0x380] ;  /* 0x0000e000ff067b82 */ /* 0x000ea20000000a00 */
[----:B------:R-:W-:Y:S01]  /*1ab0*/  IMAD R5, R5, UR8, R18 ;  /* 0x0000000805057c24 */ /* 0x000fe2000f8e0212 */
[----:B------:R-:W0:Y:S06]  /*1ac0*/  LDCU UR5, c[0x0][0x39c] ;  /* 0x00007380ff0577ac */ /* 0x000e2c0008000800 */
[----:B------:R-:W3:Y:S01]  /*1ad0*/  LDC.64 R12, c[0x0][0x398] ;  /* 0x0000e600ff0c7b82 */ /* 0x000ee20000000a00 */
[----:B--2---:R-:W-:-:S05]  /*1ae0*/  IMAD.WIDE R6, R5, 0x8, R6 ;  /* 0x0000000805067825 */ /* 0x004fca00078e0206 */
[----:B------:R-:W2:Y:S01]  /*1af0*/  LDG.E.64 R10, desc[UR12][R6.64] ;  /* 0x0000000c060a7981 */ /* 0x000ea2000c1e1b00 */
[----:B01----:R-:W3:Y:S01]  /*1b00*/  MUFU.RCP64H R9, UR5 ;  /* 0x0000000500097d08 */ /* 0x003ee20008001800 */
[----:B------:R-:W-:Y:S01]  /*1b10*/  IMAD.MOV.U32 R8, RZ, RZ, 0x1 ;  /* 0x00000001ff087424 */ /* 0x000fe200078e00ff */
        /* <DEDUP_REMOVED lines=20> */
.L_x_864:
[----:B------:R-:W-:Y:S05]  /*1c60*/  BSYNC.RECONVERGENT B1 ;  /* 0x0000000000017941 */ /* 0x000fea0003800200 */
.L_x_863:
[----:B------:R-:W0:Y:S02]  /*1c70*/  LDCU UR8, c[0x0][0x3c0] ;  /* 0x00007800ff0877ac */ /* 0x000e240008000800 */
[----:B0-----:R-:W-:-:S04]  /*1c80*/  IMAD R4, R4, UR8, R18 ;  /* 0x0000000804047c24 */ /* 0x001fc8000f8e0212 */
[----:B------:R-:W-:-:S05]  /*1c90*/  IMAD R5, R4, 0x8, R1 ;  /* 0x0000000804057824 */ /* 0x000fca00078e0201 */
[----:B------:R2:W-:Y:S02]  /*1ca0*/  STL.64 [R5], R6 ;  /* 0x0000000605007387 */ /* 0x0005e40000100a00 */
.L_x_848:
[----:B------:R-:W-:Y:S05]  /*1cb0*/  @P1 BRA `(.L_x_865) ;  /* 0xffffffe400201947 */ /* 0x000fea000383ffff */
.L_x_829:
[----:B------:R-:W-:Y:S02]  /*1cc0*/  UISETP.GT.AND UP0, UPT, UR8, URZ, UPT ;  /* 0x000000ff0800728c */ /* 0x000fe4000bf04270 */
[----:B------:R-:W-:-:S07]  /*1cd0*/  UIADD3 UR7, UPT, UPT, UR7, 0x330, URZ ;  /* 0x0000033007077890 */ /* 0x000fce000fffe0ff */
[----:B------:R-:W-:Y:S05]  /*1ce0*/  BRA.U UP0, `(.L_x_866) ;  /* 0x0000000500107547 */ /* 0x000fea000b800000 */
[----:B------:R-:W-:Y:S01]  /*1cf0*/  IMAD.MOV.U32 R4, RZ, RZ, 0x0 ;  /* 0x00000000ff047424 */ /* 0x000fe200078e00ff */
[----:B--2---:R-:W-:Y:S01]  /*1d00*/  MOV R5, 0x43380000 ;  /* 0x4338000000057802 */ /* 0x004fe20000000f00 */
[----:B------:R-:W-:Y:S01]  /*1d10*/  UMOV UR4, 0xfefa39ef ;  /* 0xfefa39ef00047882 */ /* 0x000fe20000000000 */
[----:B------:R-:W-:Y:S01]  /*1d20*/  UMOV UR5, 0x3fe62e42 ;  /* 0x3fe62e4200057882 */ /* 0x000fe20000000000 */
[----:B------:R-:W-:-:S03]  /*1d30*/  IMAD.MOV.U32 R0, RZ, RZ, RZ ;  /* 0x000000ffff007224 */ /* 0x000fc600078e00ff */
[----:B------:R-:W-:-:S08]  /*1d40*/  DADD R4, -R4, 6.75539944105574400000e+15 ;  /* 0x4338000004047429 */ /* 0x000fd00000000100 */
[----:B------:R-:W-:Y:S01]  /*1d50*/  DMUL R6, R4, -UR4 ;  /* 0x8000000404067c28 */ /* 0x000fe20008000000 */
[----:B------:R-:W-:Y:S01]  /*1d60*/  UMOV UR4, 0x3b39803f ;  /* 0x3b39803f00047882 */ /* 0x000fe20000000000 */
[----:B------:R-:W-:-:S06]  /*1d70*/  UMOV UR5, 0x3c7abc9e ;  /* 0x3c7abc9e00057882 */ /* 0x000fcc0000000000 */
[----:B------:R-:W-:Y:S01]  /*1d80*/  DFMA R6, R4, -UR4, R6 ;  /* 0x8000000404067c2b */ /* 0x000fe20008000006 */
[----:B------:R-:W-:Y:S01]  /*1d90*/  UMOV UR4, 0x69ce2bdf ;  /* 0x69ce2bdf00047882 */ /* 0x000fe20000000000 */
[----:B------:R-:W-:Y:S01]  /*1da0*/  IMAD.MOV.U32 R4, RZ, RZ, -0x35dec16 ;  /* 0xfca213eaff047424 */ /* 0x000fe200078e00ff */
[----:B------:R-:W-:Y:S01]  /*1db0*/  UMOV UR5, 0x3e5ade15 ;  /* 0x3e5ade1500057882 */ /* 0x000fe20000000000 */
[----:B------:R-:W-:-:S06]  /*1dc0*/  IMAD.MOV.U32 R5, RZ, RZ, 0x3e928af3 ;  /* 0x3e928af3ff057424 */ /* 0x000fcc00078e00ff */
        /* <DEDUP_REMOVED lines=27> */
.L_x_870:
[----:B01----:R-:W2:Y:S01]  /*1f80*/  LDC R7, c[0x0][0x3bc] ;  /* 0x0000ef00ff077b82 */ /* 0x003ea20000000800 */
[----:B------:R-:W3:Y:S01]  /*1f90*/  LDCU.64 UR8, c[0x0][0x390] ;  /* 0x00007200ff0877ac */ /* 0x000ee20008000a00 */
[----:B------:R-:W-:-:S06]  /*1fa0*/  UMOV UR4, URZ ;  /* 0x000000ff00047c82 */ /* 0x000fcc0008000000 */
[----:B----4-:R-:W4:Y:S01]  /*1fb0*/  LDC R15, c[0x0][0x3bc] ;  /* 0x0000ef00ff0f7b82 */ /* 0x010f220000000800 */
[----:B--2---:R-:W-:-:S05]  /*1fc0*/  IMAD R6, R0, R7, R0 ;  /* 0x0000000700067224 */ /* 0x004fca00078e0200 */
[----:B---3--:R-:W-:-:S07]  /*1fd0*/  LEA R11, R6, UR7, 0x3 ;  /* 0x00000007060b7c11 */ /* 0x008fce000f8e18ff */
.L_x_868:
[----:B------:R-:W-:-:S13]  /*1fe0*/  ISETP.NE.AND P0, PT, R0, UR4, PT ;  /* 0x0000000400007c0c */ /* 0x000fda000bf05270 */
[----:B01----:R-:W2:Y:S08]  /*1ff0*/  @!P0 LDC.64 R6, c[0x0][0x3a0] ;  /* 0x0000e800ff068b82 */ /* 0x003eb00000000a00 */
[----:B01----:R-:W0:Y:S01]  /*2000*/  @!P0 LDC.64 R8, c[0x0][0x390] ;  /* 0x0000e400ff088b82 */ /* 0x003e220000000a00 */
[----:B--2---:R-:W-:-:S08]  /*2010*/  @!P0 DADD R6, R4, R6 ;  /* 0x0000000004068229 */ /* 0x004fd00000000006 */
[----:B0-----:R-:W-:-:S07]  /*2020*/  @!P0 DMUL R6, R6, R8 ;  /* 0x0000000806068228 */ /* 0x001fce0000000000 */
[----:B------:R0:W-:Y:S01]  /*2030*/  @!P0 STL.64 [R11], R6 ;  /* 0x000000060b008387 */ /* 0x0001e20000100a00 */
[----:B------:R-:W-:Y:S05]  /*2040*/  @!P0 BRA `(.L_x_867) ;  /* 0x00000000001c8947 */ /* 0x000fea0003800000 */
[----:B----4-:R-:W-:Y:S01]  /*2050*/  IMAD R8, R15, UR4, R0 ;  /* 0x000000040f087c24 */ /* 0x010fe2000f8e0200 */
[----:B0-----:R-:W-:Y:S01]  /*2060*/  DMUL R6, R4, UR8 ;  /* 0x0000000804067c28 */ /* 0x001fe20008000000 */
[----:B------:R-:W-:-:S03]  /*2070*/  IMAD R10, R0, R15, UR4 ;  /* 0x00000004000a7e24 */ /* 0x000fc6000f8e020f */
[----:B------:R-:W-:Y:S02]  /*2080*/  LEA R9, R8, UR7, 0x3 ;  /* 0x0000000708097c11 */ /* 0x000fe4000f8e18ff */
[----:B------:R-:W-:-:S03]  /*2090*/  LEA R13, R10, UR7, 0x3 ;  /* 0x000000070a0d7c11 */ /* 0x000fc6000f8e18ff */
[----:B------:R1:W-:Y:S04]  /*20a0*/  STL.64 [R9], R6 ;  /* 0x0000000609007387 */ /* 0x0003e80000100a00 */
[----:B------:R1:W-:Y:S02]  /*20b0*/  STL.64 [R13], R6 ;  /* 0x000000060d007387 */ /* 0x0003e40000100a00 */
.L_x_867:
[----:B------:R-:W-:Y:S01]  /*20c0*/  UIADD3 UR4, UPT, UPT, UR4, 0x1, URZ ;  /* 0x0000000104047890 */ /* 0x000fe2000fffe0ff */
[----:B------:R-:W-:Y:S11]  /*20d0*/  @P0 BRA `(.L_x_868) ;  /* 0xfffffffc00c00947 */ /* 0x000ff6000383ffff */
[----:B------:R-:W2:Y:S01]  /*20e0*/  LDCU UR8, c[0x0][0x3bc] ;  /* 0x00007780ff0877ac */ /* 0x000ea20008000800 */
[----:B------:R-:W-:-:S05]  /*20f0*/  VIADD R0, R0, 0x1 ;  /* 0x0000000100007836 */ /* 0x000fca0000000000 */
[----:B--2---:R-:W-:-:S13]  /*2100*/  ISETP.NE.AND P0, PT, R0, UR8, PT ;  /* 0x0000000800007c0c */ /* 0x004fda000bf05270 */
[----:B------:R-:W-:Y:S05]  /*2110*/  @!P0 BRA `(.L_x_869) ;  /* 0x0000001400a48947 */ /* 0x000fea0003800000 */
[----:B------:R-:W-:Y:S05]  /*2120*/  BRA `(.L_x_870) ;  /* 0xfffffffc00947947 */ /* 0x000fea000383ffff */
.L_x_866:
[----:B------:R-:W-:Y:S01]  /*2130*/  MOV R0, RZ ;  /* 0x000000ff00007202 */ /* 0x000fe20000000f00 */
[----:B------:R-:W-:Y:S02]  /*2140*/  ULOP3.LUT UR6, UR8, 0xf, URZ, 0xc0, !UPT ;  /* 0x0000000f08067892 */ /* 0x000fe4000f8ec0ff */
[----:B------:R-:W-:Y:S02]  /*2150*/  ULOP3.LUT UR9, UR8, 0x7, URZ, 0xc0, !UPT ;  /* 0x0000000708097892 */ /* 0x000fe4000f8ec0ff */
[----:B------:R-:W-:-:S12]  /*2160*/  ULOP3.LUT UR5, UR8, 0x7ffffff0, URZ, 0xc0, !UPT ;  /* 0x7ffffff008057892 */ /* 0x000fd8000f8ec0ff */
.L_x_885:
[----:B------:R-:W3:Y:S01]  /*2170*/  LDCU UR4, c[0x0][0x3c0] ;  /* 0x00007800ff0477ac */ /* 0x000ee20008000800 */
[----:B--2---:R-:W-:Y:S02]  /*2180*/  IMAD.MOV.U32 R5, RZ, RZ, RZ ;  /* 0x000000ffff057224 */ /* 0x004fe400078e00ff */
[----:B01-3--:R-:W-:-:S07]  /*2190*/  IMAD R4, R0, UR4, RZ ;  /* 0x0000000400047c24 */ /* 0x00bfce000f8e02ff */
.L_x_884:
[----:B------:R-:W2:Y:S01]  /*21a0*/  LDC R32, c[0x0][0x3c0] ;  /* 0x0000f000ff207b82 */ /* 0x000ea20000000800 */
[----:B------:R-:W-:Y:S01]  /*21b0*/  UMOV UR4, URZ ;  /* 0x000000ff00047c82 */ /* 0x000fe20008000000 */
[----:B0-----:R-:W-:Y:S02]  /*21c0*/  CS2R R18, SRZ ;  /* 0x0000000000127805 */ /* 0x001fe4000001ff00 */
[----:B--2---:R-:W-:Y:S01]  /*21d0*/  ISETP.GE.U32.AND P0, PT, R32, 0x10, PT ;  /* 0x000000102000780c */ /* 0x004fe20003f06070 */
[----:B------:R-:W-:-:S12]  /*21e0*/  IMAD R33, R5, R32, RZ ;  /* 0x0000002005217224 */ /* 0x000fd800078e02ff */
[----:B-1----:R-:W-:Y:S05]  /*21f0*/  @!P0 BRA `(.L_x_871) ;  /* 0x0000000400288947 */ /* 0x002fea0003800000 */
[----:B------:R-:W-:Y:S01]  /*2200*/  CS2R R18, SRZ ;  /* 0x0000000000127805 */ /* 0x000fe2000001ff00 */
[----:B------:R-:W-:-:S06]  /*2210*/  UMOV UR4, URZ ;  /* 0x000000ff00047c82 */ /* 0x000fcc0008000000 */
.L_x_872:
[----:B------:R-:W-:Y:S02]  /*2220*/  VIADD R6, R33, UR4 ;  /* 0x0000000421067c36 */ /* 0x000fe40008000000 */
[----:B------:R-:W-:-:S03]  /*2230*/  VIADD R30, R4, UR4 ;  /* 0x00000004041e7c36 */ /* 0x000fc60008000000 */
[----:B------:R-:W-:Y:S01]  /*2240*/  LEA R31, R6, R1, 0x3 ;  /* 0x00000001061f7211 */ /* 0x000fe200078e18ff */
[----:B------:R-:W-:-:S04]  /*2250*/  IMAD R30, R30, 0x8, R1 ;  /* 0x000000081e1e7824 */ /* 0x000fc800078e0201 */
[----:B------:R-:W2:Y:S04]  /*2260*/  LDL.64 R20, [R31] ;  /* 0x000000001f147983 */ /* 0x000ea80000100a00 */
[----:B------:R-:W2:Y:S04]  /*2270*/  LDL.64 R24, [R30] ;  /* 0x000000001e187983 */ /* 0x000ea80000100a00 */
[----:B-1----:R-:W3:Y:S04]  /*2280*/  LDL.64 R16, [R30+0x8] ;  /* 0x000008001e107983 */ /* 0x002ee80000100a00 */
        /* <DEDUP_REMOVED lines=13> */
[----:B------:R-:W2:Y:S01]  /*2360*/  LDL.64 R18, [R31+0x28] ;  /* 0x000028001f127983 */ /* 0x000ea20000100a00 */
[----:B----4-:R-:W-:-:S03]  /*2370*/  DADD R12, R12, -R6 ;  /* 0x000000000c0c7229 */ /* 0x010fc60000000806 */
[----:B------:R-:W3:Y:S01]  /*2380*/  LDL.64 R16, [R30+0x30] ;  /* 0x000030001e107983 */ /* 0x000ee20000100a00 */
[----:B------:R-:W-:-:S03]  /*2390*/  DFMA R28, R14, R14, R28 ;  /* 0x0000000e0e1c722b */ /* 0x000fc6000000001c */
[----:B------:R-:W3:Y:S01]  /*23a0*/  LDL.64 R6, [R31+0x30] ;  /* 0x000030001f067983 */ /* 0x000ee20000100a00 */
[----:B-----5:R-:W-:-:S03]  /*23b0*/  DADD R10, R10, -R8 ;  /* 0x000000000a0a7229 */ /* 0x020fc60000000808 */
[----:B------:R-:W4:Y:S01]  /*23c0*/  LDL.64 R8, [R30+0x38] ;  /* 0x000038001e087983 */ /* 0x000f220000100a00 */
[----:B------:R-:W-:-:S03]  /*23d0*/  DFMA R28, R12, R12, R28 ;  /* 0x0000000c0c1c722b */ /* 0x000fc6000000001c */
[----:B------:R-:W4:Y:S04]  /*23e0*/  LDL.64 R14, [R31+0x38] ;  /* 0x000038001f0e7983 */ /* 0x000f280000100a00 */
[----:B------:R-:W5:Y:S01]  /*23f0*/  LDL.64 R12, [R31+0x40] ;  /* 0x000040001f0c7983 */ /* 0x000f620000100a00 */
[----:B------:R-:W-:-:S03]  /*2400*/  DFMA R28, R10, R10, R28 ;  /* 0x0000000a0a1c722b */ /* 0x000fc6000000001c */
[----:B------:R-:W5:Y:S01]  /*2410*/  LDL.64 R10, [R30+0x40] ;  /* 0x000040001e0a7983 */ /* 0x000f620000100a00 */
[----:B------:R-:W-:-:S03]  /*2420*/  DADD R26, R22, -R26 ;  /* 0x00000000161a7229 */ /* 0x000fc6000000081a */
[----:B------:R-:W5:Y:S05]  /*2430*/  LDL.64 R22, [R30+0x48] ;  /* 0x000048001e167983 */ /* 0x000f6a0000100a00 */
[----:B------:R-:W-:Y:S01]  /*2440*/  DFMA R26, R26, R26, R28 ;  /* 0x0000001a1a1a722b */ /* 0x000fe2000000001c */
        /* <DEDUP_REMOVED lines=37> */
.L_x_871:
[----:B------:R-:W-:-:S09]  /*26a0*/  UISETP.NE.AND UP0, UPT, UR6, URZ, UPT ;  /* 0x000000ff0600728c */ /* 0x000fd2000bf05270 */
[----:B------:R-:W-:Y:S05]  /*26b0*/  BRA.U !UP0, `(.L_x_873) ;  /* 0x0000000508807547 */ /* 0x000fea000b800000 */
[----:B------:R-:W-:Y:S02]  /*26c0*/  UIADD3 UR8, UPT, UPT, UR6, -0x1, URZ ;  /* 0xffffffff06087890 */ /* 0x000fe4000fffe0ff */
[----:B------:R-:W-:Y:S02]  /*26d0*/  UISETP.NE.AND UP1, UPT, UR9, URZ, UPT ;  /* 0x000000ff0900728c */ /* 0x000fe4000bf25270 */
[----:B------:R-:W-:-:S09]  /*26e0*/  UISETP.GE.U32.AND UP0, UPT, UR8, 0x7, UPT ;  /* 0x000000070800788c */ /* 0x000fd2000bf06070 */
[----:B------:R-:W-:Y:S05]  /*26f0*/  BRA.U !UP0, `(.L_x_874) ;  /* 0x0000000108a07547 */ /* 0x000fea000b800000 */
[----:B------:R-:W-:Y:S01]  /*2700*/  VIADD R6, R4, UR4 ;  /* 0x0000000404067c36 */ /* 0x000fe20008000000 */
[C---:B------:R-:W-:Y:S01]  /*2710*/  IADD3 R34, PT, PT, R33.reuse, UR4, RZ ;  /* 0x0000000421227c10 */ /* 0x040fe2000fffe0ff */
[----:B-1----:R-:W-:Y:S02]  /*2720*/  VIADD R8, R33, UR4 ;  /* 0x0000000421087c36 */ /* 0x002fe40008000000 */
[--C-:B------:R-:W-:Y:S02]  /*2730*/  IMAD R14, R6, 0x8, R1.reuse ;  /* 0x00000008060e7824 */ /* 0x100fe400078e0201 */
[----:B------:R-:W-:-:S04]  /*2740*/  IMAD R16, R8, 0x8, R1 ;  /* 0x0000000808107824 */ /* 0x000fc800078e0201 */
[----:B------:R-:W2:Y:S04]  /*2750*/  LDL.64 R14, [R14] ;  /* 0x000000000e0e7983 */ /* 0x000ea80000100a00 */
[----:B------:R-:W2:Y:S01]  /*2760*/  LDL.64 R24, [R16] ;  /* 0x0000000010187983 */ /* 0x000ea20000100a00 */
        /* <DEDUP_REMOVED lines=28> */
[----:B---3--:R-:W-:Y:S02]  /*2930*/  DADD R18, R18, -R20 ;  /* 0x0000000012127229 */ /* 0x008fe40000000814 */
[----:B------:R-:W-:-:S06]  /*2940*/  DADD R24, R24, -R26 ;  /* 0x0000000018187229 */ /* 0x000fcc000000081a */
[----:B------:R-:W-:-:S08]  /*2950*/  DFMA R22, R18, R18, R22 ;  /* 0x000000121216722b */ /* 0x000fd00000000016 */
[----:B------:R-:W-:-:S08]  /*2960*/  DFMA R22, R24, R24, R22 ;  /* 0x000000181816722b */ /* 0x000fd00000000016 */
[----:B------:R-:W-:-:S11]  /*2970*/  DFMA R18, R28, R28, R22 ;  /* 0x0000001c1c12722b */ /* 0x000fd60000000016 */
.L_x_874:
[----:B------:R-:W-:Y:S05]  /*2980*/  BRA.U !UP1, `(.L_x_873) ;  /* 0x0000000109cc7547 */ /* 0x000fea000b800000 */
[----:B------:R-:W-:Y:S01]  /*2990*/  UIADD3 UR8, UPT, UPT, UR9, -0x1, URZ ;  /* 0xffffffff09087890 */ /* 0x000fe2000fffe0ff */
[----:B------:R-:W-:-:S03]  /*29a0*/  LOP3.LUT P0, R32, R32, 0x3, RZ, 0xc0, !PT ;  /* 0x0000000320207812 */ /* 0x000fc6000780c0ff */
[----:B------:R-:W-:-:S09]  /*29b0*/  UISETP.GE.U32.AND UP0, UPT, UR8, 0x3, UPT ;  /* 0x000000030800788c */ /* 0x000fd2000bf06070 */
[----:B------:R-:W-:Y:S05]  /*29c0*/  BRA.U !UP0, `(.L_x_875) ;  /* 0x00000001085c7547 */ /* 0x000fea000b800000 */
[----:B------:R-:W-:Y:S02]  /*29d0*/  VIADD R6, R4, UR4 ;  /* 0x0000000404067c36 */ /* 0x000fe40008000000 */
[----:B-1----:R-:W-:-:S03]  /*29e0*/  VIADD R8, R33, UR4 ;  /* 0x0000000421087c36 */ /* 0x002fc60008000000 */
[----:B------:R-:W-:Y:S01]  /*29f0*/  LEA R12, R6, R1, 0x3 ;  /* 0x00000001060c7211 */ /* 0x000fe200078e18ff */
[--C-:B------:R-:W-:Y:S02]  /*2a00*/  IMAD R24, R8, 0x8, R1.reuse ;  /* 0x0000000808187824 */ /* 0x100fe400078e0201 */
        /* <DEDUP_REMOVED lines=19> */
.L_x_875:
[----:B------:R-:W-:Y:S05]  /*2b40*/  @!P0 BRA `(.L_x_873) ;  /* 0x00000000005c8947 */ /* 0x000fea0003800000 */
[----:B------:R-:W-:Y:S01]  /*2b50*/  IADD3 R6, PT, PT, R4, UR4, RZ ;  /* 0x0000000404067c10 */ /* 0x000fe2000fffe0ff */
[----:B-1----:R-:W-:-:S04]  /*2b60*/  VIADD R8, R33, UR4 ;  /* 0x0000000421087c36 */ /* 0x002fc80008000000 */
        /* <DEDUP_REMOVED lines=21> */
.L_x_873:
        /* <DEDUP_REMOVED lines=24> */
[----:B------:R-:W-:Y:S02]  /*2e40*/  IMAD.MOV.U32 R15, RZ, RZ, R13 ;  /* 0x000000ffff0f7224 */ /* 0x000fe400078e000d */
[----:B------:R-:W-:-:S07]  /*2e50*/  IMAD.MOV.U32 R20, RZ, RZ, R18 ;  /* 0x000000ffff147224 */ /* 0x000fce00078e0012 */
[----:B------:R-:W-:Y:S05]  /*2e60*/  CALL.REL.NOINC `($__internal_8_$__cuda_sm20_dsqrt_rn_f64_mediumpath_v1) ;  /* 0x0000004000947944 */ /* 0x000fea0003c00000 */
.L_x_877:
[----:B------:R-:W-:Y:S05]  /*2e70*/  BSYNC.RECONVERGENT B0 ;  /* 0x0000000000007941 */ /* 0x000fea0003800200 */
.L_x_876:
[----:B------:R-:W-:-:S13]  /*2e80*/  ISETP.NE.AND P0, PT, R0, R5, PT ;  /* 0x000000050000720c */ /* 0x000fda0003f05270 */
[----:B------:R-:W-:Y:S05]  /*2e90*/  @!P0 BRA `(.L_x_878) ;  /* 0x00000004001c8947 */ /* 0x000fea0003800000 */
[----:B------:R-:W-:Y:S01]  /*2ea0*/  IMAD.MOV.U32 R6, RZ, RZ, 0x652b82fe ;  /* 0x652b82feff067424 */ /* 0x000fe200078e00ff */
[----:B------:R-:W-:Y:S01]  /*2eb0*/  UMOV UR10, 0xfefa39ef ;  /* 0xfefa39ef000a7882 */ /* 0x000fe20000000000 */
[----:B------:R-:W-:Y:S01]  /*2ec0*/  IMAD.MOV.U32 R7, RZ, RZ, 0x3ff71547 ;  /* 0x3ff71547ff077424 */ /* 0x000fe200078e00ff */
[----:B------:R-:W-:Y:S01]  /*2ed0*/  UMOV UR11, 0x3fe62e42 ;  /* 0x3fe62e42000b7882 */ /* 0x000fe20000000000 */
[----:B------:R-:W-:Y:S01]  /*2ee0*/  DADD R14, -RZ, -R8 ;  /* 0x00000000ff0e7229 */ /* 0x000fe20000000908 */
[----:B------:R-:W0:Y:S01]  /*2ef0*/  LDCU UR8, c[0x0][0x3bc] ;  /* 0x00007780ff0877ac */ /* 0x000e220008000800 */
        /* <DEDUP_REMOVED lines=43> */
[----:B------:R-:W-:Y:S02]  /*31b0*/  DADD R8, -R8, +INF ;  /* 0x7ff0000008087429 */ /* 0x000fe40000000100 */
[----:B------:R-:W-:-:S08]  /*31c0*/  DSETP.GT.AND P1, PT, R18, RZ, PT ;  /* 0x000000ff1200722a */ /* 0x000fd00003f24000 */
[----:B------:R-:W-:Y:S02]  /*31d0*/  FSEL R11, R9, RZ, !P1 ;  /* 0x000000ff090b7208 */ /* 0x000fe40004800000 */
[----:B------:R-:W-:Y:S02]  /*31e0*/  @!P2 LEA.HI R7, R6, R6, RZ, 0x1 ;  /* 0x000000060607a211 */ /* 0x000fe400078f08ff */
[----:B------:R-:W-:Y:S01]  /*31f0*/  FSEL R10, R8, RZ, !P1 ;  /* 0x000000ff080a7208 */ /* 0x000fe20004800000 */
[----:B------:R-:W-:Y:S01]  /*3200*/  @!P2 IMAD.MOV.U32 R8, RZ, RZ, RZ ;  /* 0x000000ffff08a224 */ /* 0x000fe200078e00ff */
[----:B------:R-:W-:-:S05]  /*3210*/  @!P2 SHF.R.S32.HI R7, RZ, 0x1, R7 ;  /* 0x00000001ff07a819 */ /* 0x000fca0000011407 */
[----:B------:R-:W-:Y:S01]  /*3220*/  @!P2 IMAD.IADD R6, R6, 0x1, -R7 ;  /* 0x000000010606a824 */ /* 0x000fe200078e0a07 */
[----:B------:R-:W-:-:S04]  /*3230*/  @!P2 LEA R7, R7, R13, 0x14 ;  /* 0x0000000d0707a211 */ /* 0x000fc800078ea0ff */
[----:B------:R-:W-:Y:S01]  /*3240*/  @!P2 LEA R9, R6, 0x3ff00000, 0x14 ;  /* 0x3ff000000609a811 */ /* 0x000fe200078ea0ff */
[----:B------:R-:W-:-:S06]  /*3250*/  @!P2 IMAD.MOV.U32 R6, RZ, RZ, R12 ;  /* 0x000000ffff06a224 */ /* 0x000fcc00078e000c */
[----:B------:R-:W-:-:S11]  /*3260*/  @!P2 DMUL R10, R6, R8 ;  /* 0x00000008060aa228 */ /* 0x000fd60000000000 */
.L_x_880:
[----:B------:R-:W-:Y:S05]  /*3270*/  BSYNC.RECONVERGENT B0 ;  /* 0x0000000000007941 */ /* 0x000fea0003800200 */
.L_x_879:
[----:B------:R-:W0:Y:S01]  /*3280*/  LDCU.64 UR10, c[0x0][0x390] ;  /* 0x00007200ff0a77ac */ /* 0x000e220008000a00 */
[----:B------:R-:W-:Y:S02]  /*3290*/  IMAD R6, R5, UR8, R0 ;  /* 0x0000000805067c24 */ /* 0x000fe4000f8e0200 */
[----:B------:R-:W-:-:S03]  /*32a0*/  IMAD R8, R0, UR8, R5 ;  /* 0x0000000800087c24 */ /* 0x000fc6000f8e0205 */
[----:B------:R-:W-:Y:S02]  /*32b0*/  LEA R7, R6, UR7, 0x3 ;  /* 0x0000000706077c11 */ /* 0x000fe4000f8e18ff */
[----:B------:R-:W-:Y:S01]  /*32c0*/  LEA R9, R8, UR7, 0x3 ;  /* 0x0000000708097c11 */ /* 0x000fe2000f8e18ff */
[----:B0-----:R-:W-:-:S07]  /*32d0*/  DMUL R10, R10, UR10 ;  /* 0x0000000a0a0a7c28 */ /* 0x001fce0008000000 */
[----:B------:R0:W-:Y:S04]  /*32e0*/  STL.64 [R7], R10 ;  /* 0x0000000a07007387 */ /* 0x0001e80000100a00 */
[----:B------:R0:W-:Y:S01]  /*32f0*/  STL.64 [R9], R10 ;  /* 0x0000000a09007387 */ /* 0x0001e20000100a00 */
[----:B------:R-:W-:Y:S05]  /*3300*/  BRA `(.L_x_881) ;  /* 0x0000000400147947 */ /* 0x000fea0003800000 */
.L_x_878:
[----:B------:R-:W-:Y:S01]  /*3310*/  IMAD.MOV.U32 R6, RZ, RZ, 0x652b82fe ;  /* 0x652b82feff067424 */ /* 0x000fe200078e00ff */
[----:B------:R-:W-:Y:S01]  /*3320*/  MOV R7, 0x3ff71547 ;  /* 0x3ff7154700077802 */ /* 0x000fe20000000f00 */
        /* <DEDUP_REMOVED lines=51> */
[----:B------:R-:W-:Y:S02]  /*3660*/  @!P1 SHF.R.S32.HI R7, RZ, 0x1, R7 ;  /* 0x00000001ff079819 */ /* 0x000fe40000011407 */
[----:B------:R-:W-:-:S03]  /*3670*/  @!P1 MOV R8, RZ ;  /* 0x000000ff00089202 */ /* 0x000fc60000000f00 */
[----:B------:R-:W-:Y:S02]  /*3680*/  @!P1 IMAD.IADD R6, R6, 0x1, -R7 ;  /* 0x0000000106069824 */ /* 0x000fe400078e0a07 */
[----:B------:R-:W-:-:S03]  /*3690*/  @!P1 IMAD R7, R7, 0x100000, R13 ;  /* 0x0010000007079824 */ /* 0x000fc600078e020d */
[----:B------:R-:W-:Y:S01]  /*36a0*/  @!P1 LEA R9, R6, 0x3ff00000, 0x14 ;  /* 0x3ff0000006099811 */ /* 0x000fe200078ea0ff */
[----:B------:R-:W-:-:S06]  /*36b0*/  @!P1 IMAD.MOV.U32 R6, RZ, RZ, R12 ;  /* 0x000000ffff069224 */ /* 0x000fcc00078e000c */
[----:B------:R-:W-:-:S11]  /*36c0*/  @!P1 DMUL R10, R6, R8 ;  /* 0x00000008060a9228 */ /* 0x000fd60000000000 */
.L_x_883:
[----:B------:R-:W-:Y:S05]  /*36d0*/  BSYNC.RECONVERGENT B0 ;  /* 0x0000000000007941 */ /* 0x000fea0003800200 */
.L_x_882:
[----:B------:R-:W0:Y:S01]  /*36e0*/  LDCU.64 UR10, c[0x0][0x3a0] ;  /* 0x00007400ff0a77ac */ /* 0x000e220008000a00 */
[----:B------:R-:W1:Y:S01]  /*36f0*/  LDCU UR8, c[0x0][0x3bc] ;  /* 0x00007780ff0877ac */ /* 0x000e620008000800 */
[----:B------:R-:W2:Y:S01]  /*3700*/  LDCU.64 UR14, c[0x0][0x390] ;  /* 0x00007200ff0e77ac */ /* 0x000ea20008000a00 */
[----:B0-----:R-:W-:Y:S01]  /*3710*/  DADD R10, R10, UR10 ;  /* 0x0000000a0a0a7e29 */ /* 0x001fe20008000000 */
[----:B-1----:R-:W-:-:S07]  /*3720*/  IMAD R6, R0, UR8, R0 ;  /* 0x0000000800067c24 */ /* 0x002fce000f8e0200 */
[----:B--2---:R-:W-:Y:S01]  /*3730*/  DMUL R10, R10, UR14 ;  /* 0x0000000e0a0a7c28 */ /* 0x004fe20008000000 */
[----:B------:R-:W-:-:S06]  /*3740*/  LEA R7, R6, UR7, 0x3 ;  /* 0x0000000706077c11 */ /* 0x000fcc000f8e18ff */
[----:B------:R1:W-:Y:S04]  /*3750*/  STL.64 [R7], R10 ;  /* 0x0000000a07007387 */ /* 0x0003e80000100a00 */
.L_x_881:
[----:B------:R-:W-:Y:S01]  /*3760*/  VIADD R5, R5, 0x1 ;  /* 0x0000000105057836 */ /* 0x000fe20000000000 */
[----:B------:R-:W-:Y:S06]  /*3770*/  @P0 BRA `(.L_x_884) ;  /* 0xffffffe800880947 */ /* 0x000fec000383ffff */
[----:B------:R-:W-:-:S05]  /*3780*/  VIADD R0, R0, 0x1 ;  /* 0x0000000100007836 */ /* 0x000fca0000000000 */
[----:B------:R-:W-:-:S13]  /*3790*/  ISETP.NE.AND P0, PT, R0, UR8, PT ;  /* 0x0000000800007c0c */ /* 0x000fda000bf05270 */
[----:B------:R-:W-:Y:S05]  /*37a0*/  @P0 BRA `(.L_x_885) ;  /* 0xffffffe800700947 */ /* 0x000fea000383ffff */
.L_x_869:
[----:B------:R-:W-:Y:S01]  /*37b0*/  PRMT R4, RZ, 0x7610, R4 ;  /* 0x00007610ff047816 */ /* 0x000fe20000000004 */
[----:B------:R-:W-:Y:S01]  /*37c0*/  ULOP3.LUT UR8, UR8, 0x3, URZ, 0xc0, !UPT ;  /* 0x0000000308087892 */ /* 0x000fe2000f8ec0ff */
[----:B------:R-:W-:Y:S01]  /*37d0*/  PRMT R5, RZ, 0x7610, R5 ;  /* 0x00007610ff057816 */ /* 0x000fe20000000005 */
[----:B------:R-:W-:-:S10]  /*37e0*/  UMOV UR4, URZ ;  /* 0x000000ff00047c82 */ /* 0x000fd40008000000 */
.L_x_925:
[----:B--2---:R-:W2:Y:S01]  /*37f0*/  LDCU UR10, c[0x0][0x3bc] ;  /* 0x00007780ff0a77ac */ /* 0x004ea20008000800 */
[----:B------:R-:W-:Y:S02]  /*3800*/  UISETP.NE.AND UP0, UPT, UR4, URZ, UPT ;  /* 0x000000ff0400728c */ /* 0x000fe4000bf05270 */
[----:B--2---:R-:W-:-:S04]  /*3810*/  UIMAD UR9, UR4, UR10, UR4 ;  /* 0x0000000a040972a4 */ /* 0x004fc8000f8e0204 */
[----:B------:R-:W-:-:S03]  /*3820*/  ULEA UR9, UR9, UR7, 0x3 ;  /* 0x0000000709097291 */ /* 0x000fc6000f8e18ff */
[----:B01-3--:R-:W-:Y:S09]  /*3830*/  BRA.U !UP0, `(.L_x_886) ;  /* 0x00000015082c7547 */ /* 0x00bff2000b800000 */
[----:B------:R-:W-:Y:S02]  /*3840*/  LOP3.LUT R16, R4, 0xffff, RZ, 0xc0, !PT ;  /* 0x0000ffff04107812 */ /* 0x000fe400078ec0ff */
[----:B------:R-:W-:Y:S01]  /*3850*/  CS2R R18, SRZ ;  /* 0x0000000000127805 */ /* 0x000fe2000001ff00 */
[----:B------:R-:W-:Y:S01]  /*3860*/  ULOP3.LUT UR14, UR4, 0x7ffffff0, URZ, 0xc0, !UPT ;  /* 0x7ffffff0040e7892 */ /* 0x000fe2000f8ec0ff */
[----:B------:R-:W-:Y:S01]  /*3870*/  LOP3.LUT R17, R16, 0x3, RZ, 0xc0, !PT ;  /* 0x0000000310117812 */ /* 0x000fe200078ec0ff */
[----:B------:R-:W-:-:S10]  /*3880*/  UMOV UR5, URZ ;  /* 0x000000ff00057c82 */ /* 0x000fd40008000000 */
.L_x_899:
[----:B------:R-:W-:-:S09]  /*3890*/  UISETP.GE.U32.AND UP0, UPT, UR5, UR4, UPT ;  /* 0x000000040500728c */ /* 0x000fd2000bf06070 */
[----:B0-----:R-:W-:Y:S05]  /*38a0*/  BRA.U UP0, `(.L_x_887) ;  /* 0x0000000100187547 */ /* 0x001fea000b800000 */
[----:B------:R-:W2:Y:S02]  /*38b0*/  LDCU UR6, c[0x0][0x3bc] ;  /* 0x00007780ff0677ac */ /* 0x000ea40008000800 */
[----:B--2---:R-:W-:-:S04]  /*38c0*/  UIMAD UR6, UR5, UR6, UR4 ;  /* 0x00000006050672a4 */ /* 0x004fc8000f8e0204 */
[----:B------:R-:W-:-:S09]  /*38d0*/  ULEA UR6, UR6, UR7, 0x3 ;  /* 0x0000000706067291 */ /* 0x000fd2000f8e18ff */
[----:B01----:R-:W2:Y:S02]  /*38e0*/  LDL.64 R6, [UR6] ;  /* 0x00000006ff067983 */ /* 0x003ea40008100a00 */
[----:B--2---:R-:W-:Y:S01]  /*38f0*/  DFMA R18, -R6, R6, R18 ;  /* 0x000000060612722b */ /* 0x004fe20000000112 */
[----:B------:R-:W-:Y:S10]  /*3900*/  BRA `(.L_x_888) ;  /* 0x0000001000e47947 */ /* 0x000ff40003800000 */
.L_x_887:
[----:B------:R-:W-:-:S09]  /*3910*/  UISETP.NE.AND UP0, UPT, UR5, UR4, UPT ;  /* 0x000000040500728c */ /* 0x000fd2000bf05270 */
[----:B------:R-:W-:Y:S05]  /*3920*/  BRA.U UP0, `(.L_x_889) ;  /* 0x00000001007c7547 */ /* 0x000fea000b800000 */
[----:B01----:R-:W2:Y:S01]  /*3930*/  LDL.64 R6, [UR9] ;  /* 0x00000009ff067983 */ /* 0x003ea20008100a00 */
        /* <DEDUP_REMOVED lines=11> */
[----:B----4-:R-:W-:-:S08]  /*39f0*/  DFMA R14, R10, R8, R6 ;  /* 0x000000080a0e722b */ /* 0x010fd00000000006 */
        /* <DEDUP_REMOVED lines=13> */
[----:B------:R-:W-:Y:S05]  /*3ad0*/  CALL.REL.NOINC `($__internal_8_$__cuda_sm20_dsqrt_rn_f64_mediumpath_v1) ;  /* 0x0000003400787944 */ /* 0x000fea0003c00000 */
.L_x_891:
[----:B------:R-:W-:Y:S05]  /*3ae0*/  BSYNC.RECONVERGENT B0 ;  /* 0x0000000000007941 */ /* 0x000fea0003800200 */
.L_x_890:
[----:B------:R0:W-:Y:S01]  /*3af0*/  STL.64 [UR9], R8 ;  /* 0x00000008ff007987 */ /* 0x0001e20008100a09 */
[----:B------:R-:W-:Y:S01]  /*3b00*/  CS2R R18, SRZ ;  /* 0x0000000000127805 */ /* 0x000fe2000001ff00 */
[----:B------:R-:W-:Y:S06]  /*3b10*/  BRA `(.L_x_888) ;  /* 0x0000001000607947 */ /* 0x000fec0003800000 */
.L_x_889:
[----:B------:R-:W-:Y:S01]  /*3b20*/  UISETP.GE.U32.AND UP0, UPT, UR4, 0x10, UPT ;  /* 0x000000100400788c */ /* 0x000fe2000bf06070 */
[----:B------:R-:W-:Y:S01]  /*3b30*/  IMAD.MOV.U32 R0, RZ, RZ, RZ ;  /* 0x000000ffff007224 */ /* 0x000fe200078e00ff */
[----:B------:R-:W-:-:S07]  /*3b40*/  CS2R R18, SRZ ;  /* 0x0000000000127805 */ /* 0x000fce000001ff00 */
[----:B------:R-:W-:Y:S05]  /*3b50*/  BRA.U !UP0, `(.L_x_892) ;  /* 0x0000000508dc7547 */ /* 0x000fea000b800000 */
[----:B------:R-:W-:Y:S01]  /*3b60*/  CS2R R18, SRZ ;  /* 0x0000000000127805 */ /* 0x000fe2000001ff00 */
[----:B------:R-:W2:Y:S01]  /*3b70*/  LDCU UR19, c[0x0][0x3bc] ;  /* 0x00007780ff1377ac */ /* 0x000ea20008000800 */
[----:B------:R-:W-:-:S05]  /*3b80*/  UMOV UR6, URZ ;  /* 0x000000ff00067c82 */ /* 0x000fca0008000000 */
.L_x_893:
[----:B--2---:R-:W-:Y:S02]  /*3b90*/  UIMAD UR10, UR6, UR19, UR4 ;  /* 0x00000013060a72a4 */ /* 0x004fe4000f8e0204 */
[----:B------:R-:W-:Y:S02]  /*3ba0*/  UIMAD UR11, UR6, UR19, UR5 ;  /* 0x00000013060b72a4 */ /* 0x000fe4000f8e0205 */
[----:B------:R-:W-:Y:S02]  /*3bb0*/  ULEA UR15, UR10, UR7, 0x3 ;  /* 0x000000070a0f7291 */ /* 0x000fe4000f8e18ff */
[----:B------:R-:W-:Y:S02]  /*3bc0*/  ULEA UR16, UR11, UR7, 0x3 ;  /* 0x000000070b107291 */ /* 0x000fe4000f8e18ff */
[----:B------:R-:W-:Y:S02]  /*3bd0*/  UIADD3 UR10, UPT, UPT, UR10, UR19, URZ ;  /* 0x000000130a0a7290 */ /* 0x000fe4000fffe0ff */
[----:B------:R-:W-:-:S02]  /*3be0*/  UIADD3 UR11, UPT, UPT, UR11, UR19, URZ ;  /* 0x000000130b0b7290 */ /* 0x000fc4000fffe0ff */
[----:B------:R-:W-:Y:S01]  /*3bf0*/  ULEA UR17, UR10, UR7, 0x3 ;  /* 0x000000070a117291 */ /* 0x000fe2000f8e18ff */
[----:B----4-:R-:W2:Y:S01]  /*3c00*/  LDL.64 R14, [UR15] ;  /* 0x0000000fff0e7983 */ /* 0x010ea20008100a00 */
[----:B------:R-:W-:Y:S02]  /*3c10*/  ULEA UR18, UR11, UR7, 0x3 ;  /* 0x000000070b127291 */ /* 0x000fe4000f8e18ff */
[----:B------:R-:W-:Y:S01]  /*3c20*/  UIADD3 UR10, UPT, UPT, UR10, UR19, URZ ;  /* 0x000000130a0a7290 */ /* 0x000fe2000fffe0ff */
[----:B-1----:R-:W2:Y:S01]  /*3c30*/  LDL.64 R12, [UR16] ;  /* 0x00000010ff0c7983 */ /* 0x002ea20008100a00 */
[----:B------:R-:W-:Y:S02]  /*3c40*/  UIADD3 UR11, UPT, UPT, UR11, UR19, URZ ;  /* 0x000000130b0b7290 */ /* 0x000fe4000fffe0ff */
[----:B------:R-:W-:Y:S01]  /*3c50*/  ULEA UR15, UR10, UR7, 0x3 ;  /* 0x000000070a0f7291 */ /* 0x000fe2000f8e18ff */
[----:B0-----:R-:W3:Y:S01]  /*3c60*/  LDL.64 R10, [UR17] ;  /* 0x00000011ff0a7983 */ /* 0x001ee20008100a00 */
[----:B------:R-:W-:-:S03]  /*3c70*/  ULEA UR16, UR11, UR7, 0x3 ;  /* 0x000000070b107291 */ /* 0x000fc6000f8e18ff */
[----:B------:R-:W3:Y:S01]  /*3c80*/  LDL.64 R30, [UR18] ;  /* 0x00000012ff1e7983 */ /* 0x000ee20008100a00 */
[----:B------:R-:W-:Y:S02]  /*3c90*/  UIADD3 UR10, UPT, UPT, UR10, UR19, URZ ;  /* 0x000000130a0a7290 */ /* 0x000fe4000fffe0ff */
[----:B------:R-:W-:Y:S01]  /*3ca0*/  UIADD3 UR11, UPT, UPT, UR11, UR19, URZ ;  /* 0x000000130b0b7290 */ /* 0x000fe2000fffe0ff */
[----:B------:R-:W4:Y:S01]  /*3cb0*/  LDL.64 R8, [UR15] ;  /* 0x0000000fff087983 */ /* 0x000f220008100a00 */
[----:B------:R-:W-:Y:S02]  /*3cc0*/  ULEA UR17, UR10, UR7, 0x3 ;  /* 0x000000070a117291 */ /* 0x000fe4000f8e18ff */
[----:B------:R-:W-:Y:S01]  /*3cd0*/  ULEA UR15, UR11, UR7, 0x3 ;  /* 0x000000070b0f7291 */ /* 0x000fe2000f8e18ff */
[----:B------:R-:W4:Y:S06]  /*3ce0*/  LDL.64 R32, [UR16] ;  /* 0x00000010ff207983 */ /* 0x000f2c0008100a00 */
[----:B------:R-:W5:Y:S04]  /*3cf0*/  LDL.64 R28, [UR17] ;  /* 0x00000011ff1c7983 */ /* 0x000f680008100a00 */
[----:B------:R-:W5:Y:S01]  /*3d00*/  LDL.64 R26, [UR15] ;  /* 0x0000000fff1a7983 */ /* 0x000f620008100a00 */
[----:B------:R-:W-:-:S02]  /*3d10*/  UIADD3 UR10, UPT, UPT, UR10, UR19, URZ ;  /* 0x000000130a0a7290 */ /* 0x000fc4000fffe0ff */
[----:B------:R-:W-:Y:S02]  /*3d20*/  UIADD3 UR11, UPT, UPT, UR11, UR19, URZ ;  /* 0x000000130b0b7290 */ /* 0x000fe4000fffe0ff */
[----:B------:R-:W-:Y:S02]  /*3d30*/  ULEA UR15, UR10, UR7, 0x3 ;  /* 0x000000070a0f7291 */ /* 0x000fe4000f8e18ff */
[----:B------:R-:W-:Y:S02]  /*3d40*/  ULEA UR16, UR11, UR7, 0x3 ;  /* 0x000000070b107291 */ /* 0x000fe4000f8e18ff */
[----:B------:R-:W-:Y:S02]  /*3d50*/  UIADD3 UR10, UPT, UPT, UR10, UR19, URZ ;  /* 0x000000130a0a7290 */ /* 0x000fe4000fffe0ff */
[----:B------:R-:W-:Y:S02]  /*3d60*/  UIADD3 UR11, UPT, UPT, UR11, UR19, URZ ;  /* 0x000000130b0b7290 */ /* 0x000fe4000fffe0ff */
[----:B------:R-:W-:Y:S01]  /*3d70*/  ULEA UR17, UR10, UR7, 0x3 ;  /* 0x000000070a117291 */ /* 0x000fe2000f8e18ff */
[----:B------:R-:W5:Y:S01]  /*3d80*/  LDL.64 R6, [UR15] ;  /* 0x0000000fff067983 */ /* 0x000f620008100a00 */
[----:B------:R-:W-:-:S03]  /*3d90*/  ULEA UR18, UR11, UR7, 0x3 ;  /* 0x000000070b127291 */ /* 0x000fc6000f8e18ff */
[----:B------:R-:W5:Y:S01]  /*3da0*/  LDL.64 R24, [UR16] ;  /* 0x00000010ff187983 */ /* 0x000f620008100a00 */
[----:B------:R-:W-:Y:S02]  /*3db0*/  UIADD3 UR10, UPT, UPT, UR10, UR19, URZ ;  /* 0x000000130a0a7290 */ /* 0x000fe4000fffe0ff */
[----:B------:R-:W-:Y:S01]  /*3dc0*/  UIADD3 UR11, UPT, UPT, UR11, UR19, URZ ;  /* 0x000000130b0b7290 */ /* 0x000fe2000fffe0ff */
[----:B------:R-:W5:Y:S01]  /*3dd0*/  LDL.64 R22, [UR17] ;  /* 0x00000011ff167983 */ /* 0x000f620008100a00 */
[----:B------:R-:W-:Y:S02]  /*3de0*/  ULEA UR15, UR10, UR7, 0x3 ;  /* 0x000000070a0f7291 */ /* 0x000fe4000f8e18ff */
[----:B------:R-:W-:Y:S01]  /*3df0*/  ULEA UR16, UR11, UR7, 0x3 ;  /* 0x000000070b107291 */ /* 0x000fe2000f8e18ff */
[----:B------:R-:W5:Y:S01]  /*3e00*/  LDL.64 R20, [UR18] ;  /* 0x00000012ff147983 */ /* 0x000f620008100a00 */
[----:B------:R-:W-:Y:S02]  /*3e10*/  UIADD3 UR10, UPT, UPT, UR10, UR19, URZ ;  /* 0x000000130a0a7290 */ /* 0x000fe4000fffe0ff */
[----:B------:R-:W-:-:S02]  /*3e20*/  UIADD3 UR11, UPT, UPT, UR11, UR19, URZ ;  /* 0x000000130b0b7290 */ /* 0x000fc4000fffe0ff */
[----:B------:R-:W-:Y:S02]  /*3e30*/  ULEA UR17, UR10, UR7, 0x3 ;  /* 0x000000070a117291 */ /* 0x000fe4000f8e18ff */
[----:B------:R-:W-:Y:S02]  /*3e40*/  ULEA UR18, UR11, UR7, 0x3 ;  /* 0x000000070b127291 */ /* 0x000fe4000f8e18ff */
[----:B------:R-:W-:Y:S02]  /*3e50*/  UIADD3 UR10, UPT, UPT, UR10, UR19, URZ ;  /* 0x000000130a0a7290 */ /* 0x000fe4000fffe0ff */
[----:B------:R-:W-:Y:S01]  /*3e60*/  UIADD3 UR11, UPT, UPT, UR11, UR19, URZ ;  /* 0x000000130b0b7290 */ /* 0x000fe2000fffe0ff */
[----:B--2---:R-:W-:Y:S01]  /*3e70*/  DFMA R12, R14, R12, R18 ;  /* 0x0000000c0e0c722b */ /* 0x004fe20000000012 */
[----:B------:R-:W2:Y:S04]  /*3e80*/  LDL.64 R18, [UR15] ;  /* 0x0000000fff127983 */ /* 0x000ea80008100a00 */
[----:B------:R-:W2:Y:S01]  /*3e90*/  LDL.64 R14, [UR16] ;  /* 0x00000010ff0e7983 */ /* 0x000ea20008100a00 */
[----:B------:R-:W-:-:S02]  /*3ea0*/  ULEA UR15, UR10, UR7, 0x3 ;  /* 0x000000070a0f7291 */ /* 0x000fc4000f8e18ff */
[----:B---3--:R-:W-:Y:S01]  /*3eb0*/  DFMA R30, R10, R30, R12 ;  /* 0x0000001e0a1e722b */ /* 0x008fe2000000000c */
[----:B------:R-:W-:Y:S01]  /*3ec0*/  ULEA UR16, UR11, UR7, 0x3 ;  /* 0x000000070b107291 */ /* 0x000fe2000f8e18ff */
[----:B------:R-:W3:Y:S04]  /*3ed0*/  LDL.64 R12, [UR17] ;  /* 0x00000011ff0c7983 */ /* 0x000ee80008100a00 */
[----:B------:R-:W3:Y:S01]  /*3ee0*/  LDL.64 R10, [UR18] ;  /* 0x00000012ff0a7983 */ /* 0x000ee20008100a00 */
[----:B------:R-:W-:Y:S02]  /*3ef0*/  UIADD3 UR10, UPT, UPT, UR10, UR19, URZ ;  /* 0x000000130a0a7290 */ /* 0x000fe4000fffe0ff */
[----:B------:R-:W-:Y:S01]  /*3f00*/  UIADD3 UR11, UPT, UPT, UR11, UR19, URZ ;  /* 0x000000130b0b7290 */ /* 0x000fe2000fffe0ff */
[----:B----4-:R-:W-:Y:S01]  /*3f10*/  DFMA R32, R8, R32, R30 ;  /* 0x000000200820722b */ /* 0x010fe2000000001e */
[----:B------:R-:W-:Y:S01]  /*3f20*/  ULEA UR17, UR10, UR7, 0x3 ;  /* 0x000000070a117291 */ /* 0x000fe2000f8e18ff */
[----:B------:R-:W4:Y:S01]  /*3f30*/  LDL.64 R8, [UR15] ;  /* 0x0000000fff087983 */ /* 0x000f220008100a00 */
[----:B------:R-:W-:-:S03]  /*3f40*/  ULEA UR18, UR11, UR7, 0x3 ;  /* 0x000000070b127291 */ /* 0x000fc6000f8e18ff */
[----:B------:R-:W4:Y:S02]  /*3f50*/  LDL.64 R30, [UR16] ;  /* 0x00000010ff1e7983 */ /* 0x000f240008100a00 */
[----:B-----5:R-:W-:Y:S02]  /*3f60*/  DFMA R26, R28, R26, R32 ;  /* 0x0000001a1c1a722b */ /* 0x020fe40000000020 */
[----:B------:R-:W5:Y:S04]  /*3f70*/  LDL.64 R28, [UR17] ;  /* 0x00000011ff1c7983 */ /* 0x000f680008100a00 */
[----:B------:R-:W5:Y:S01]  /*3f80*/  LDL.64 R32, [UR18] ;  /* 0x00000012ff207983 */ /* 0x000f620008100a00 */
[----:B------:R-:W-:Y:S02]  /*3f90*/  UIADD3 UR10, UPT, UPT, UR10, UR19, URZ ;  /* 0x000000130a0a7290 */ /* 0x000fe4000fffe0ff */
[----:B------:R-:W-:-:S02]  /*3fa0*/  UIADD3 UR11, UPT, UPT, UR11, UR19, URZ ;  /* 0x000000130b0b7290 */ /* 0x000fc4000fffe0ff */
[----:B------:R-:W-:Y:S02]  /*3fb0*/  ULEA UR15, UR10, UR7, 0x3 ;  /* 0x000000070a0f7291 */ /* 0x000fe4000f8e18ff */
[----:B------:R-:W-:Y:S02]  /*3fc0*/  ULEA UR16, UR11, UR7, 0x3 ;  /* 0x000000070b107291 */ /* 0x000fe4000f8e18ff */
[----:B------:R-:W-:Y:S02]  /*3fd0*/  UIADD3 UR10, UPT, UPT, UR10, UR19, URZ ;  /* 0x000000130a0a7290 */ /* 0x000fe4000fffe0ff */
[----:B------:R-:W-:Y:S01]  /*3fe0*/  UIADD3 UR11, UPT, UPT, UR11, UR19, URZ ;  /* 0x000000130b0b7290 */ /* 0x000fe2000fffe0ff */
[----:B------:R-:W-:Y:S01]  /*3ff0*/  DFMA R24, R6, R24, R26 ;  /* 0x000000180618722b */ /* 0x000fe2000000001a */
[----:B------:R-:W-:Y:S01]  /*4000*/  ULEA UR17, UR10, UR7, 0x3 ;  /* 0x000000070a117291 */ /* 0x000fe2000f8e18ff */
[----:B------:R-:W5:Y:S01]  /*4010*/  LDL.64 R26, [UR15] ;  /* 0x0000000fff1a7983 */ /* 0x000f620008100a00 */
[----:B------:R-:W-:-:S03]  /*4020*/  ULEA UR18, UR11, UR7, 0x3 ;  /* 0x000000070b127291 */ /* 0x000fc6000f8e18ff */
[----:B------:R-:W5:Y:S01]  /*4030*/  LDL.64 R6, [UR16] ;  /* 0x00000010ff067983 */ /* 0x000f620008100a00 */
        /* <DEDUP_REMOVED lines=8> */
[----:B------:R-:W-:Y:S02]  /*40c0*/  UIADD3 UR11, UPT, UPT, UR11, UR19, URZ ;  /* 0x000000130b0b7290 */ /* 0x000fe4000fffe0ff */
        /* <DEDUP_REMOVED lines=10> */
[----:B------:R-:W3:Y:S01]  /*4170*/  LDL.64 R12, [UR17] ;  /* 0x00000011ff0c7983 */ /* 0x000ee20008100a00 */
[----:B------:R-:W-:-:S03]  /*4180*/  UIADD3 UR10, UPT, UPT, UR10, UR19, URZ ;  /* 0x000000130a0a7290 */ /* 0x000fc6000fffe0ff */
[----:B------:R-:W3:Y:S01]  /*4190*/  LDL.64 R14, [UR18] ;  /* 0x00000012ff0e7983 */ /* 0x000ee20008100a00 */
[----:B------:R-:W-:Y:S02]  /*41a0*/  UIADD3 UR11, UPT, UPT, UR11, UR19, URZ ;  /* 0x000000130b0b7290 */ /* 0x000fe4000fffe0ff */
[----:B------:R-:W-:Y:S01]  /*41b0*/  ULEA UR10, UR10, UR7, 0x3 ;  /* 0x000000070a0a7291 */ /* 0x000fe2000f8e18ff */
[----:B----4-:R-:W-:Y:S01]  /*41c0*/  DFMA R30, R8, R30, R10 ;  /* 0x0000001e081e722b */ /* 0x010fe2000000000a */
[----:B------:R-:W-:Y:S01]  /*41d0*/  ULEA UR11, UR11, UR7, 0x3 ;  /* 0x000000070b0b7291 */ /* 0x000fe2000f8e18ff */
[----:B------:R-:W4:Y:S04]  /*41e0*/  LDL.64 R8, [UR15] ;  /* 0x0000000fff087983 */ /* 0x000f280008100a00 */
[----:B------:R-:W4:Y:S02]  /*41f0*/  LDL.64 R10, [UR16] ;  /* 0x00000010ff0a7983 */ /* 0x000f240008100a00 */
[----:B-----5:R-:W-:-:S02]  /*4200*/  DFMA R32, R28, R32, R30 ;  /* 0x000000201c20722b */ /* 0x020fc4000000001e */
[----:B------:R-:W5:Y:S04]  /*4210*/  LDL.64 R28, [UR10] ;  /* 0x0000000aff1c7983 */ /* 0x000f680008100a00 */
[----:B------:R-:W5:Y:S02]  /*4220*/  LDL.64 R30, [UR11] ;  /* 0x0000000bff1e7983 */ /* 0x000f640008100a00 */
[----:B------:R-:W-:-:S08]  /*4230*/  DFMA R6, R26, R6, R32 ;  /* 0x000000061a06722b */ /* 0x000fd00000000020 */
[----:B------:R-:W-:Y:S01]  /*4240*/  DFMA R6, R22, R24, R6 ;  /* 0x000000181606722b */ /* 0x000fe20000000006 */
[----:B------:R-:W-:-:S04]  /*4250*/  UIADD3 UR6, UPT, UPT, UR6, 0x10, URZ ;  /* 0x0000001006067890 */ /* 0x000fc8000fffe0ff */
[----:B------:R-:W-:-:S03]  /*4260*/  UISETP.NE.AND UP0, UPT, UR6, UR14, UPT ;  /* 0x0000000e0600728c */ /* 0x000fc6000bf05270 */
[----:B--2---:R-:W-:-:S08]  /*4270*/  DFMA R6, R18, R20, R6 ;  /* 0x000000141206722b */ /* 0x004fd00000000006 */
[----:B---3--:R-:W-:-:S08]  /*4280*/  DFMA R6, R12, R14, R6 ;  /* 0x0000000e0c06722b */ /* 0x008fd00000000006 */
[----:B----4-:R-:W-:-:S08]  /*4290*/  DFMA R6, R8, R10, R6 ;  /* 0x0000000a0806722b */ /* 0x010fd00000000006 */
[----:B-----5:R-:W-:Y:S01]  /*42a0*/  DFMA R18, R28, R30, R6 ;  /* 0x0000001e1c12722b */ /* 0x020fe20000000006 */
[----:B------:R-:W-:Y:S10]  /*42b0*/  BRA.U UP0, `(.L_x_893) ;  /* 0xfffffff900347547 */ /* 0x000ff4000b83ffff */
[----:B------:R-:W-:-:S07]  /*42c0*/  IMAD.U32 R0, RZ, RZ, UR14 ;  /* 0x0000000eff007e24 */ /* 0x000fce000f8e00ff */
.L_x_892:
[----:B------:R-:W-:-:S09]  /*42d0*/  ULOP3.LUT UP0, URZ, UR4, 0xf, URZ, 0xc0, !UPT ;  /* 0x0000000f04ff7892 */ /* 0x000fd2000f80c0ff */
[----:B------:R-:W-:Y:S05]  /*42e0*/  BRA.U !UP0, `(.L_x_894) ;  /* 0x0000000508f87547 */ /* 0x000fea000b800000 */
[----:B01----:R-:W-:-:S04]  /*42f0*/  LOP3.LUT R7, R5, 0xffff, RZ, 0xc0, !PT ;  /* 0x0000ffff05077812 */ /* 0x003fc800078ec0ff */
[C---:B------:R-:W-:Y:S02]  /*4300*/  LOP3.LUT R6, R7.reuse, 0xf, RZ, 0xc0, !PT ;  /* 0x0000000f07067812 */ /* 0x040fe400078ec0ff */
[----:B------:R-:W-:Y:S02]  /*4310*/  LOP3.LUT P1, RZ, R7, 0x7, RZ, 0xc0, !PT ;  /* 0x0000000707ff7812 */ /* 0x000fe4000782c0ff */
[----:B------:R-:W-:-:S04]  /*4320*/  IADD3 R6, PT, PT, R6, -0x1, RZ ;  /* 0xffffffff06067810 */ /* 0x000fc80007ffe0ff */
[----:B------:R-:W-:-:S13]  /*4330*/  ISETP.GE.U32.AND P0, PT, R6, 0x7, PT ;  /* 0x000000070600780c */ /* 0x000fda0003f06070 */
[----:B------:R-:W-:Y:S05]  /*4340*/  @!P0 BRA `(.L_x_895) ;  /* 0x0000000000e88947 */ /* 0x000fea0003800000 */
[----:B------:R-:W0:Y:S02]  /*4350*/  LDC R25, c[0x0][0x3bc] ;  /* 0x0000ef00ff197b82 */ /* 0x000e240000000800 */
[CC--:B0-----:R-:W-:Y:S02]  /*4360*/  IMAD R6, R0.reuse, R25.reuse, UR4 ;  /* 0x0000000400067e24 */ /* 0x0c1fe4000f8e0219 */
[----:B------:R-:W-:-:S03]  /*4370*/  IMAD R8, R0, R25, UR5 ;  /* 0x0000000500087e24 */ /* 0x000fc6000f8e0219 */
[C---:B------:R-:W-:Y:S01]  /*4380*/  LEA R14, R6.reuse, UR7, 0x3 ;  /* 0x00000007060e7c11 */ /* 0x040fe2000f8e18ff */
[--C-:B------:R-:W-:Y:S01]  /*4390*/  IMAD.IADD R6, R6, 0x1, R25.reuse ;  /* 0x0000000106067824 */ /* 0x100fe200078e0219 */
[C---:B------:R-:W-:Y:S01]  /*43a0*/  LEA R22, R8.reuse, UR7, 0x3 ;  /* 0x0000000708167c11 */ /* 0x040fe2000f8e18ff */
[----:B------:R-:W-:-:S03]  /*43b0*/  IMAD.IADD R8, R8, 0x1, R25 ;  /* 0x0000000108087824 */ /* 0x000fc600078e0219 */
[----:B----4-:R-:W2:Y:S01]  /*43c0*/  LDL.64 R14, [R14] ;  /* 0x000000000e0e7983 */ /* 0x010ea20000100a00 */
[----:B------:R-:W-:-:S03]  /*43d0*/  LEA R32, R6, UR7, 0x3 ;  /* 0x0000000706207c11 */ /* 0x000fc6000f8e18ff */
[----:B------:R-:W2:Y:S01]  /*43e0*/  LDL.64 R22, [R22] ;  /* 0x0000000016167983 */ /* 0x000ea20000100a00 */
[----:B------:R-:W-:-:S03]  /*43f0*/  LEA R20, R8, UR7, 0x3 ;  /* 0x0000000708147c11 */ /* 0x000fc6000f8e18ff */
[----:B------:R-:W3:Y:S04]  /*4400*/  LDL.64 R32, [R32] ;  /* 0x0000000020207983 */ /* 0x000ee80000100a00 */
[----:B------:R-:W3:Y:S01]  /*4410*/  LDL.64 R20, [R20] ;  /* 0x0000000014147983 */ /* 0x000ee20000100a00 */
[----:B------:R-:W-:Y:S01]  /*4420*/  IMAD.IADD R6, R6, 0x1, R25 ;  /* 0x0000000106067824 */ /* 0x000fe200078e0219 */
[----:B------:R-:W-:-:S04]  /*4430*/  IADD3 R8, PT, PT, R8, R25, RZ ;  /* 0x0000001908087210 */ /* 0x000fc80007ffe0ff */
[C---:B------:R-:W-:Y:S01]  /*4440*/  LEA R10, R6.reuse, UR7, 0x3 ;  /* 0x00000007060a7c11 */ /* 0x040fe2000f8e18ff */
[--C-:B------:R-:W-:Y:S01]  /*4450*/  IMAD.IADD R6, R6, 0x1, R25.reuse ;  /* 0x0000000106067824 */ /* 0x100fe200078e0219 */
[C---:B------:R-:W-:Y:S01]  /*4460*/  LEA R12, R8.reuse, UR7, 0x3 ;  /* 0x00000007080c7c11 */ /* 0x040fe2000f8e18ff */
[----:B------:R-:W-:-:S03]  /*4470*/  IMAD.IADD R8, R8, 0x1, R25 ;  /* 0x0000000108087824 */ /* 0x000fc600078e0219 */
[----:B------:R-:W4:Y:S01]  /*4480*/  LDL.64 R10, [R10] ;  /* 0x000000000a0a7983 */ /* 0x000f220000100a00 */
[----:B------:R-:W-:-:S03]  /*4490*/  LEA R7, R6, UR7, 0x3 ;  /* 0x0000000706077c11 */ /* 0x000fc6000f8e18ff */
[----:B------:R-:W4:Y:S01]  /*44a0*/  LDL.64 R12, [R12] ;  /* 0x000000000c0c7983 */ /* 0x000f220000100a00 */
[----:B------:R-:W-:Y:S01]  /*44b0*/  LEA R9, R8, UR7, 0x3 ;  /* 0x0000000708097c11 */ /* 0x000fe2000f8e18ff */
[--C-:B------:R-:W-:Y:S01]  /*44c0*/  IMAD.IADD R24, R6, 0x1, R25.reuse ;  /* 0x0000000106187824 */ /* 0x100fe200078e0219 */
[----:B------:R-:W-:Y:S01]  /*44d0*/  IADD3 R28, PT, PT, R8, R25, RZ ;  /* 0x00000019081c7210 */ /* 0x000fe20007ffe0ff */
[----:B------:R-:W5:Y:S04]  /*44e0*/  LDL.64 R6, [R7] ;  /* 0x0000000007067983 */ /* 0x000f680000100a00 */
[----:B------:R-:W5:Y:S01]  /*44f0*/  LDL.64 R8, [R9] ;  /* 0x0000000009087983 */ /* 0x000f620000100a00 */
[C---:B------:R-:W-:Y:S01]  /*4500*/  LEA R26, R24.reuse, UR7, 0x3 ;  /* 0x00000007181a7c11 */ /* 0x040fe2000f8e18ff */
[--C-:B------:R-:W-:Y:S01]  /*4510*/  IMAD.IADD R24, R24, 0x1, R25.reuse ;  /* 0x0000000118187824 */ /* 0x100fe200078e0219 */
[C---:B------:R-:W-:Y:S01]  /*4520*/  LEA R27, R28.reuse, UR7, 0x3 ;  /* 0x000000071c1b7c11 */ /* 0x040fe2000f8e18ff */
[----:B------:R-:W-:-:S03]  /*4530*/  IMAD.IADD R28, R28, 0x1, R25 ;  /* 0x000000011c1c7824 */ /* 0x000fc600078e0219 */
[----:B------:R-:W-:Y:S02]  /*4540*/  LEA R30, R24, UR7, 0x3 ;  /* 0x00000007181e7c11 */ /* 0x000fe4000f8e18ff */
[----:B------:R-:W-:Y:S01]  /*4550*/  LEA R34, R28, UR7, 0x3 ;  /* 0x000000071c227c11 */ /* 0x000fe2000f8e18ff */
[----:B------:R-:W-:Y:S01]  /*4560*/  IMAD.IADD R24, R24, 0x1, R25 ;  /* 0x0000000118187824 */ /* 0x000fe200078e0219 */
[----:B------:R-:W-:-:S04]  /*4570*/  IADD3 R28, PT, PT, R28, R25, RZ ;  /* 0x000000191c1c7210 */ /* 0x000fc80007ffe0ff */
[----:B------:R-:W-:Y:S02]  /*4580*/  LEA R35, R24, UR7, 0x3 ;  /* 0x0000000718237c11 */ /* 0x000fe4000f8e18ff */
[----:B------:R-:W-:Y:S01]  /*4590*/  LEA R36, R28, UR7, 0x3 ;  /* 0x000000071c247c11 */ /* 0x000fe2000f8e18ff */
[--C-:B------:R-:W-:Y:S02]  /*45a0*/  IMAD.IADD R29, R24, 0x1, R25.reuse ;  /* 0x00000001181d7824 */ /* 0x100fe400078e0219 */
[----:B------:R-:W-:Y:S02]  /*45b0*/  IMAD.IADD R28, R28, 0x1, R25 ;  /* 0x000000011c1c7824 */ /* 0x000fe400078e0219 */
[----:B------:R-:W5:Y:S01]  /*45c0*/  LDL.64 R24, [R35] ;  /* 0x0000000023187983 */ /* 0x000f620000100a00 */
[----:B------:R-:W-:Y:S02]  /*45d0*/  LEA R29, R29, UR7, 0x3 ;  /* 0x000000071d1d7c11 */ /* 0x000fe4000f8e18ff */
[----:B------:R-:W-:-:S04]  /*45e0*/  LEA R31, R28, UR7, 0x3 ;  /* 0x000000071c1f7c11 */ /* 0x000fc8000f8e18ff */
[----:B------:R-:W5:Y:S01]  /*45f0*/  LDL.64 R28, [R29] ;  /* 0x000000001d1c7983 */ /* 0x000f620000100a00 */
[----:B--2---:R-:W-:-:S03]  /*4600*/  DFMA R22, R14, R22, R18 ;  /* 0x000000160e16722b */ /* 0x004fc60000000012 */
[----:B------:R-:W2:Y:S04]  /*4610*/  LDL.64 R14, [R26] ;  /* 0x000000001a0e7983 */ /* 0x000ea80000100a00 */
[----:B------:R-:W2:Y:S01]  /*4620*/  LDL.64 R18, [R27] ;  /* 0x000000001b127983 */ /* 0x000ea20000100a00 */
[----:B---3--:R-:W-:-:S03]  /*4630*/  DFMA R32, R32, R20, R22 ;  /* 0x000000142020722b */ /* 0x008fc60000000016 */
[----:B------:R-:W3:Y:S04]  /*4640*/  LDL.64 R20, [R30] ;  /* 0x000000001e147983 */ /* 0x000ee80000100a00 */
[----:B------:R-:W3:Y:S04]  /*4650*/  LDL.64 R22, [R34] ;  /* 0x0000000022167983 */ /* 0x000ee80000100a00 */
[----:B------:R-:W3:Y:S04]  /*4660*/  LDL.64 R26, [R36] ;  /* 0x00000000241a7983 */ /* 0x000ee80000100a00 */
[----:B------:R-:W3:Y:S01]  /*4670*/  LDL.64 R30, [R31] ;  /* 0x000000001f1e7983 */ /* 0x000ee20000100a00 */
[----:B----4-:R-:W-:-:S08]  /*4680*/  DFMA R10, R10, R12, R32 ;  /* 0x0000000c0a0a722b */ /* 0x010fd00000000020 */
[----:B-----5:R-:W-:Y:S01]  /*4690*/  DFMA R6, R6, R8, R10 ;  /* 0x000000080606722b */ /* 0x020fe2000000000a */
[----:B------:R-:W-:-:S07]  /*46a0*/  VIADD R0, R0, 0x8 ;  /* 0x0000000800007836 */ /* 0x000fce0000000000 */
[----:B--2---:R-:W-:-:S08]  /*46b0*/  DFMA R6, R14, R18, R6 ;  /* 0x000000120e06722b */ /* 0x004fd00000000006 */
[----:B---3--:R-:W-:-:S08]  /*46c0*/  DFMA R6, R20, R22, R6 ;  /* 0x000000161406722b */ /* 0x008fd00000000006 */
[----:B------:R-:W-:-:S08]  /*46d0*/  DFMA R6, R24, R26, R6 ;  /* 0x0000001a1806722b */ /* 0x000fd00000000006 */
[----:B------:R-:W-:-:S11]  /*46e0*/  DFMA R18, R28, R30, R6 ;  /* 0x0000001e1c12722b */ /* 0x000fd60000000006 */
.L_x_895:
[----:B------:R-:W-:Y:S05]  /*46f0*/  @!P1 BRA `(.L_x_894) ;  /* 0x0000000000f49947 */ /* 0x000fea0003800000 */
[----:B------:R-:W-:Y:S02]  /*4700*/  LOP3.LUT R6, R16, 0x7, RZ, 0xc0, !PT ;  /* 0x0000000710067812 */ /* 0x000fe400078ec0ff */
[----:B------:R-:W-:Y:S02]  /*4710*/  ISETP.NE.AND P1, PT, R17, RZ, PT ;  /* 0x000000ff1100720c */ /* 0x000fe40003f25270 */
        /* <DEDUP_REMOVED lines=10> */
[----:B------:R-:W2:Y:S01]  /*47c0*/  LDL.64 R10, [R10] ;  /* 0x000000000a0a7983 */ /* 0x000ea20000100a00 */
[----:B------:R-:W-:-:S03]  /*47d0*/  LEA R14, R6, UR7, 0x3 ;  /* 0x00000007060e7c11 */ /* 0x000fc6000f8e18ff */
[----:B------:R-:W2:Y:S01]  /*47e0*/  LDL.64 R12, [R12] ;  /* 0x000000000c0c7983 */ /* 0x000ea20000100a00 */
[----:B------:R-:W-:Y:S01]  /*47f0*/  LEA R20, R8, UR7, 0x3 ;  /* 0x0000000708147c11 */ /* 0x000fe2000f8e18ff */
[--C-:B------:R-:W-:Y:S01]  /*4800*/  IMAD.IADD R6, R6, 0x1, R7.reuse ;  /* 0x0000000106067824 */ /* 0x100fe200078e0207 */
[----:B------:R-:W-:Y:S01]  /*4810*/  IADD3 R8, PT, PT, R8, R7, RZ ;  /* 0x0000000708087210 */ /* 0x000fe20007ffe0ff */
[----:B----4-:R-:W3:Y:S04]  /*4820*/  LDL.64 R14, [R14] ;  /* 0x000000000e0e7983 */ /* 0x010ee80000100a00 */
[----:B------:R-:W3:Y:S01]  /*4830*/  LDL.64 R20, [R20] ;  /* 0x0000000014147983 */ /* 0x000ee20000100a00 */
[C---:B------:R-:W-:Y:S01]  /*4840*/  LEA R22, R6.reuse, UR7, 0x3 ;  /* 0x0000000706167c11 */ /* 0x040fe2000f8e18ff */
[--C-:B------:R-:W-:Y:S01]  /*4850*/  IMAD.IADD R6, R6, 0x1, R7.reuse ;  /* 0x0000000106067824 */ /* 0x100fe200078e0207 */
[C---:B------:R-:W-:Y:S01]  /*4860*/  LEA R24, R8.reuse, UR7, 0x3 ;  /* 0x0000000708187c11 */ /* 0x040fe2000f8e18ff */
[----:B------:R-:W-:-:S03]  /*4870*/  IMAD.IADD R7, R8, 0x1, R7 ;  /* 0x0000000108077824 */ /* 0x000fc600078e0207 */
[----:B------:R-:W4:Y:S01]  /*4880*/  LDL.64 R22, [R22] ;  /* 0x0000000016167983 */ /* 0x000f220000100a00 */
[----:B------:R-:W-:-:S03]  /*4890*/  LEA R6, R6, UR7, 0x3 ;  /* 0x0000000706067c11 */ /* 0x000fc6000f8e18ff */
[----:B------:R-:W4:Y:S01]  /*48a0*/  LDL.64 R24, [R24] ;  /* 0x0000000018187983 */ /* 0x000f220000100a00 */
[----:B------:R-:W-:-:S03]  /*48b0*/  LEA R8, R7, UR7, 0x3 ;  /* 0x0000000707087c11 */ /* 0x000fc6000f8e18ff */
[----:B------:R-:W5:Y:S04]  /*48c0*/  LDL.64 R6, [R6] ;  /* 0x0000000006067983 */ /* 0x000f680000100a00 */
[----:B------:R-:W5:Y:S01]  /*48d0*/  LDL.64 R8, [R8] ;  /* 0x0000000008087983 */ /* 0x000f620000100a00 */
[----:B------:R-:W-:Y:S01]  /*48e0*/  VIADD R0, R0, 0x4 ;  /* 0x0000000400007836 */ /* 0x000fe20000000000 */
[----:B--2---:R-:W-:-:S08]  /*48f0*/  DFMA R10, R10, R12, R18 ;  /* 0x0000000c0a0a722b */ /* 0x004fd00000000012 */
[----:B---3--:R-:W-:-:S08]  /*4900*/  DFMA R10, R14, R20, R10 ;  /* 0x000000140e0a722b */ /* 0x008fd0000000000a */
[----:B----4-:R-:W-:-:S08]  /*4910*/  DFMA R10, R22, R24, R10 ;  /* 0x00000018160a722b */ /* 0x010fd0000000000a */
[----:B-----5:R-:W-:-:S11]  /*4920*/  DFMA R18, R6, R8, R10 ;  /* 0x000000080612722b */ /* 0x020fd6000000000a */
.L_x_896:
[----:B------:R-:W-:Y:S05]  /*4930*/  @!P1 BRA `(.L_x_894) ;  /* 0x0000000000649947 */ /* 0x000fea0003800000 */
[----:B------:R-:W0:Y:S02]  /*4940*/  LDC R11, c[0x0][0x3bc] ;  /* 0x0000ef00ff0b7b82 */ /* 0x000e240000000800 */
[CC--:B0-----:R-:W-:Y:S02]  /*4950*/  IMAD R10, R0.reuse, R11.reuse, UR4 ;  /* 0x00000004000a7e24 */ /* 0x0c1fe4000f8e020b */
[----:B------:R-:W-:-:S03]  /*4960*/  IMAD R0, R0, R11, UR5 ;  /* 0x0000000500007e24 */ /* 0x000fc6000f8e020b */
[----:B------:R-:W-:Y:S02]  /*4970*/  LEA R6, R10, UR7, 0x3 ;  /* 0x000000070a067c11 */ /* 0x000fe4000f8e18ff */
[----:B------:R-:W-:-:S04]  /*4980*/  LEA R8, R0, UR7, 0x3 ;  /* 0x0000000700087c11 */ /* 0x000fc8000f8e18ff */
        /* <DEDUP_REMOVED lines=8> */
[----:B------:R-:W-:Y:S02]  /*4a10*/  LEA R6, R10, UR7, 0x3 ;  /* 0x000000070a067c11 */ /* 0x000fe4000f8e18ff */
[----:B------:R-:W-:-:S05]  /*4a20*/  LEA R8, R7, UR7, 0x3 ;  /* 0x0000000707087c11 */ /* 0x000fca000f8e18ff */
[--C-:B------:R-:W-:Y:S01]  /*4a30*/  @P0 IMAD.IADD R0, R10, 0x1, R11.reuse ;  /* 0x000000010a000824 */ /* 0x100fe200078e020b */
[----:B------:R-:W2:Y:S01]  /*4a40*/  LDL.64 R8, [R8] ;  /* 0x0000000008087983 */ /* 0x000ea20000100a00 */
[----:B------:R-:W-:-:S03]  /*4a50*/  @P0 IMAD.IADD R10, R7, 0x1, R11 ;  /* 0x00000001070a0824 */ /* 0x000fc600078e020b */
[----:B------:R-:W2:Y:S01]  /*4a60*/  LDL.64 R6, [R6] ;  /* 0x0000000006067983 */ /* 0x000ea20000100a00 */
[----:B------:R-:W-:Y:S02]  /*4a70*/  @P0 LEA R0, R0, UR7, 0x3 ;  /* 0x0000000700000c11 */ /* 0x000fe4000f8e18ff */
[----:B------:R-:W-:-:S03]  /*4a80*/  @P0 LEA R12, R10, UR7, 0x3 ;  /* 0x000000070a0c0c11 */ /* 0x000fc6000f8e18ff */
[----:B------:R-:W3:Y:S04]  /*4a90*/  @P0 LDL.64 R10, [R0] ;  /* 0x00000000000a0983 */ /* 0x000ee80000100a00 */
[----:B------:R-:W3:Y:S01]  /*4aa0*/  @P0 LDL.64 R12, [R12] ;  /* 0x000000000c0c0983 */ /* 0x000ee20000100a00 */
[----:B--2---:R-:W-:-:S08]  /*4ab0*/  DFMA R18, R6, R8, R18 ;  /* 0x000000080612722b */ /* 0x004fd00000000012 */
[----:B---3--:R-:W-:-:S11]  /*4ac0*/  @P0 DFMA R18, R10, R12, R18 ;  /* 0x0000000c0a12022b */ /* 0x008fd60000000012 */
.L_x_894:
[----:B-1----:R-:W2:Y:S01]  /*4ad0*/  LDL.64 R12, [UR9] ;  /* 0x00000009ff0c7983 */ /* 0x002ea20008100a00 */
[----:B------:R-:W1:Y:S02]  /*4ae0*/  LDCU UR6, c[0x0][0x3bc] ;  /* 0x00007780ff0677ac */ /* 0x000e640008000800 */
[----:B-1----:R-:W-:-:S04]  /*4af0*/  UIMAD UR6, UR4, UR6, UR5 ;  /* 0x00000006040672a4 */ /* 0x002fc8000f8e0205 */
[----:B------:R-:W-:-:S09]  /*4b00*/  ULEA UR6, UR6, UR7, 0x3 ;  /* 0x0000000706067291 */ /* 0x000fd2000f8e18ff */
[----:B0-----:R-:W4:Y:S01]  /*4b10*/  LDL.64 R6, [UR6] ;  /* 0x00000006ff067983 */ /* 0x001f220008100a00 */
[----:B------:R-:W-:Y:S01]  /*4b20*/  MOV R8, 0x1 ;  /* 0x0000000100087802 */ /* 0x000fe20000000f00 */
[----:B------:R-:W-:Y:S01]  /*4b30*/  BSSY.RECONVERGENT B1, `(.L_x_897) ;  /* 0x0000015000017945 */ /* 0x000fe20003800200 */
[----:B--2---:R-:W0:Y:S04]  /*4b40*/  MUFU.RCP64H R9, R13 ;  /* 0x0000000d00097308 */ /* 0x004e280000001800 */
[----:B0-----:R-:W-:-:S08]  /*4b50*/  DFMA R10, -R12, R8, 1 ;  /* 0x3ff000000c0a742b */ /* 0x001fd00000000108 */
[----:B------:R-:W-:Y:S02]  /*4b60*/  DFMA R10, R10, R10, R10 ;  /* 0x0000000a0a0a722b */ /* 0x000fe4000000000a */
[----:B----4-:R-:W-:-:S06]  /*4b70*/  DADD R14, -R18, R6 ;  /* 0x00000000120e7229 */ /* 0x010fcc0000000106 */
[----:B------:R-:W-:-:S08]  /*4b80*/  DFMA R10, R8, R10, R8 ;  /* 0x0000000a080a722b */ /* 0x000fd00000000008 */
[----:B------:R-:W-:Y:S01]  /*4b90*/  DFMA R8, -R12, R10, 1 ;  /* 0x3ff000000c08742b */ /* 0x000fe2000000010a */
[----:B------:R-:W-:-:S07]  /*4ba0*/  FSETP.GEU.AND P1, PT, |R15|, 6.5827683646048100446e-37, PT ;  /* 0x036000000f00780b */ /* 0x000fce0003f2e200 */
        /* <DEDUP_REMOVED lines=8> */
[----:B------:R-:W-:Y:S01]  /*4c30*/  MOV R0, 0x4c60 ;  /* 0x00004c6000007802 */ /* 0x000fe20000000f00 */
[----:B------:R-:W-:-:S07]  /*4c40*/  IMAD.MOV.U32 R11, RZ, RZ, R15 ;  /* 0x000000ffff0b7224 */ /* 0x000fce00078e000f */
[----:B------:R-:W-:Y:S05]  /*4c50*/  CALL.REL.NOINC `($__internal_7_$__cuda_sm20_div_rn_f64_full) ;  /* 0x0000001c00a47944 */ /* 0x000fea0003c00000 */
[----:B------:R-:W-:Y:S01]  /*4c60*/  IMAD.MOV.U32 R6, RZ, RZ, R8 ;  /* 0x000000ffff067224 */ /* 0x000fe200078e0008 */
[----:B------:R-:W-:-:S07]  /*4c70*/  MOV R7, R9 ;  /* 0x0000000900077202 */ /* 0x000fce0000000f00 */
.L_x_898:
[----:B------:R-:W-:Y:S05]  /*4c80*/  BSYNC.RECONVERGENT B1 ;  /* 0x0000000000017941 */ /* 0x000fea0003800200 */
.L_x_897:
[----:B------:R1:W-:Y:S02]  /*4c90*/  STL.64 [UR6], R6 ;  /* 0x00000006ff007987 */ /* 0x0003e40008100a06 */
.L_x_888:
[----:B------:R-:W2:Y:S01]  /*4ca0*/  LDCU UR6, c[0x0][0x3bc] ;  /* 0x00007780ff0677ac */ /* 0x000ea20008000800 */
[----:B------:R-:W-:-:S04]  /*4cb0*/  UIADD3 UR5, UPT, UPT, UR5, 0x1, URZ ;  /* 0x0000000105057890 */ /* 0x000fc8000fffe0ff */
[----:B--2---:R-:W-:-:S09]  /*4cc0*/  UISETP.NE.AND UP0, UPT, UR5, UR6, UPT ;  /* 0x000000060500728c */ /* 0x004fd2000bf05270 */
[----:B------:R-:W-:Y:S05]  /*4cd0*/  BRA.U UP0, `(.L_x_899) ;  /* 0xffffffe900ec7547 */ /* 0x000fea000b83ffff */
[----:B------:R-:W-:Y:S05]  /*4ce0*/  BRA `(.L_x_900) ;  /* 0x0000001000307947 */ /* 0x000fea0003800000 */
.L_x_886:
[----:B------:R-:W-:Y:S01]  /*4cf0*/  ISETP.GE.U32.AND P0, PT, R2, 0x3, PT ;  /* 0x000000030200780c */ /* 0x000fe20003f06070 */
[----:B------:R-:W-:-:S12]  /*4d00*/  UMOV UR5, URZ ;  /* 0x000000ff00057c82 */ /* 0x000fd80008000000 */
[----:B------:R-:W-:Y:S05]  /*4d10*/  @!P0 BRA `(.L_x_901) ;  /* 0x0000000800488947 */ /* 0x000fea0003800000 */
[----:B------:R-:W2:Y:S01]  /*4d20*/  LDCU UR10, c[0x0][0x3bc] ;  /* 0x00007780ff0a77ac */ /* 0x000ea20008000800 */
[----:B------:R-:W-:-:S05]  /*4d30*/  UMOV UR5, URZ ;  /* 0x000000ff00057c82 */ /* 0x000fca0008000000 */
.L_x_914:
[----:B------:R-:W-:-:S09]  /*4d40*/  UISETP.NE.AND UP0, UPT, UR5, URZ, UPT ;  /* 0x000000ff0500728c */ /* 0x000fd2000bf05270 */
[----:B------:R-:W-:Y:S05]  /*4d50*/  BRA.U !UP0, `(.L_x_902) ;  /* 0x0000000108747547 */ /* 0x000fea000b800000 */
[----:B-1----:R-:W3:Y:S01]  /*4d60*/  LDL.64 R12, [UR9] ;  /* 0x00000009ff0c7983 */ /* 0x002ee20008100a00 */
[----:B--2---:R-:W-:-:S04]  /*4d70*/  UIMAD UR6, UR4, UR10, UR5 ;  /* 0x0000000a040672a4 */ /* 0x004fc8000f8e0205 */
[----:B------:R-:W-:-:S09]  /*4d80*/  ULEA UR6, UR6, UR7, 0x3 ;  /* 0x0000000706067291 */ /* 0x000fd2000f8e18ff */
[----:B----4-:R-:W2:Y:S01]  /*4d90*/  LDL.64 R14, [UR6] ;  /* 0x00000006ff0e7983 */ /* 0x010ea20008100a00 */
[----:B0-----:R-:W-:Y:S01]  /*4da0*/  IMAD.MOV.U32 R6, RZ, RZ, 0x1 ;  /* 0x00000001ff067424 */ /* 0x001fe200078e00ff */
[----:B------:R-:W-:Y:S01]  /*4db0*/  BSSY.RECONVERGENT B1, `(.L_x_903) ;  /* 0x0000014000017945 */ /* 0x000fe20003800200 */
[----:B---3--:R-:W0:Y:S01]  /*4dc0*/  MUFU.RCP64H R7, R13 ;  /* 0x0000000d00077308 */ /* 0x008e220000001800 */
        /* <DEDUP_REMOVED lines=16> */
[----:B------:R-:W-:Y:S01]  /*4ed0*/  MOV R6, R8 ;  /* 0x0000000800067202 */ /* 0x000fe20000000f00 */
[----:B------:R-:W-:-:S07]  /*4ee0*/  IMAD.MOV.U32 R7, RZ, RZ, R9 ;  /* 0x000000ffff077224 */ /* 0x000fce00078e0009 */
.L_x_904:
[----:B------:R-:W-:Y:S05]  /*4ef0*/  BSYNC.RECONVERGENT B1 ;  /* 0x0000000000017941 */ /* 0x000fea0003800200 */
.L_x_903:
[----:B------:R1:W-:Y:S04]  /*4f00*/  STL.64 [UR6], R6 ;  /* 0x00000006ff007987 */ /* 0x0003e80008100a06 */
[----:B------:R-:W5:Y:S01]  /*4f10*/  LDL.64 R12, [UR9] ;  /* 0x00000009ff0c7983 */ /* 0x000f620008100a00 */
[----:B------:R-:W-:Y:S05]  /*4f20*/  BRA `(.L_x_905) ;  /* 0x0000000000807947 */ /* 0x000fea0003800000 */
.L_x_902:
[----:B------:R-:W3:Y:S01]  /*4f30*/  LDL.64 R20, [UR9] ;  /* 0x00000009ff147983 */ /* 0x000ee20008100a00 */
[----:B01----:R-:W-:Y:S01]  /*4f40*/  IMAD.MOV.U32 R10, RZ, RZ, 0x0 ;  /* 0x00000000ff0a7424 */ /* 0x003fe200078e00ff */
[----:B------:R-:W-:Y:S01]  /*4f50*/  MOV R11, 0x3fd80000 ;  /* 0x3fd80000000b7802 */ /* 0x000fe20000000f00 */
[----:B------:R-:W-:Y:S01]  /*4f60*/  BSSY.RECONVERGENT B0, `(.L_x_906) ;  /* 0x0000019000007945 */ /* 0x000fe20003800200 */
[----:B---3--:R-:W-:-:S06]  /*4f70*/  DADD R20, RZ, R20 ;  /* 0x00000000ff147229 */ /* 0x008fcc0000000014 */
        /* <DEDUP_REMOVED lines=8> */
[----:B----4-:R-:W-:Y:S02]  /*5000*/  DMUL R14, R20, R10 ;  /* 0x0000000a140e7228 */ /* 0x010fe40000000000 */
[----:B------:R-:W-:Y:S02]  /*5010*/  VIADD R13, R11, 0xfff00000 ;  /* 0xfff000000b0d7836 */ /* 0x000fe40000000000 */
[----:B------:R-:W-:-:S04]  /*5020*/  IMAD.MOV.U32 R12, RZ, RZ, R10 ;  /* 0x000000ffff0c7224 */ /* 0x000fc800078e000a */
        /* <DEDUP_REMOVED lines=11> */
[----:B--2---:R-:W-:Y:S05]  /*50e0*/  CALL.REL.NOINC `($__internal_8_$__cuda_sm20_dsqrt_rn_f64_mediumpath_v1) ;  /* 0x0000001c00f47944 */ /* 0x004fea0003c00000 */
.L_x_907:
[----:B--2---:R-:W-:Y:S05]  /*50f0*/  BSYNC.RECONVERGENT B0 ;  /* 0x0000000000007941 */ /* 0x004fea0003800200 */
.L_x_906:
[----:B------:R0:W-:Y:S01]  /*5100*/  STL.64 [UR9], R8 ;  /* 0x00000008ff007987 */ /* 0x0001e20008100a09 */
[----:B------:R-:W-:Y:S02]  /*5110*/  IMAD.MOV.U32 R12, RZ, RZ, R8 ;  /* 0x000000ffff0c7224 */ /* 0x000fe400078e0008 */
[----:B------:R-:W-:-:S07]  /*5120*/  IMAD.MOV.U32 R13, RZ, RZ, R9 ;  /* 0x000000ffff0d7224 */ /* 0x000fce00078e0009 */
.L_x_905:
[----:B------:R-:W-:-:S04]  /*5130*/  UIMAD UR6, UR4, UR10, UR5 ;  /* 0x0000000a040672a4 */ /* 0x000fc8000f8e0205 */
[----:B------:R-:W-:-:S09]  /*5140*/  ULEA UR6, UR6, UR7, 0x3 ;  /* 0x0000000706067291 */ /* 0x000fd2000f8e18ff */
[----:B------:R-:W2:Y:S01]  /*5150*/  LDL.64 R14, [UR6+0x8] ;  /* 0x00000806ff0e7983 */ /* 0x000ea20008100a00 */
[----:B-1---5:R-:W0:Y:S01]  /*5160*/  MUFU.RCP64H R7, R13 ;  /* 0x0000000d00077308 */ /* 0x022e220000001800 */
        /* <DEDUP_REMOVED lines=20> */
.L_x_909:
[----:B------:R-:W-:Y:S05]  /*52b0*/  BSYNC.RECONVERGENT B1 ;  /* 0x0000000000017941 */ /* 0x000fea0003800200 */
.L_x_908:
[----:B------:R0:W-:Y:S04]  /*52c0*/  STL.64 [UR6+0x8], R6 ;  /* 0x00000806ff007987 */ /* 0x0001e80008100a06 */
[----:B------:R-:W2:Y:S04]  /*52d0*/  LDL.64 R12, [UR9] ;  /* 0x00000009ff0c7983 */ /* 0x000ea80008100a00 */
[----:B------:R-:W3:Y:S01]  /*52e0*/  LDL.64 R14, [UR6+0x10] ;  /* 0x00001006ff0e7983 */ /* 0x000ee20008100a00 */
        /* <DEDUP_REMOVED lines=21> */
.L_x_911:
[----:B------:R-:W-:Y:S05]  /*5440*/  BSYNC.RECONVERGENT B1 ;  /* 0x0000000000017941 */ /* 0x000fea0003800200 */
.L_x_910:
        /* <DEDUP_REMOVED lines=19> */
[----:B------:R-:W-:Y:S02]  /*5580*/  MOV R11, R15 ;  /* 0x0000000f000b7202 */ /* 0x000fe40000000f00 */
[----:B------:R-:W-:-:S07]  /*5590*/  MOV R0, 0x55b0 ;  /* 0x000055b000007802 */ /* 0x000fce0000000f00 */
[----:B------:R-:W-:Y:S05]  /*55a0*/  CALL.REL.NOINC `($__internal_7_$__cuda_sm20_div_rn_f64_full) ;  /* 0x0000001400507944 */ /* 0x000fea0003c00000 */
[----:B------:R-:W-:Y:S02]  /*55b0*/  IMAD.MOV.U32 R6, RZ, RZ, R8 ;  /* 0x000000ffff067224 */ /* 0x000fe400078e0008 */
[----:B------:R-:W-:-:S07]  /*55c0*/  IMAD.MOV.U32 R7, RZ, RZ, R9 ;  /* 0x000000ffff077224 */ /* 0x000fce00078e0009 */
.L_x_913:
[----:B------:R-:W-:Y:S05]  /*55d0*/  BSYNC.RECONVERGENT B1 ;  /* 0x0000000000017941 */ /* 0x000fea0003800200 */
.L_x_912:
[----:B------:R3:W-:Y:S01]  /*55e0*/  STL.64 [UR6+0x18], R6 ;  /* 0x00001806ff007987 */ /* 0x0007e20008100a06 */
[----:B------:R-:W-:Y:S02]  /*55f0*/  UIADD3 UR5, UPT, UPT, UR5, 0x4, URZ ;  /* 0x0000000405057890 */ /* 0x000fe4000fffe0ff */
[----:B------:R-:W-:-:S04]  /*5600*/  ULOP3.LUT UR6, UR10, 0x3c, URZ, 0xc0, !UPT ;  /* 0x0000003c0a067892 */ /* 0x000fc8000f8ec0ff */
[----:B------:R-:W-:-:S09]  /*5610*/  UISETP.NE.AND UP0, UPT, UR5, UR6, UPT ;  /* 0x000000060500728c */ /* 0x000fd2000bf05270 */
[----:B---3--:R-:W-:Y:S05]  /*5620*/  BRA.U UP0, `(.L_x_914) ;  /* 0xfffffff500c47547 */ /* 0x008fea000b83ffff */
[----:B------:R-:W-:-:S05]  /*5630*/  UMOV UR5, UR6 ;  /* 0x0000000600057c82 */ /* 0x000fca0008000000 */
.L_x_901:
[----:B------:R-:W-:-:S09]  /*5640*/  UISETP.NE.AND UP0, UPT, UR8, URZ, UPT ;  /* 0x000000ff0800728c */ /* 0x000fd2000bf05270 */
[----:B------:R-:W-:Y:S05]  /*5650*/  BRA.U !UP0, `(.L_x_900) ;  /* 0x0000000508d47547 */ /* 0x000fea000b800000 */
[----:B------:R-:W-:-:S09]  /*5660*/  UISETP.NE.AND UP0, UPT, UR5, URZ, UPT ;  /* 0x000000ff0500728c */ /* 0x000fd2000bf05270 */
[----:B------:R-:W-:Y:S05]  /*5670*/  BRA.U !UP0, `(.L_x_915) ;  /* 0x0000000108707547 */ /* 0x000fea000b800000 */
[----:B-1----:R-:W2:Y:S01]  /*5680*/  LDL.64 R12, [UR9] ;  /* 0x00000009ff0c7983 */ /* 0x002ea20008100a00 */
[----:B------:R-:W-:-:S04]  /*5690*/  UIMAD UR6, UR4, UR10, UR5 ;  /* 0x0000000a040672a4 */ /* 0x000fc8000f8e0205 */
[----:B------:R-:W-:-:S09]  /*56a0*/  ULEA UR6, UR6, UR7, 0x3 ;  /* 0x0000000706067291 */ /* 0x000fd2000f8e18ff */
[----:B----4-:R-:W3:Y:S01]  /*56b0*/  LDL.64 R14, [UR6] ;  /* 0x00000006ff0e7983 */ /* 0x010ee20008100a00 */
[----:B0-----:R-:W-:Y:S01]  /*56c0*/  IMAD.MOV.U32 R6, RZ, RZ, 0x1 ;  /* 0x00000001ff067424 */ /* 0x001fe200078e00ff */
        /* <DEDUP_REMOVED lines=16> */
[----:B------:R-:W-:-:S07]  /*57d0*/  MOV R0, 0x57f0 ;  /* 0x000057f000007802 */ /* 0x000fce0000000f00 */
[----:B------:R-:W-:Y:S05]  /*57e0*/  CALL.REL.NOINC `($__internal_7_$__cuda_sm20_div_rn_f64_full) ;  /* 0x0000001000c07944 */ /* 0x000fea0003c00000 */
[----:B------:R-:W-:Y:S02]  /*57f0*/  IMAD.MOV.U32 R6, RZ, RZ, R8 ;  /* 0x000000ffff067224 */ /* 0x000fe400078e0008 */
[----:B------:R-:W-:-:S07]  /*5800*/  IMAD.MOV.U32 R7, RZ, RZ, R9 ;  /* 0x000000ffff077224 */ /* 0x000fce00078e0009 */
.L_x_917:
[----:B------:R-:W-:Y:S05]  /*5810*/  BSYNC.RECONVERGENT B1 ;  /* 0x0000000000017941 */ /* 0x000fea0003800200 */
.L_x_916:
[----:B------:R0:W-:Y:S01]  /*5820*/  STL.64 [UR6], R6 ;  /* 0x00000006ff007987 */ /* 0x0001e20008100a06 */
[----:B------:R-:W-:Y:S05]  /*5830*/  BRA `(.L_x_918) ;  /* 0x0000000000787947 */ /* 0x000fea0003800000 */
.L_x_915:
[----:B01----:R-:W2:Y:S01]  /*5840*/  LDL.64 R6, [UR9] ;  /* 0x00000009ff067983 */ /* 0x003ea20008100a00 */
[----:B------:R-:W-:Y:S01]  /*5850*/  IMAD.MOV.U32 R10, RZ, RZ, 0x0 ;  /* 0x00000000ff0a7424 */ /* 0x000fe200078e00ff */
[----:B------:R-:W-:Y:S01]  /*5860*/  BSSY.RECONVERGENT B0, `(.L_x_919) ;  /* 0x000001a000007945 */ /* 0x000fe20003800200 */
[----:B------:R-:W-:Y:S01]  /*5870*/  IMAD.MOV.U32 R11, RZ, RZ, 0x3fd80000 ;  /* 0x3fd80000ff0b7424 */ /* 0x000fe200078e00ff */
[----:B--2---:R-:W-:-:S06]  /*5880*/  DADD R20, RZ, R6 ;  /* 0x00000000ff147229 */ /* 0x004fcc0000000006 */
[----:B------:R-:W0:Y:S04]  /*5890*/  MUFU.RSQ64H R7, R21 ;  /* 0x0000001500077308 */ /* 0x000e280000001c00 */
[----:B------:R-:W-:-:S04]  /*58a0*/  IADD3 R6, PT, PT, R21, -0x3500000, RZ ;  /* 0xfcb0000015067810 */ /* 0x000fc80007ffe0ff */
[----:B------:R-:W-:Y:S02]  /*58b0*/  ISETP.GE.U32.AND P0, PT, R6, 0x7ca00000, PT ;  /* 0x7ca000000600780c */ /* 0x000fe40003f06070 */
[----:B0-----:R-:W-:-:S08]  /*58c0*/  DMUL R8, R6, R6 ;  /* 0x0000000606087228 */ /* 0x001fd00000000000 */
[----:B------:R-:W-:-:S08]  /*58d0*/  DFMA R8, R20, -R8, 1 ;  /* 0x3ff000001408742b */ /* 0x000fd00000000808 */
[----:B------:R-:W-:Y:S02]  /*58e0*/  DFMA R10, R8, R10, 0.5 ;  /* 0x3fe00000080a742b */ /* 0x000fe4000000000a */
[----:B------:R-:W-:-:S08]  /*58f0*/  DMUL R8, R6, R8 ;  /* 0x0000000806087228 */ /* 0x000fd00000000000 */
[----:B------:R-:W-:-:S08]  /*5900*/  DFMA R10, R10, R8, R6 ;  /* 0x000000080a0a722b */ /* 0x000fd00000000006 */
[----:B----4-:R-:W-:Y:S02]  /*5910*/  DMUL R14, R20, R10 ;  /* 0x0000000a140e7228 */ /* 0x010fe40000000000 */
        /* <DEDUP_REMOVED lines=9> */
[----:B------:R-:W-:Y:S02]  /*59b0*/  IMAD.MOV.U32 R11, RZ, RZ, R15 ;  /* 0x000000ffff0b7224 */ /* 0x000fe400078e000f */
[----:B------:R-:W-:Y:S02]  /*59c0*/  IMAD.MOV.U32 R7, RZ, RZ, R21 ;  /* 0x000000ffff077224 */ /* 0x000fe400078e0015 */
[----:B------:R-:W-:Y:S02]  /*59d0*/  IMAD.MOV.U32 R12, RZ, RZ, R16 ;  /* 0x000000ffff0c7224 */ /* 0x000fe400078e0010 */
[----:B------:R-:W-:-:S07]  /*59e0*/  IMAD.MOV.U32 R15, RZ, RZ, R13 ;  /* 0x000000ffff0f7224 */ /* 0x000fce00078e000d */
[----:B------:R-:W-:Y:S05]  /*59f0*/  CALL.REL.NOINC `($__internal_8_$__cuda_sm20_dsqrt_rn_f64_mediumpath_v1) ;  /* 0x0000001400b07944 */ /* 0x000fea0003c00000 */
.L_x_920:
[----:B------:R-:W-:Y:S05]  /*5a00*/  BSYNC.RECONVERGENT B0 ;  /* 0x0000000000007941 */ /* 0x000fea0003800200 */
.L_x_919:
[----:B------:R1:W-:Y:S02]  /*5a10*/  STL.64 [UR9], R8 ;  /* 0x00000008ff007987 */ /* 0x0003e40008100a09 */
.L_x_918:
[----:B------:R-:W-:-:S09]  /*5a20*/  UISETP.NE.AND UP0, UPT, UR8, 0x1, UPT ;  /* 0x000000010800788c */ /* 0x000fd2000bf05270 */
[----:B------:R-:W-:Y:S05]  /*5a30*/  BRA.U !UP0, `(.L_x_900) ;  /* 0x0000000108dc7547 */ /* 0x000fea000b800000 */
[----:B------:R-:W2:Y:S01]  /*5a40*/  LDL.64 R12, [UR9] ;  /* 0x00000009ff0c7983 */ /* 0x000ea20008100a00 */
[----:B------:R-:W3:Y:S02]  /*5a50*/  LDCU UR6, c[0x0][0x3bc] ;  /* 0x00007780ff0677ac */ /* 0x000ee40008000800 */
[----:B---3--:R-:W-:-:S04]  /*5a60*/  UIMAD UR6, UR4, UR6, UR5 ;  /* 0x00000006040672a4 */ /* 0x008fc8000f8e0205 */
[----:B------:R-:W-:-:S09]  /*5a70*/  ULEA UR6, UR6, UR7, 0x3 ;  /* 0x0000000706067291 */ /* 0x000fd2000f8e18ff */
[----:B------:R-:W3:Y:S01]  /*5a80*/  LDL.64 R14, [UR6+0x8] ;  /* 0x00000806ff0e7983 */ /* 0x000ee20008100a00 */
[----:B0-----:R-:W-:Y:S01]  /*5a90*/  MOV R6, 0x1 ;  /* 0x0000000100067802 */ /* 0x001fe20000000f00 */
[----:B------:R-:W-:Y:S01]  /*5aa0*/  UISETP.NE.AND UP0, UPT, UR8, 0x2, UPT ;  /* 0x000000020800788c */ /* 0x000fe2000bf05270 */
[----:B------:R-:W-:Y:S01]  /*5ab0*/  BSSY.RECONVERGENT B1, `(.L_x_921) ;  /* 0x0000014000017945 */ /* 0x000fe20003800200 */
[----:B--2---:R-:W1:Y:S03]  /*5ac0*/  MUFU.RCP64H R7, R13 ;  /* 0x0000000d00077308 */ /* 0x004e660000001800 */
[----:B-1----:R-:W-:-:S08]  /*5ad0*/  DFMA R8, -R12, R6, 1 ;  /* 0x3ff000000c08742b */ /* 0x002fd00000000106 */
        /* <DEDUP_REMOVED lines=17> */
.L_x_922:
[----:B------:R-:W-:Y:S05]  /*5bf0*/  BSYNC.RECONVERGENT B1 ;  /* 0x0000000000017941 */ /* 0x000fea0003800200 */
.L_x_921:
[----:B------:R2:W-:Y:S01]  /*5c00*/  STL.64 [UR6+0x8], R6 ;  /* 0x00000806ff007987 */ /* 0x0005e20008100a06 */
[----:B------:R-:W-:Y:S05]  /*5c10*/  BRA.U !UP0, `(.L_x_900) ;  /* 0x0000000108647547 */ /* 0x000fea000b800000 */
[----:B------:R-:W3:Y:S04]  /*5c20*/  LDL.64 R12, [UR9] ;  /* 0x00000009ff0c7983 */ /* 0x000ee80008100a00 */
[----:B------:R-:W4:Y:S01]  /*5c30*/  LDL.64 R14, [UR6+0x10] ;  /* 0x00001006ff0e7983 */ /* 0x000f220008100a00 */
[----:B--2---:R-:W-:Y:S01]  /*5c40*/  IMAD.MOV.U32 R6, RZ, RZ, 0x1 ;  /* 0x00000001ff067424 */ /* 0x004fe200078e00ff */
[----:B------:R-:W-:Y:S01]  /*5c50*/  BSSY.RECONVERGENT B1, `(.L_x_923) ;  /* 0x0000014000017945 */ /* 0x000fe20003800200 */
[----:B---3--:R-:W0:Y:S01]  /*5c60*/  MUFU.RCP64H R7, R13 ;  /* 0x0000000d00077308 */ /* 0x008e220000001800 */
        /* <DEDUP_REMOVED lines=18> */
.L_x_924:
[----:B------:R-:W-:Y:S05]  /*5d90*/  BSYNC.RECONVERGENT B1 ;  /* 0x0000000000017941 */ /* 0x000fea0003800200 */
.L_x_923:
[----:B------:R3:W-:Y:S02]  /*5da0*/  STL.64 [UR6+0x10], R6 ;  /* 0x00001006ff007987 */ /* 0x0007e40008100a06 */
.L_x_900:
        /* <DEDUP_REMOVED lines=14> */
.L_x_933:
[----:B------:R-:W5:Y:S01]  /*5e90*/  LDCU UR14, c[0x0][0x3bc] ;  /* 0x00007780ff0e77ac */ /* 0x000f620008000800 */
[----:B------:R-:W-:Y:S01]  /*5ea0*/  CS2R R30, SRZ ;  /* 0x00000000001e7805 */ /* 0x000fe2000001ff00 */
[----:B0-----:R-:W-:Y:S02]  /*5eb0*/  UIADD3 UR9, UPT, UPT, UR8, -0x1, URZ ;  /* 0xffffffff08097890 */ /* 0x001fe4000fffe0ff */
[----:B------:R-:W-:Y:S01]  /*5ec0*/  UMOV UR11, UR8 ;  /* 0x00000008000b7c82 */ /* 0x000fe20008000000 */
[----:B-----5:R-:W-:-:S04]  /*5ed0*/  UISETP.GE.AND UP0, UPT, UR8, UR14, UPT ;  /* 0x0000000e0800728c */ /* 0x020fc8000bf06270 */
[----:B------:R-:W-:-:S05]  /*5ee0*/  UMOV UR8, UR9 ;  /* 0x0000000900087c82 */ /* 0x000fca0008000000 */
[----:B------:R-:W-:Y:S05]  /*5ef0*/  BRA.U UP0, `(.L_x_926) ;  /* 0x0000000900607547 */ /* 0x000fea000b800000 */
[----:B------:R-:W-:Y:S01]  /*5f00*/  UIADD3 UR9, UPT, UPT, UR6, -0x1, URZ ;  /* 0xffffffff06097890 */ /* 0x000fe2000fffe0ff */
[----:B------:R-:W-:-:S03]  /*5f10*/  CS2R R30, SRZ ;  /* 0x00000000001e7805 */ /* 0x000fc6000001ff00 */
[----:B------:R-:W-:-:S03]  /*5f20*/  UISETP.GE.U32.AND UP0, UPT, UR9, 0xf, UPT ;  /* 0x0000000f0900788c */ /* 0x000fc6000bf06070 */
[----:B------:R-:W-:-:S06]  /*5f30*/  UMOV UR9, UR11 ;  /* 0x0000000b00097c82 */ /* 0x000fcc0008000000 */
[----:B------:R-:W-:Y:S05]  /*5f40*/  BRA.U !UP0, `(.L_x_927) ;  /* 0x0000000108fc7547 */ /* 0x000fea000b800000 */
[----:B------:R-:W-:Y:S01]  /*5f50*/  ULOP3.LUT UR9, UR6, 0xfffffff0, URZ, 0xc0, !UPT ;  /* 0xfffffff006097892 */ /* 0x000fe2000f8ec0ff */
[----:B------:R-:W-:Y:S01]  /*5f60*/  VIADD R0, R2, -UR11 ;  /* 0x8000000b02007c36 */ /* 0x000fe20008000000 */
[----:B------:R-:W-:Y:S01]  /*5f70*/  CS2R R30, SRZ ;  /* 0x00000000001e7805 */ /* 0x000fe2000001ff00 */
[----:B------:R-:W-:Y:S02]  /*5f80*/  UIMAD UR15, UR8, UR14, UR11 ;  /* 0x0000000e080f72a4 */ /* 0x000fe4000f8e020b */
[----:B------:R-:W-:-:S03]  /*5f90*/  UIADD3 UR10, UPT, UPT, -UR9, URZ, URZ ;  /* 0x000000ff090a7290 */ /* 0x000fc6000fffe1ff */
[----:B------:R-:W-:-:S09]  /*5fa0*/  UMOV UR9, UR11 ;  /* 0x0000000b00097c82 */ /* 0x000fd20008000000 */
.L_x_928:
[----:B-123--:R-:W0:Y:S01]  /*5fb0*/  LDC.64 R6, c[0x0][0x388] ;  /* 0x0000e200ff067b82 */ /* 0x00ee220000000a00 */
[----:B------:R-:W-:-:S09]  /*5fc0*/  ULEA UR16, UR15, UR7, 0x3 ;  /* 0x000000070f107291 */ /* 0x000fd2000f8e18ff */
[----:B------:R-:W2:Y:S04]  /*5fd0*/  LDL.64 R26, [UR16] ;  /* 0x00000010ff1a7983 */ /* 0x000ea80008100a00 */
[----:B------:R-:W3:Y:S04]  /*5fe0*/  LDL.64 R32, [UR16+0x8] ;  /* 0x00000810ff207983 */ /* 0x000ee80008100a00 */
[----:B------:R-:W5:Y:S04]  /*5ff0*/  LDL.64 R28, [UR16+0x10] ;  /* 0x00001010ff1c7983 */ /* 0x000f680008100a00 */
[----:B------:R-:W5:Y:S01]  /*6000*/  LDL.64 R8, [UR16+0x18] ;  /* 0x00001810ff087983 */ /* 0x000f620008100a00 */
[----:B0-----:R-:W-:-:S03]  /*6010*/  IMAD.WIDE R6, R0, 0x8, R6 ;  /* 0x0000000800067825 */ /* 0x001fc600078e0206 */
[----:B------:R-:W5:Y:S04]  /*6020*/  LDL.64 R12, [UR16+0x20] ;  /* 0x00002010ff0c7983 */ /* 0x000f680008100a00 */
[----:B------:R-:W2:Y:S04]  /*6030*/  LDG.E.64 R20, desc[UR12][R6.64] ;  /* 0x0000000c06147981 */ /* 0x000ea8000c1e1b00 */
[----:B------:R-:W3:Y:S04]  /*6040*/  LDG.E.64 R24, desc[UR12][R6.64+-0x8] ;  /* 0xfffff80c06187981 */ /* 0x000ee8000c1e1b00 */
[----:B------:R-:W5:Y:S04]  /*6050*/  LDG.E.64 R10, desc[UR12][R6.64+-0x10] ;  /* 0xfffff00c060a7981 */ /* 0x000f68000c1e1b00 */
[----:B----4-:R-:W4:Y:S04]  /*6060*/  LDG.E.64 R14, desc[UR12][R6.64+-0x18] ;  /* 0xffffe80c060e7981 */ /* 0x010f28000c1e1b00 */
[----:B------:R-:W4:Y:S04]  /*6070*/  LDG.E.64 R18, desc[UR12][R6.64+-0x20] ;  /* 0xffffe00c06127981 */ /* 0x000f28000c1e1b00 */
[----:B------:R-:W4:Y:S04]  /*6080*/  LDL.64 R16, [UR16+0x28] ;  /* 0x00002810ff107983 */ /* 0x000f280008100a00 */
[----:B------:R-:W4:Y:S01]  /*6090*/  LDG.E.64 R22, desc[UR12][R6.64+-0x28] ;  /* 0xffffd80c06167981 */ /* 0x000f22000c1e1b00 */
[----:B--2---:R-:W-:-:S03]  /*60a0*/  DFMA R30, R26, R20, R30 ;  /* 0x000000141a1e722b */ /* 0x004fc6000000001e */
[----:B------:R-:W2:Y:S04]  /*60b0*/  LDL.64 R20, [UR16+0x30] ;  /* 0x00003010ff147983 */ /* 0x000ea80008100a00 */
[----:B------:R-:W2:Y:S01]  /*60c0*/  LDG.E.64 R26, desc[UR12][R6.64+-0x30] ;  /* 0xffffd00c061a7981 */ /* 0x000ea2000c1e1b00 */
[----:B---3--:R-:W-:-:S03]  /*60d0*/  DFMA R30, R32, R24, R30 ;  /* 0x00000018201e722b */ /* 0x008fc6000000001e */
[----:B------:R-:W3:Y:S04]  /*60e0*/  LDL.64 R24, [UR16+0x38] ;  /* 0x00003810ff187983 */ /* 0x000ee80008100a00 */
[----:B------:R-:W3:Y:S01]  /*60f0*/  LDG.E.64 R32, desc[UR12][R6.64+-0x38] ;  /* 0xffffc80c06207981 */ /* 0x000ee2000c1e1b00 */
[----:B-----5:R-:W-:-:S03]  /*6100*/  DFMA R10, R28, R10, R30 ;  /* 0x0000000a1c0a722b */ /* 0x020fc6000000001e */
[----:B------:R-:W5:Y:S04]  /*6110*/  LDL.64 R30, [UR16+0x40] ;  /* 0x00004010ff1e7983 */ /* 0x000f680008100a00 */
[----:B------:R-:W5:Y:S01]  /*6120*/  LDG.E.64 R28, desc[UR12][R6.64+-0x40] ;  /* 0xffffc00c061c7981 */ /* 0x000f62000c1e1b00 */
[----:B----4-:R-:W-:-:S03]  /*6130*/  DFMA R14, R8, R14, R10 ;  /* 0x0000000e080e722b */ /* 0x010fc6000000000a */
[----:B------:R-:W4:Y:S04]  /*6140*/  LDL.64 R8, [UR16+0x48] ;  /* 0x00004810ff087983 */ /* 0x000f280008100a00 */
[----:B------:R-:W4:Y:S01]  /*6150*/  LDG.E.64 R10, desc[UR12][R6.64+-0x48] ;  /* 0xffffb80c060a7981 */ /* 0x000f22000c1e1b00 */
[----:B------:R-:W-:-:S03]  /*6160*/  DFMA R18, R12, R18, R14 ;  /* 0x000000120c12722b */ /* 0x000fc6000000000e */
[----:B------:R-:W4:Y:S04]  /*6170*/  LDL.64 R12, [UR16+0x50] ;  /* 0x00005010ff0c7983 */ /* 0x000f280008100a00 */
[----:B------:R-:W4:Y:S01]  /*6180*/  LDG.E.64 R14, desc[UR12][R6.64+-0x50] ;  /* 0xffffb00c060e7981 */ /* 0x000f22000c1e1b00 */
[----:B------:R-:W-:-:S03]  /*6190*/  DFMA R22, R16, R22, R18 ;  /* 0x000000161016722b */ /* 0x000fc60000000012 */
        /* <DEDUP_REMOVED lines=14> */
[----:B------:R-:W-:-:S08]  /*6280*/  DFMA R10, R12, R14, R10 ;  /* 0x0000000e0c0a722b */ /* 0x000fd0000000000a */
[----:B------:R-:W-:Y:S01]  /*6290*/  DFMA R10, R16, R18, R10 ;  /* 0x00000012100a722b */ /* 0x000fe2000000000a */
[----:B------:R-:W-:-:S04]  /*62a0*/  UIADD3 UR10, UPT, UPT, UR10, 0x10, URZ ;  /* 0x000000100a0a7890 */ /* 0x000fc8000fffe0ff */
[----:B------:R-:W-:Y:S01]  /*62b0*/  UISETP.NE.AND UP0, UPT, UR10, URZ, UPT ;  /* 0x000000ff0a00728c */ /* 0x000fe2000bf05270 */
[----:B------:R-:W-:Y:S01]  /*62c0*/  VIADD R0, R0, 0xfffffff0 ;  /* 0xfffffff000007836 */ /* 0x000fe20000000000 */
[----:B------:R-:W-:Y:S02]  /*62d0*/  UIADD3 UR9, UPT, UPT, UR9, 0x10, URZ ;  /* 0x0000001009097890 */ /* 0x000fe4000fffe0ff */
[----:B------:R-:W-:Y:S01]  /*62e0*/  UIADD3 UR15, UPT, UPT, UR15, 0x10, URZ ;  /* 0x000000100f0f7890 */ /* 0x000fe2000fffe0ff */
[----:B--2---:R-:W-:-:S08]  /*62f0*/  DFMA R10, R20, R22, R10 ;  /* 0x00000016140a722b */ /* 0x004fd0000000000a */
[----:B---3--:R-:W-:-:S08]  /*6300*/  DFMA R10, R24, R26, R10 ;  /* 0x0000001a180a722b */ /* 0x008fd0000000000a */
[----:B-----5:R-:W-:-:S08]  /*6310*/  DFMA R30, R30, R32, R10 ;  /* 0x000000201e1e722b */ /* 0x020fd0000000000a */
[----:B----4-:R-:W-:Y:S01]  /*6320*/  DFMA R30, R8, R28, R30 ;  /* 0x0000001c081e722b */ /* 0x010fe2000000001e */
[----:B------:R-:W-:Y:S10]  /*6330*/  BRA.U UP0, `(.L_x_928) ;  /* 0xfffffffd001c7547 */ /* 0x000ff4000b83ffff */
.L_x_927:
[----:B------:R-:W-:-:S09]  /*6340*/  ULOP3.LUT UP0, URZ, UR6, 0xf, URZ, 0xc0, !UPT ;  /* 0x0000000f06ff7892 */ /* 0x000fd2000f80c0ff */
[----:B------:R-:W-:Y:S05]  /*6350*/  BRA.U !UP0, `(.L_x_926) ;  /* 0x0000000508487547 */ /* 0x000fea000b800000 */
[----:B-123--:R-:W-:-:S04]  /*6360*/  LOP3.LUT R6, R3, 0xf, RZ, 0xc0, !PT ;  /* 0x0000000f03067812 */ /* 0x00efc800078ec0ff */
[C---:B------:R-:W-:Y:S01]  /*6370*/  LOP3.LUT P1, RZ, R6.reuse, 0x7, RZ, 0xc0, !PT ;  /* 0x0000000706ff7812 */ /* 0x040fe2000782c0ff */
[----:B------:R-:W-:-:S05]  /*6380*/  VIADD R0, R6, 0xffffffff ;  /* 0xffffffff06007836 */ /* 0x000fca0000000000 */
[----:B------:R-:W-:-:S13]  /*6390*/  ISETP.GE.U32.AND P0, PT, R0, 0x7, PT ;  /* 0x000000070000780c */ /* 0x000fda0003f06070 */
[----:B------:R-:W-:Y:S05]  /*63a0*/  @!P0 BRA `(.L_x_929) ;  /* 0x00000000007c8947 */ /* 0x000fea0003800000 */
[----:B------:R-:W0:Y:S01]  /*63b0*/  LDC.64 R36, c[0x0][0x388] ;  /* 0x0000e200ff247b82 */ /* 0x000e220000000a00 */
[----:B------:R-:W-:Y:S02]  /*63c0*/  ULOP3.LUT UR15, URZ, UR9, URZ, 0x33, !UPT ;  /* 0x00000009ff0f7292 */ /* 0x000fe4000f8e33ff */
[----:B------:R-:W-:-:S04]  /*63d0*/  UIMAD UR10, UR8, UR14, UR9 ;  /* 0x0000000e080a72a4 */ /* 0x000fc8000f8e0209 */
[----:B------:R-:W-:Y:S01]  /*63e0*/  IADD3 R7, PT, PT, R5, UR15, RZ ;  /* 0x0000000f05077c10 */ /* 0x000fe2000fffe0ff */
[----:B------:R-:W-:-:S09]  /*63f0*/  ULEA UR10, UR10, UR7, 0x3 ;  /* 0x000000070a0a7291 */ /* 0x000fd2000f8e18ff */
[----:B------:R-:W2:Y:S04]  /*6400*/  LDL.64 R34, [UR10] ;  /* 0x0000000aff227983 */ /* 0x000ea80008100a00 */
[----:B------:R-:W3:Y:S01]  /*6410*/  LDL.64 R8, [UR10+0x8] ;  /* 0x0000080aff087983 */ /* 0x000ee20008100a00 */
[----:B0-----:R-:W-:-:S03]  /*6420*/  IMAD.WIDE R36, R7, 0x8, R36 ;  /* 0x0000000807247825 */ /* 0x001fc600078e0224 */
[----:B------:R-:W5:Y:S04]  /*6430*/  LDL.64 R22, [UR10+0x10] ;  /* 0x0000100aff167983 */ /* 0x000f680008100a00 */
[----:B------:R-:W2:Y:S04]  /*6440*/  LDG.E.64 R26, desc[UR12][R36.64] ;  /* 0x0000000c241a7981 */ /* 0x000ea8000c1e1b00 */
[----:B------:R-:W3:Y:S04]  /*6450*/  LDG.E.64 R6, desc[UR12][R36.64+-0x8] ;  /* 0xfffff80c24067981 */ /* 0x000ee8000c1e1b00 */
[----:B------:R-:W5:Y:S04]  /*6460*/  LDG.E.64 R24, desc[UR12][R36.64+-0x10] ;  /* 0xfffff00c24187981 */ /* 0x000f68000c1e1b00 */
[----:B------:R-:W5:Y:S04]  /*6470*/  LDL.64 R18, [UR10+0x18] ;  /* 0x0000180aff127983 */ /* 0x000f680008100a00 */
[----:B------:R-:W5:Y:S04]  /*6480*/  LDG.E.64 R20, desc[UR12][R36.64+-0x18] ;  /* 0xffffe80c24147981 */ /* 0x000f68000c1e1b00 */
[----:B----4-:R-:W4:Y:S04]  /*6490*/  LDL.64 R14, [UR10+0x20] ;  /* 0x0000200aff0e7983 */ /* 0x010f280008100a00 */
[----:B------:R-:W4:Y:S04]  /*64a0*/  LDG.E.64 R16, desc[UR12][R36.64+-0x20] ;  /* 0xffffe00c24107981 */ /* 0x000f28000c1e1b00 */
[----:B------:R-:W4:Y:S04]  /*64b0*/  LDL.64 R10, [UR10+0x28] ;  /* 0x0000280aff0a7983 */ /* 0x000f280008100a00 */
[----:B------:R-:W4:Y:S04]  /*64c0*/  LDG.E.64 R12, desc[UR12][R36.64+-0x28] ;  /* 0xffffd80c240c7981 */ /* 0x000f28000c1e1b00 */
[----:B------:R-:W4:Y:S04]  /*64d0*/  LDG.E.64 R28, desc[UR12][R36.64+-0x30] ;  /* 0xffffd00c241c7981 */ /* 0x000f28000c1e1b00 */
[----:B------:R-:W4:Y:S01]  /*64e0*/  LDL.64 R32, [UR10+0x38] ;  /* 0x0000380aff207983 */ /* 0x000f220008100a00 */
[----:B--2---:R-:W-:-:S03]  /*64f0*/  DFMA R34, R34, R26, R30 ;  /* 0x0000001a2222722b */ /* 0x004fc6000000001e */
[----:B------:R-:W2:Y:S04]  /*6500*/  LDL.64 R26, [UR10+0x30] ;  /* 0x0000300aff1a7983 */ /* 0x000ea80008100a00 */
[----:B------:R-:W2:Y:S01]  /*6510*/  LDG.E.64 R30, desc[UR12][R36.64+-0x38] ;  /* 0xffffc80c241e7981 */ /* 0x000ea2000c1e1b00 */
[----:B---3--:R-:W-:-:S08]  /*6520*/  DFMA R6, R8, R6, R34 ;  /* 0x000000060806722b */ /* 0x008fd00000000022 */
[----:B-----5:R-:W-:-:S08]  /*6530*/  DFMA R6, R22, R24, R6 ;  /* 0x000000181606722b */ /* 0x020fd00000000006 */
[----:B------:R-:W-:-:S08]  /*6540*/  DFMA R6, R18, R20, R6 ;  /* 0x000000141206722b */ /* 0x000fd00000000006 */
[----:B----4-:R-:W-:-:S08]  /*6550*/  DFMA R6, R14, R16, R6 ;  /* 0x000000100e06722b */ /* 0x010fd00000000006 */
[----:B------:R-:W-:Y:S01]  /*6560*/  DFMA R6, R10, R12, R6 ;  /* 0x0000000c0a06722b */ /* 0x000fe20000000006 */
[----:B------:R-:W-:-:S07]  /*6570*/  UIADD3 UR9, UPT, UPT, UR9, 0x8, URZ ;  /* 0x0000000809097890 */ /* 0x000fce000fffe0ff */
[----:B--2---:R-:W-:-:S08]  /*6580*/  DFMA R6, R26, R28, R6 ;  /* 0x0000001c1a06722b */ /* 0x004fd00000000006 */
[----:B------:R-:W-:-:S11]  /*6590*/  DFMA R30, R32, R30, R6 ;  /* 0x0000001e201e722b */ /* 0x000fd60000000006 */
.L_x_929:
        /* <DEDUP_REMOVED lines=8> */
[----:B------:R-:W0:Y:S01]  /*6620*/  LDC.64 R6, c[0x0][0x388] ;  /* 0x0000e200ff067b82 */ /* 0x000e220000000a00 */
[----:B------:R-:W-:Y:S02]  /*6630*/  ULOP3.LUT UR15, URZ, UR9, URZ, 0x33, !UPT ;  /* 0x00000009ff0f7292 */ /* 0x000fe4000f8e33ff */
[----:B------:R-:W-:-:S04]  /*6640*/  UIMAD UR10, UR8, UR14, UR9 ;  /* 0x0000000e080a72a4 */ /* 0x000fc8000f8e0209 */
[----:B------:R-:W-:Y:S01]  /*6650*/  ULEA UR10, UR10, UR7, 0x3 ;  /* 0x000000070a0a7291 */ /* 0x000fe2000f8e18ff */
[----:B----4-:R-:W-:-:S08]  /*6660*/  VIADD R15, R5, UR15 ;  /* 0x0000000f050f7c36 */ /* 0x010fd00008000000 */
[----:B------:R-:W2:Y:S04]  /*6670*/  LDL.64 R8, [UR10+0x8] ;  /* 0x0000080aff087983 */ /* 0x000ea80008100a00 */
[----:B------:R-:W3:Y:S01]  /*6680*/  LDL.64 R10, [UR10+0x10] ;  /* 0x0000100aff0a7983 */ /* 0x000ee20008100a00 */
[----:B0-----:R-:W-:-:S03]  /*6690*/  IMAD.WIDE R14, R15, 0x8, R6 ;  /* 0x000000080f0e7825 */ /* 0x001fc600078e0206 */
[----:B------:R-:W4:Y:S04]  /*66a0*/  LDL.64 R12, [UR10+0x18] ;  /* 0x0000180aff0c7983 */ /* 0x000f280008100a00 */
[----:B------:R-:W5:Y:S04]  /*66b0*/  LDL.64 R6, [UR10] ;  /* 0x0000000aff067983 */ /* 0x000f680008100a00 */
[----:B------:R-:W5:Y:S04]  /*66c0*/  LDG.E.64 R16, desc[UR12][R14.64] ;  /* 0x0000000c0e107981 */ /* 0x000f68000c1e1b00 */
[----:B------:R-:W2:Y:S04]  /*66d0*/  LDG.E.64 R18, desc[UR12][R14.64+-0x8] ;  /* 0xfffff80c0e127981 */ /* 0x000ea8000c1e1b00 */
[----:B------:R-:W3:Y:S04]  /*66e0*/  LDG.E.64 R20, desc[UR12][R14.64+-0x10] ;  /* 0xfffff00c0e147981 */ /* 0x000ee8000c1e1b00 */
[----:B------:R-:W4:Y:S01]  /*66f0*/  LDG.E.64 R22, desc[UR12][R14.64+-0x18] ;  /* 0xffffe80c0e167981 */ /* 0x000f22000c1e1b00 */
[----:B------:R-:W-:Y:S01]  /*6700*/  UIADD3 UR9, UPT, UPT, UR9, 0x4, URZ ;  /* 0x0000000409097890 */ /* 0x000fe2000fffe0ff */
[----:B-----5:R-:W-:-:S08]  /*6710*/  DFMA R6, R16, R6, R30 ;  /* 0x000000061006722b */ /* 0x020fd0000000001e */
[----:B--2---:R-:W-:-:S08]  /*6720*/  DFMA R6, R18, R8, R6 ;  /* 0x000000081206722b */ /* 0x004fd00000000006 */
[----:B---3--:R-:W-:-:S08]  /*6730*/  DFMA R6, R20, R10, R6 ;  /* 0x0000000a1406722b */ /* 0x008fd00000000006 */
[----:B----4-:R-:W-:-:S11]  /*6740*/  DFMA R30, R22, R12, R6 ;  /* 0x0000000c161e722b */ /* 0x010fd60000000006 */
.L_x_930:
[----:B------:R-:W-:Y:S05]  /*6750*/  @!P1 BRA `(.L_x_926) ;  /* 0x0000000000489947 */ /* 0x000fea0003800000 */
[----:B----4-:R-:W0:Y:S01]  /*6760*/  LDC.64 R14, c[0x0][0x388] ;  /* 0x0000e200ff0e7b82 */ /* 0x010e220000000a00 */
[----:B------:R-:W-:Y:S02]  /*6770*/  ULOP3.LUT UR10, URZ, UR9, URZ, 0x33, !UPT ;  /* 0x00000009ff0a7292 */ /* 0x000fe4000f8e33ff */
[----:B------:R-:W-:-:S04]  /*6780*/  UIMAD UR9, UR8, UR14, UR9 ;  /* 0x0000000e080972a4 */ /* 0x000fc8000f8e0209 */
[----:B------:R-:W-:Y:S01]  /*6790*/  ULEA UR9, UR9, UR7, 0x3 ;  /* 0x0000000709097291 */ /* 0x000fe2000f8e18ff */
[----:B------:R-:W-:-:S04]  /*67a0*/  VIADD R7, R5, UR10 ;  /* 0x0000000a05077c36 */ /* 0x000fc80008000000 */
[----:B0-----:R-:W-:-:S04]  /*67b0*/  IMAD.WIDE R14, R7, 0x8, R14 ;  /* 0x00000008070e7825 */ /* 0x001fc800078e020e */
[----:B------:R-:W2:Y:S04]  /*67c0*/  LDL.64 R6, [UR9] ;  /* 0x00000009ff067983 */ /* 0x000ea80008100a00 */
[----:B------:R-:W2:Y:S01]  /*67d0*/  LDG.E.64 R8, desc[UR12][R14.64] ;  /* 0x0000000c0e087981 */ /* 0x000ea2000c1e1b00 */
[----:B------:R-:W-:Y:S01]  /*67e0*/  ISETP.NE.AND P0, PT, R0, 0x1, PT ;  /* 0x000000010000780c */ /* 0x000fe20003f05270 */
[----:B--2---:R-:W-:-:S12]  /*67f0*/  DFMA R30, R6, R8, R30 ;  /* 0x00000008061e722b */ /* 0x004fd8000000001e */
[----:B------:R-:W-:Y:S05]  /*6800*/  @!P0 BRA `(.L_x_926) ;  /* 0x00000000001c8947 */ /* 0x000fea0003800000 */
[----:B------:R-:W-:Y:S01]  /*6810*/  ISETP.NE.AND P0, PT, R0, 0x2, PT ;  /* 0x000000020000780c */ /* 0x000fe20003f05270 */
[----:B------:R-:W2:Y:S04]  /*6820*/  LDL.64 R6, [UR9+0x8] ;  /* 0x00000809ff067983 */ /* 0x000ea80008100a00 */
[----:B------:R-:W2:Y:S08]  /*6830*/  LDG.E.64 R8, desc[UR12][R14.64+-0x8] ;  /* 0xfffff80c0e087981 */ /* 0x000eb0000c1e1b00 */
[----:B------:R-:W3:Y:S04]  /*6840*/  @P0 LDG.E.64 R12, desc[UR12][R14.64+-0x10] ;  /* 0xfffff00c0e0c0981 */ /* 0x000ee8000c1e1b00 */
[----:B------:R-:W3:Y:S01]  /*6850*/  @P0 LDL.64 R10, [UR9+0x10] ;  /* 0x00001009ff0a0983 */ /* 0x000ee20008100a00 */
[----:B--2---:R-:W-:-:S08]  /*6860*/  DFMA R30, R6, R8, R30 ;  /* 0x00000008061e722b */ /* 0x004fd0000000001e */
[----:B---3--:R-:W-:-:S11]  /*6870*/  @P0 DFMA R30, R10, R12, R30 ;  /* 0x0000000c0a1e022b */ /* 0x008fd6000000001e */
.L_x_926:
[----:B------:R-:W-:-:S06]  /*6880*/  UIMAD UR9, UR8, UR14, UR11 ;  /* 0x0000000e080972a4 */ /* 0x000fcc000f8e020b */
[----:B------:R-:W-:-:S05]  /*6890*/  MOV R0, UR9 ;  /* 0x0000000900007c02 */ /* 0x000fca0008000f00 */
[----:B------:R-:W-:-:S05]  /*68a0*/  IMAD.U32 R0, R0, 0x8, R1 ;  /* 0x0000000800007824 */ /* 0x000fca00078e0001 */
[----:B-1----:R-:W5:Y:S01]  /*68b0*/  LDL.64 R12, [R0+0x328] ;  /* 0x00032800000c7983 */ /* 0x002f620000100a00 */
[----:B--23--:R-:W-:Y:S01]  /*68c0*/  IMAD.MOV.U32 R6, RZ, RZ, 0x1 ;  /* 0x00000001ff067424 */ /* 0x00cfe200078e00ff */
[----:B------:R-:W-:Y:S01]  /*68d0*/  DADD R30, -R30, UR4 ;  /* 0x000000041e1e7e29 */ /* 0x000fe20008000100 */
[----:B------:R-:W-:Y:S09]  /*68e0*/  BSSY.RECONVERGENT B1, `(.L_x_931) ;  /* 0x0000014000017945 */ /* 0x000ff20003800200 */
[----:B------:R-:W-:Y:S01]  /*68f0*/  FSETP.GEU.AND P1, PT, |R31|, 6.5827683646048100446e-37, PT ;  /* 0x036000001f00780b */ /* 0x000fe20003f2e200 */
[----:B-----5:R-:W0:Y:S02]  /*6900*/  MUFU.RCP64H R7, R13 ;  /* 0x0000000d00077308 */ /* 0x020e240000001800 */
        /* <DEDUP_REMOVED lines=12> */
[----:B------:R-:W-:Y:S02]  /*69d0*/  MOV R11, R31 ;  /* 0x0000001f000b7202 */ /* 0x000fe40000000f00 */
[----:B------:R-:W-:-:S07]  /*69e0*/  MOV R0, 0x6a00 ;  /* 0x00006a0000007802 */ /* 0x000fce0000000f00 */
[----:B----4-:R-:W-:Y:S05]  /*69f0*/  CALL.REL.NOINC `($__internal_7_$__cuda_sm20_div_rn_f64_full) ;  /* 0x00000000003c7944 */ /* 0x010fea0003c00000 */
[----:B------:R-:W-:Y:S02]  /*6a00*/  IMAD.MOV.U32 R6, RZ, RZ, R8 ;  /* 0x000000ffff067224 */ /* 0x000fe400078e0008 */
[----:B------:R-:W-:-:S07]  /*6a10*/  IMAD.MOV.U32 R7, RZ, RZ, R9 ;  /* 0x000000ffff077224 */ /* 0x000fce00078e0009 */
.L_x_932:
[----:B------:R-:W-:Y:S05]  /*6a20*/  BSYNC.RECONVERGENT B1 ;  /* 0x0000000000017941 */ /* 0x000fea0003800200 */
.L_x_931:
[----:B------:R-:W0:Y:S01]  /*6a30*/  LDC.64 R8, c[0x0][0x388] ;  /* 0x0000e200ff087b82 */ /* 0x000e220000000a00 */
[----:B------:R-:W-:Y:S01]  /*6a40*/  VIADD R11, R5, -UR11 ;  /* 0x8000000b050b7c36 */ /* 0x000fe20008000000 */
[----:B------:R-:W-:Y:S01]  /*6a50*/  UISETP.GT.U32.AND UP0, UPT, UR11, 0x1, UPT ;  /* 0x000000010b00788c */ /* 0x000fe2000bf04070 */
[----:B------:R-:W-:Y:S01]  /*6a60*/  IADD3 R3, PT, PT, R3, 0x1, RZ ;  /* 0x0000000103037810 */ /* 0x000fe20007ffe0ff */
[----:B------:R-:W-:Y:S01]  /*6a70*/  VIADD R4, R4, 0x1 ;  /* 0x0000000104047836 */ /* 0x000fe20000000000 */
[----:B------:R-:W-:Y:S01]  /*6a80*/  UIADD3 UR6, UPT, UPT, UR6, 0x1, URZ ;  /* 0x0000000106067890 */ /* 0x000fe2000fffe0ff */
[----:B------:R-:W-:Y:S01]  /*6a90*/  UMOV UR4, URZ ;  /* 0x000000ff00047c82 */ /* 0x000fe20008000000 */
[----:B------:R-:W-:Y:S01]  /*6aa0*/  UMOV UR5, URZ ;  /* 0x000000ff00057c82 */ /* 0x000fe20008000000 */
[----:B0-----:R-:W-:-:S05]  /*6ab0*/  IMAD.WIDE R8, R11, 0x8, R8 ;  /* 0x000000080b087825 */ /* 0x001fca00078e0208 */
[----:B------:R0:W-:Y:S01]  /*6ac0*/  STG.E.64 desc[UR12][R8.64], R6 ;  /* 0x0000000608007986 */ /* 0x0001e2000c101b0c */
[----:B------:R-:W-:Y:S05]  /*6ad0*/  BRA.U UP0, `(.L_x_933) ;  /* 0xfffffff100ec7547 */ /* 0x000fea000b83ffff */
[----:B------:R-:W-:Y:S05]  /*6ae0*/  EXIT ;  /* 0x000000000000794d */ /* 0x000fea0003800000 */
        .weak           $__internal_7_$__cuda_sm20_div_rn_f64_full
        .type           $__internal_7_$__cuda_sm20_div_rn_f64_full,@function
        .size           $__internal_7_$__cuda_sm20_div_rn_f64_full,($__internal_8_$__cuda_sm20_dsqrt_rn_f64_mediumpath_v1 - $__internal_7_$__cuda_sm20_div_rn_f64_full)
$__internal_7_$__cuda_sm20_div_rn_f64_full:
[C---:B------:R-:W-:Y:S01]  /*6af0*/  FSETP.GEU.AND P0, PT, |R13|.reuse, 1.469367938527859385e-39, PT ;  /* 0x001000000d00780b */ /* 0x040fe20003f0e200 */
[----:B------:R-:W-:Y:S01]  /*6b00*/  IMAD.MOV.U32 R24, RZ, RZ, 0x1 ;  /* 0x00000001ff187424 */ /* 0x000fe200078e00ff */
[----:B------:R-:W-:Y:S01]  /*6b10*/  LOP3.LUT R14, R13, 0x800fffff, RZ, 0xc0, !PT ;  /* 0x800fffff0d0e7812 */ /* 0x000fe200078ec0ff */
[----:B------:R-:W-:Y:S01]  /*6b20*/  BSSY.RECONVERGENT B0, `(.L_x_934) ;  /* 0x0000054000007945 */ /* 0x000fe20003800200 */
[C---:B------:R-:W-:Y:S02]  /*6b30*/  FSETP.GEU.AND P3, PT, |R11|.reuse, 1.469367938527859385e-39, PT ;  /* 0x001000000b00780b */ /* 0x040fe40003f6e200 */
[----:B------:R-:W-:Y:S01]  /*6b40*/  LOP3.LUT R15, R14, 0x3ff00000, RZ, 0xfc, !PT ;  /* 0x3ff000000e0f7812 */ /* 0x000fe200078efcff */
[----:B------:R-:W-:Y:S01]  /*6b50*/  IMAD.MOV.U32 R14, RZ, RZ, R12 ;  /* 0x000000ffff0e7224 */ /* 0x000fe200078e000c */
[----:B------:R-:W-:Y:S02]  /*6b60*/  LOP3.LUT R6, R11, 0x7ff00000, RZ, 0xc0, !PT ;  /* 0x7ff000000b067812 */ /* 0x000fe400078ec0ff */
[----:B------:R-:W-:-:S03]  /*6b70*/  LOP3.LUT R29, R13, 0x7ff00000, RZ, 0xc0, !PT ;  /* 0x7ff000000d1d7812 */ /* 0x000fc600078ec0ff */
[----:B------:R-:W-:Y:S01]  /*6b80*/  @!P0 DMUL R14, R12, 8.98846567431157953865e+307 ;  /* 0x7fe000000c0e8828 */ /* 0x000fe20000000000 */
[C---:B------:R-:W-:Y:S01]  /*6b90*/  ISETP.GE.U32.AND P2, PT, R6.reuse, R29, PT ;  /* 0x0000001d0600720c */ /* 0x040fe20003f46070 */
[----:B------:R-:W-:Y:S02]  /*6ba0*/  IMAD.MOV.U32 R28, RZ, RZ, R6 ;  /* 0x000000ffff1c7224 */ /* 0x000fe400078e0006 */
[----:B------:R-:W-:Y:S01]  /*6bb0*/  @!P3 LOP3.LUT R7, R13, 0x7ff00000, RZ, 0xc0, !PT ;  /* 0x7ff000000d07b812 */ /* 0x000fe200078ec0ff */
[----:B------:R-:W-:Y:S01]  /*6bc0*/  @!P3 IMAD.MOV.U32 R26, RZ, RZ, RZ ;  /* 0x000000ffff1ab224 */ /* 0x000fe200078e00ff */
[----:B------:R-:W0:Y:S02]  /*6bd0*/  MUFU.RCP64H R25, R15 ;  /* 0x0000000f00197308 */ /* 0x000e240000001800 */
[----:B------:R-:W-:Y:S02]  /*6be0*/  @!P3 ISETP.GE.U32.AND P4, PT, R6, R7, PT ;  /* 0x000000070600b20c */ /* 0x000fe40003f86070 */
[----:B------:R-:W-:-:S02]  /*6bf0*/  MOV R7, 0x1ca00000 ;  /* 0x1ca0000000077802 */ /* 0x000fc40000000f00 */
[----:B------:R-:W-:Y:S02]  /*6c00*/  @!P0 LOP3.LUT R29, R15, 0x7ff00000, RZ, 0xc0, !PT ;  /* 0x7ff000000f1d8812 */ /* 0x000fe400078ec0ff */
[----:B------:R-:W-:Y:S01]  /*6c10*/  @!P3 SEL R23, R7, 0x63400000, !P4 ;  /* 0x634000000717b807 */ /* 0x000fe20006000000 */
[----:B0-----:R-:W-:-:S08]  /*6c20*/  DFMA R8, R24, -R14, 1 ;  /* 0x3ff000001808742b */ /* 0x001fd0000000080e */
[----:B------:R-:W-:-:S08]  /*6c30*/  DFMA R8, R8, R8, R8 ;  /* 0x000000080808722b */ /* 0x000fd00000000008 */
[----:B------:R-:W-:Y:S01]  /*6c40*/  DFMA R24, R24, R8, R24 ;  /* 0x000000081818722b */ /* 0x000fe20000000018 */
[--C-:B------:R-:W-:Y:S02]  /*6c50*/  @!P3 LOP3.LUT R8, R23, 0x80000000, R11.reuse, 0xf8, !PT ;  /* 0x800000001708b812 */ /* 0x100fe400078ef80b */
[----:B------:R-:W-:Y:S02]  /*6c60*/  SEL R9, R7, 0x63400000, !P2 ;  /* 0x6340000007097807 */ /* 0x000fe40005000000 */
[----:B------:R-:W-:Y:S01]  /*6c70*/  @!P3 LOP3.LUT R27, R8, 0x100000, RZ, 0xfc, !PT ;  /* 0x00100000081bb812 */ /* 0x000fe200078efcff */
[----:B------:R-:W-:Y:S01]  /*6c80*/  IMAD.MOV.U32 R8, RZ, RZ, R10 ;  /* 0x000000ffff087224 */ /* 0x000fe200078e000a */
[----:B------:R-:W-:Y:S01]  /*6c90*/  LOP3.LUT R9, R9, 0x800fffff, R11, 0xf8, !PT ;  /* 0x800fffff09097812 */ /* 0x000fe200078ef80b */
[----:B------:R-:W-:-:S05]  /*6ca0*/  DFMA R22, R24, -R14, 1 ;  /* 0x3ff000001816742b */ /* 0x000fca000000080e */
[----:B------:R-:W-:-:S03]  /*6cb0*/  @!P3 DFMA R8, R8, 2, -R26 ;  /* 0x400000000808b82b */ /* 0x000fc6000000081a */
[----:B------:R-:W-:-:S07]  /*6cc0*/  DFMA R22, R24, R22, R24 ;  /* 0x000000161816722b */ /* 0x000fce0000000018 */
[----:B------:R-:W-:Y:S01]  /*6cd0*/  @!P3 LOP3.LUT R28, R9, 0x7ff00000, RZ, 0xc0, !PT ;  /* 0x7ff00000091cb812 */ /* 0x000fe200078ec0ff */
[----:B------:R-:W-:-:S03]  /*6ce0*/  DMUL R24, R22, R8 ;  /* 0x0000000816187228 */ /* 0x000fc60000000000 */
[----:B------:R-:W-:-:S04]  /*6cf0*/  IADD3 R30, PT, PT, R28, -0x1, RZ ;  /* 0xffffffff1c1e7810 */ /* 0x000fc80007ffe0ff */
[----:B------:R-:W-:Y:S01]  /*6d00*/  ISETP.GT.U32.AND P0, PT, R30, 0x7feffffe, PT ;  /* 0x7feffffe1e00780c */ /* 0x000fe20003f04070 */
[----:B------:R-:W-:Y:S01]  /*6d10*/  VIADD R30, R29, 0xffffffff ;  /* 0xffffffff1d1e7836 */ /* 0x000fe20000000000 */
[----:B------:R-:W-:-:S04]  /*6d20*/  DFMA R26, R24, -R14, R8 ;  /* 0x8000000e181a722b */ /* 0x000fc80000000008 */
[----:B------:R-:W-:-:S04]  /*6d30*/  ISETP.GT.U32.OR P0, PT, R30, 0x7feffffe, P0 ;  /* 0x7feffffe1e00780c */ /* 0x000fc80000704470 */
[----:B------:R-:W-:-:S09]  /*6d40*/  DFMA R26, R22, R26, R24 ;  /* 0x0000001a161a722b */ /* 0x000fd20000000018 */
[----:B------:R-:W-:Y:S05]  /*6d50*/  @P0 BRA `(.L_x_935) ;  /* 0x00000000006c0947 */ /* 0x000fea0003800000 */
[----:B------:R-:W-:-:S04]  /*6d60*/  LOP3.LUT R11, R13, 0x7ff00000, RZ, 0xc0, !PT ;  /* 0x7ff000000d0b7812 */ /* 0x000fc800078ec0ff */
[CC--:B------:R-:W-:Y:S02]  /*6d70*/  VIADDMNMX R10, R6.reuse, -R11.reuse, 0xb9600000, !PT ;  /* 0xb9600000060a7446 */ /* 0x0c0fe4000780090b */
[----:B------:R-:W-:Y:S02]  /*6d80*/  ISETP.GE.U32.AND P0, PT, R6, R11, PT ;  /* 0x0000000b0600720c */ /* 0x000fe40003f06070 */
[----:B------:R-:W-:Y:S02]  /*6d90*/  VIMNMX R10, PT, PT, R10, 0x46a00000, PT ;  /* 0x46a000000a0a7848 */ /* 0x000fe40003fe0100 */
[----:B------:R-:W-:-:S05]  /*6da0*/  SEL R7, R7, 0x63400000, !P0 ;  /* 0x6340000007077807 */ /* 0x000fca0004000000 */
[----:B------:R-:W-:Y:S01]  /*6db0*/  IMAD.IADD R7, R10, 0x1, -R7 ;  /* 0x000000010a077824 */ /* 0x000fe200078e0a07 */
[----:B------:R-:W-:-:S03]  /*6dc0*/  MOV R10, RZ ;  /* 0x000000ff000a7202 */ /* 0x000fc60000000f00 */
        /* <DEDUP_REMOVED lines=11> */
[----:B------:R-:W-:Y:S01]  /*6e80*/  IADD3 R7, PT, PT, -R7, -0x43300000, RZ ;  /* 0xbcd0000007077810 */ /* 0x000fe20007ffe1ff */
[----:B------:R-:W-:-:S06]  /*6e90*/  IMAD.MOV.U32 R8, RZ, RZ, RZ ;  /* 0x000000ffff087224 */ /* 0x000fcc00078e00ff */
[----:B------:R-:W-:Y:S02]  /*6ea0*/  DFMA R8, R22, -R8, R26 ;  /* 0x800000081608722b */ /* 0x000fe4000000001a */
[----:B------:R-:W-:-:S08]  /*6eb0*/  DMUL.RP R26, R26, R10 ;  /* 0x0000000a1a1a7228 */ /* 0x000fd00000008000 */
[----:B------:R-:W-:Y:S02]  /*6ec0*/  FSETP.NEU.AND P0, PT, |R9|, R7, PT ;  /* 0x000000070900720b */ /* 0x000fe40003f0d200 */
[----:B------:R-:W-:Y:S02]  /*6ed0*/  LOP3.LUT R7, R27, R12, RZ, 0x3c, !PT ;  /* 0x0000000c1b077212 */ /* 0x000fe400078e3cff */
[----:B------:R-:W-:Y:S02]  /*6ee0*/  FSEL R22, R26, R22, !P0 ;  /* 0x000000161a167208 */ /* 0x000fe40004000000 */
[----:B------:R-:W-:Y:S01]  /*6ef0*/  FSEL R23, R7, R23, !P0 ;  /* 0x0000001707177208 */ /* 0x000fe20004000000 */
[----:B------:R-:W-:Y:S06]  /*6f00*/  BRA `(.L_x_936) ;  /* 0x0000000000547947 */ /* 0x000fec0003800000 */
.L_x_935:
        /* <DEDUP_REMOVED lines=12> */
[----:B------:R-:W-:Y:S02]  /*6fd0*/  @!P0 IMAD.MOV.U32 R22, RZ, RZ, RZ ;  /* 0x000000ffff168224 */ /* 0x000fe400078e00ff */
[----:B------:R-:W-:Y:S01]  /*6fe0*/  @P0 IMAD.MOV.U32 R22, RZ, RZ, RZ ;  /* 0x000000ffff160224 */ /* 0x000fe200078e00ff */
[----:B------:R-:W-:Y:S01]  /*6ff0*/  @P0 MOV R23, R6 ;  /* 0x0000000600170202 */ /* 0x000fe20000000f00 */
[----:B------:R-:W-:Y:S06]  /*7000*/  BRA `(.L_x_936) ;  /* 0x0000000000147947 */ /* 0x000fec0003800000 */
.L_x_938:
[----:B------:R-:W-:Y:S01]  /*7010*/  LOP3.LUT R23, R13, 0x80000, RZ, 0xfc, !PT ;  /* 0x000800000d177812 */ /* 0x000fe200078efcff */
[----:B------:R-:W-:Y:S01]  /*7020*/  IMAD.MOV.U32 R22, RZ, RZ, R12 ;  /* 0x000000ffff167224 */ /* 0x000fe200078e000c */
[----:B------:R-:W-:Y:S06]  /*7030*/  BRA `(.L_x_936) ;  /* 0x0000000000087947 */ /* 0x000fec0003800000 */
.L_x_937:
[----:B------:R-:W-:Y:S01]  /*7040*/  LOP3.LUT R23, R11, 0x80000, RZ, 0xfc, !PT ;  /* 0x000800000b177812 */ /* 0x000fe200078efcff */
[----:B------:R-:W-:-:S07]  /*7050*/  IMAD.MOV.U32 R22, RZ, RZ, R10 ;  /* 0x000000ffff167224 */ /* 0x000fce00078e000a */
.L_x_936:
[----:B------:R-:W-:Y:S05]  /*7060*/  BSYNC.RECONVERGENT B0 ;  /* 0x0000000000007941 */ /* 0x000fea0003800200 */
.L_x_934:
[----:B------:R-:W-:Y:S01]  /*7070*/  IMAD.MOV.U32 R6, RZ, RZ, R0 ;  /* 0x000000ffff067224 */ /* 0x000fe200078e0000 */
[----:B------:R-:W-:Y:S01]  /*7080*/  MOV R9, R23 ;  /* 0x0000001700097202 */ /* 0x000fe20000000f00 */
[----:B------:R-:W-:Y:S02]  /*7090*/  IMAD.MOV.U32 R7, RZ, RZ, 0x0 ;  /* 0x00000000ff077424 */ /* 0x000fe400078e00ff */
[----:B------:R-:W-:Y:S02]  /*70a0*/  IMAD.MOV.U32 R8, RZ, RZ, R22 ;  /* 0x000000ffff087224 */ /* 0x000fe400078e0016 */
[----:B------:R-:W-:Y:S05]  /*70b0*/  RET.REL.NODEC R6 `(_Z21call_vecchia_Linv_gpuPdS_dddS_S_iiii) ;  /* 0xffffff8c06d07950 */ /* 0x000fea0003c3ffff */
        .weak           $__internal_8_$__cuda_sm20_dsqrt_rn_f64_mediumpath_v1
        .type           $__internal_8_$__cuda_sm20_dsqrt_rn_f64_mediumpath_v1,@function
        .size           $__internal_8_$__cuda_sm20_dsqrt_rn_f64_mediumpath_v1,(.L_x_952 - $__internal_8_$__cuda_sm20_dsqrt_rn_f64_mediumpath_v1)
$__internal_8_$__cuda_sm20_dsqrt_rn_f64_mediumpath_v1:
[----:B------:R-:W-:Y:S01]  /*70c0*/  ISETP.GE.U32.AND P0, PT, R6, -0x3400000, PT ;  /* 0xfcc000000600780c */ /* 0x000fe20003f06070 */
[----:B------:R-:W-:Y:S01]  /*70d0*/  BSSY.RECONVERGENT B1, `(.L_x_939) ;  /* 0x0000026000017945 */ /* 0x000fe20003800200 */
[----:B------:R-:W-:Y:S01]  /*70e0*/  MOV R13, R9 ;  /* 0x00000009000d7202 */ /* 0x000fe20000000f00 */
[----:B------:R-:W-:Y:S02]  /*70f0*/  IMAD.MOV.U32 R6, RZ, RZ, R20 ;  /* 0x000000ffff067224 */ /* 0x000fe400078e0014 */
[----:B------:R-:W-:-:S08]  /*7100*/  IMAD.MOV.U32 R9, RZ, RZ, R15 ;  /* 0x000000ffff097224 */ /* 0x000fd000078e000f */
        /* <DEDUP_REMOVED lines=9> */
.L_x_940:
        /* <DEDUP_REMOVED lines=9> */
[----:B------:R-:W-:Y:S02]  /*7230*/  IMAD.MOV.U32 R8, RZ, RZ, RZ ;  /* 0x000000ffff087224 */ /* 0x000fe400078e00ff */
[----:B------:R-:W-:Y:S02]  /*7240*/  IMAD.MOV.U32 R12, RZ, RZ, 0x0 ;  /* 0x00000000ff0c7424 */ /* 0x000fe400078e00ff */
[----:B------:R-:W-:Y:S01]  /*7250*/  IMAD.MOV.U32 R13, RZ, RZ, 0x3fd80000 ;  /* 0x3fd80000ff0d7424 */ /* 0x000fe200078e00ff */
        /* <DEDUP_REMOVED lines=12> */
.L_x_942:
[----:B------:R-:W-:-:S11]  /*7320*/  DADD R8, R6, R6 ;  /* 0x0000000006087229 */ /* 0x000fd60000000006 */
.L_x_941:
[----:B------:R-:W-:Y:S05]  /*7330*/  BSYNC.RECONVERGENT B1 ;  /* 0x0000000000017941 */ /* 0x000fea0003800200 */
.L_x_939:
[----:B------:R-:W-:-:S04]  /*7340*/  IMAD.MOV.U32 R15, RZ, RZ, 0x0 ;  /* 0x00000000ff0f7424 */ /* 0x000fc800078e00ff */
[----:B------:R-:W-:Y:S05]  /*7350*/  RET.REL.NODEC R14 `(_Z21call_vecchia_Linv_gpuPdS_dddS_S_iiii) ;  /* 0xffffff8c0e287950 */ /* 0x000fea0003c3ffff */
.L_x_943:
        /* <DEDUP_REMOVED lines=10> */
.L_x_952:


//--------------------- .nv.shared.reserved.0     --------------------------
	.section	.nv.shared.reserved.0,"aw",@nobits
	.weak		__nv_reservedSMEM_offset_0_alias
	.size		__nv_reservedSMEM_offset_0_alias, 0, 64
	.other		__nv_reservedSMEM_offset_0_alias,@"STO_CUDA_RESERVED_SHARED STV_DEFAULT"
__nv_reservedSMEM_offset_0_alias:
	.zero		0
	.zero		64


//--------------------- .nv.constant0._Z14call_Linv_multPdS_S_S_ii --------------------------
	.section	.nv.constant0._Z14call_Linv_multPdS_S_S_ii,"a",@progbits
	.sectionflags	@""
	.align	4
.nv.constant0._Z14call_Linv_multPdS_S_S_ii:
	.zero		936


//--------------------- .nv.constant0._Z14compute_piecesPdS_S_S_S_S_S_S_S_S_S_S_S_dddiiiiibb --------------------------
	.section	.nv.constant0._Z14compute_piecesPdS_S_S_S_S_S_S_S_S_S_S_S_dddiiiiibb,"a",@progbits
	.sectionflags	@""
	.align	4
.nv.constant0._Z14compute_piecesPdS_S_S_S_S_S_S_S_S_S_S_S_dddiiiiibb:
	.zero		1046


//--------------------- .nv.constant0._Z33cholesky_and_solve_batched_kernelPdS_S_iii --------------------------
	.section	.nv.constant0._Z33cholesky_and_solve_batched_kernelPdS_S_iii,"a",@progbits
	.sectionflags	@""
	.align	4
.nv.constant0._Z33cholesky_and_solve_batched_kernelPdS_S_iii:
	.zero		932


//--------------------- .nv.constant0._Z25covariance_batched_kernelPdS_S_iii --------------------------
	.section	.nv.constant0._Z25covariance_batched_kernelPdS_S_iii,"a",@progbits
	.sectionflags	@""
	.align	4
.nv.constant0._Z25covariance_batched_kernelPdS_S_iii:
	.zero		932


//--------------------- .nv.constant0._Z25substitute_batched_kernelPdS_S_S_iii --------------------------
	.section	.nv.constant0._Z25substitute_batched_kernelPdS_S_S_iii,"a",@progbits
	.sectionflags	@""
	.align	4
.nv.constant0._Z25substitute_batched_kernelPdS_S_S_iii:
	.zero		940


//--------------------- .nv.constant0._Z21call_vecchia_Linv_gpuPdS_dddS_S_iiii --------------------------
	.section	.nv.constant0._Z21call_vecchia_Linv_gpuPdS_dddS_S_iiii,"a",@progbits
	.sectionflags	@""
	.align	4
.nv.constant0._Z21call_vecchia_Linv_gpuPdS_dddS_S_iiii:
	.zero		968


//--------------------- SYMBOLS --------------------------

	.type		.nv.reservedSmem.offset0,@object
	.size		.nv.reservedSmem.offset0,0x4
